	.target	sm_90a

	.elftype	@"ET_EXEC"


//--------------------- .note.nv.tkinfo           --------------------------
	.section	.note.nv.tkinfo,"",@"SHT_NOTE"
	.sectionflags	@"SHF_NOTE_NV_TKINFO"
	.tkinfo
        /*0018*/ 	.word	0x00000002
        /*0030*/ 	.string	""
        /*0030*/ 	.string	"ptxas"
        /*0030*/ 	.string	"Cuda compilation tools, release 13.0, V13.0.88"
        /*0030*/ 	.string	"Build cuda_13.0.r13.0/compiler.36424714_0"
        /*0030*/ 	.string	"-arch sm_90a -m 64 "



//--------------------- .note.nv.cuinfo           --------------------------
	.section	.note.nv.cuinfo,"",@"SHT_NOTE"
	.sectionflags	@"SHF_NOTE_NV_CUINFO"
        /*0018*/ 	.short	0x0002
        /*001a*/ 	.short	0x005a
        /*001c*/ 	.short	0x0082
	.zero		2


//--------------------- .nv.info                  --------------------------
	.section	.nv.info,"",@"SHT_CUDA_INFO"
	.align	4


	//----- nvinfo : EIATTR_REGCOUNT
	.align		4
        /*0000*/ 	.byte	0x04, 0x2f
        /*0002*/ 	.short	(.L_20 - .L_19)
	.align		4
.L_19:
        /*0004*/ 	.word	index@(_ZN17fastertransformer9transposeIfEEvPKT_PS1_iiiiPKfi)
        /*0008*/ 	.word	0x00000012


	//----- nvinfo : EIATTR_FRAME_SIZE
	.align		4
.L_20:
        /*000c*/ 	.byte	0x04, 0x11
        /*000e*/ 	.short	(.L_22 - .L_21)
	.align		4
.L_21:
        /*0010*/ 	.word	index@(_ZN17fastertransformer9transposeIfEEvPKT_PS1_iiiiPKfi)
        /*0014*/ 	.word	0x00000000


	//----- nvinfo : EIATTR_REGCOUNT
	.align		4
.L_22:
        /*0018*/ 	.byte	0x04, 0x2f
        /*001a*/ 	.short	(.L_24 - .L_23)
	.align		4
.L_23:
        /*001c*/ 	.word	index@(_ZN17fastertransformer12transpose_4dI6__halfEEvPT_S3_iiiiii)
        /*0020*/ 	.word	0x0000001a


	//----- nvinfo : EIATTR_FRAME_SIZE
	.align		4
.L_24:
        /*0024*/ 	.byte	0x04, 0x11
        /*0026*/ 	.short	(.L_26 - .L_25)
	.align		4
.L_25:
        /*0028*/ 	.word	index@(_ZN17fastertransformer12transpose_4dI6__halfEEvPT_S3_iiiiii)
        /*002c*/ 	.word	0x00000000


	//----- nvinfo : EIATTR_REGCOUNT
	.align		4
.L_26:
        /*0030*/ 	.byte	0x04, 0x2f
        /*0032*/ 	.short	(.L_28 - .L_27)
	.align		4
.L_27:
        /*0034*/ 	.word	index@(_ZN17fastertransformer22add_head3Size_QKV_biasI6float2EEvPKT_S4_PS2_S5_S5_iiiii)
        /*0038*/ 	.word	0x00000014


	//----- nvinfo : EIATTR_FRAME_SIZE
	.align		4
.L_28:
        /*003c*/ 	.byte	0x04, 0x11
        /*003e*/ 	.short	(.L_30 - .L_29)
	.align		4
.L_29:
        /*0040*/ 	.word	index@(_ZN17fastertransformer22add_head3Size_QKV_biasI6float2EEvPKT_S4_PS2_S5_S5_iiiii)
        /*0044*/ 	.word	0x00000000


	//----- nvinfo : EIATTR_REGCOUNT
	.align		4
.L_30:
        /*0048*/ 	.byte	0x04, 0x2f
        /*004a*/ 	.short	(.L_32 - .L_31)
	.align		4
.L_31:
        /*004c*/ 	.word	index@(_ZN17fastertransformer22add_head3Size_QKV_biasI7__half2EEvPKT_S4_PS2_S5_S5_iiiii)
        /*0050*/ 	.word	0x0000001c


	//----- nvinfo : EIATTR_FRAME_SIZE
	.align		4
.L_32:
        /*0054*/ 	.byte	0x04, 0x11
        /*0056*/ 	.short	(.L_34 - .L_33)
	.align		4
.L_33:
        /*0058*/ 	.word	index@(_ZN17fastertransformer22add_head3Size_QKV_biasI7__half2EEvPKT_S4_PS2_S5_S5_iiiii)
        /*005c*/ 	.word	0x00000000


	//----- nvinfo : EIATTR_REGCOUNT
	.align		4
.L_34:
        /*0060*/ 	.byte	0x04, 0x2f
        /*0062*/ 	.short	(.L_36 - .L_35)
	.align		4
.L_35:
        /*0064*/ 	.word	index@(_ZN17fastertransformer22addQKVBiasIA3TransposeIfEEvPT_S2_S2_PKS1_S4_S4_S4_S4_S4_PKiS4_S4_iiii)
        /*0068*/ 	.word	0x00000020


	//----- nvinfo : EIATTR_FRAME_SIZE
	.align		4
.L_36:
        /*006c*/ 	.byte	0x04, 0x11
        /*006e*/ 	.short	(.L_38 - .L_37)
	.align		4
.L_37:
        /*0070*/ 	.word	index@(_ZN17fastertransformer22addQKVBiasIA3TransposeIfEEvPT_S2_S2_PKS1_S4_S4_S4_S4_S4_PKiS4_S4_iiii)
        /*0074*/ 	.word	0x00000000


	//----- nvinfo : EIATTR_REGCOUNT
	.align		4
.L_38:
        /*0078*/ 	.byte	0x04, 0x2f
        /*007a*/ 	.short	(.L_40 - .L_39)
	.align		4
.L_39:
        /*007c*/ 	.word	index@(_ZN17fastertransformer15QKVIA3TransposeIfEEvPT_S2_S2_PKS1_S4_S4_PKiS4_S4_iiii)
        /*0080*/ 	.word	0x00000020


	//----- nvinfo : EIATTR_FRAME_SIZE
	.align		4
.L_40:
        /*0084*/ 	.byte	0x04, 0x11
        /*0086*/ 	.short	(.L_42 - .L_41)
	.align		4
.L_41:
        /*0088*/ 	.word	index@(_ZN17fastertransformer15QKVIA3TransposeIfEEvPT_S2_S2_PKS1_S4_S4_PKiS4_S4_iiii)
        /*008c*/ 	.word	0x00000000


	//----- nvinfo : EIATTR_REGCOUNT
	.align		4
.L_42:
        /*0090*/ 	.byte	0x04, 0x2f
        /*0092*/ 	.short	(.L_44 - .L_43)
	.align		4
.L_43:
        /*0094*/ 	.word	index@(_ZN17fastertransformer22addQKVBiasIA3TransposeI7__half2EEvPT_S3_S3_PKS2_S5_S5_S5_S5_S5_PKiS5_S5_iiii)
        /*0098*/ 	.word	0x00000028


	//----- nvinfo : EIATTR_FRAME_SIZE
	.align		4
.L_44:
        /*009c*/ 	.byte	0x04, 0x11
        /*009e*/ 	.short	(.L_46 - .L_45)
	.align		4
.L_45:
        /*00a0*/ 	.word	index@(_ZN17fastertransformer22addQKVBiasIA3TransposeI7__half2EEvPT_S3_S3_PKS2_S5_S5_S5_S5_S5_PKiS5_S5_iiii)
        /*00a4*/ 	.word	0x00000000


	//----- nvinfo : EIATTR_REGCOUNT
	.align		4
.L_46:
        /*00a8*/ 	.byte	0x04, 0x2f
        /*00aa*/ 	.short	(.L_48 - .L_47)
	.align		4
.L_47:
        /*00ac*/ 	.word	index@(_ZN17fastertransformer15QKVIA3TransposeI7__half2EEvPT_S3_S3_PKS2_S5_S5_PKiS5_S5_iiii)
        /*00b0*/ 	.word	0x00000020


	//----- nvinfo : EIATTR_FRAME_SIZE
	.align		4
.L_48:
        /*00b4*/ 	.byte	0x04, 0x11
        /*00b6*/ 	.short	(.L_50 - .L_49)
	.align		4
.L_49:
        /*00b8*/ 	.word	index@(_ZN17fastertransformer15QKVIA3TransposeI7__half2EEvPT_S3_S3_PKS2_S5_S5_PKiS5_S5_iiii)
        /*00bc*/ 	.word	0x00000000


	//----- nvinfo : EIATTR_REGCOUNT
	.align		4
.L_50:
        /*00c0*/ 	.byte	0x04, 0x2f
        /*00c2*/ 	.short	(.L_52 - .L_51)
	.align		4
.L_51:
        /*00c4*/ 	.word	index@(_ZN17fastertransformer22addQKVBiasIA3TransposeI6__halfEEvPT_S3_S3_PKS2_S5_S5_S5_S5_S5_PKiS5_S5_iiii)
        /*00c8*/ 	.word	0x00000028


	//----- nvinfo : EIATTR_FRAME_SIZE
	.align		4
.L_52:
        /*00cc*/ 	.byte	0x04, 0x11
        /*00ce*/ 	.short	(.L_54 - .L_53)
	.align		4
.L_53:
        /*00d0*/ 	.word	index@(_ZN17fastertransformer22addQKVBiasIA3TransposeI6__halfEEvPT_S3_S3_PKS2_S5_S5_S5_S5_S5_PKiS5_S5_iiii)
        /*00d4*/ 	.word	0x00000000


	//----- nvinfo : EIATTR_REGCOUNT
	.align		4
.L_54:
        /*00d8*/ 	.byte	0x04, 0x2f
        /*00da*/ 	.short	(.L_56 - .L_55)
	.align		4
.L_55:
        /*00dc*/ 	.word	index@(_ZN17fastertransformer15QKVIA3TransposeI6__halfEEvPT_S3_S3_PKS2_S5_S5_PKiS5_S5_iiii)
        /*00e0*/ 	.word	0x00000020


	//----- nvinfo : EIATTR_FRAME_SIZE
	.align		4
.L_56:
        /*00e4*/ 	.byte	0x04, 0x11
        /*00e6*/ 	.short	(.L_58 - .L_57)
	.align		4
.L_57:
        /*00e8*/ 	.word	index@(_ZN17fastertransformer15QKVIA3TransposeI6__halfEEvPT_S3_S3_PKS2_S5_S5_PKiS5_S5_iiii)
        /*00ec*/ 	.word	0x00000000


	//----- nvinfo : EIATTR_REGCOUNT
	.align		4
.L_58:
        /*00f0*/ 	.byte	0x04, 0x2f
        /*00f2*/ 	.short	(.L_60 - .L_59)
	.align		4
.L_59:
        /*00f4*/ 	.word	index@(_ZN17fastertransformer20softmax_kernel_h2_v2I6__halfLi4ELi4EEEvPT_PKS2_S5_S5_iiiiS2_)
        /*00f8*/ 	.word	0x00000050


	//----- nvinfo : EIATTR_FRAME_SIZE
	.align		4
.L_60:
        /*00fc*/ 	.byte	0x04, 0x11
        /*00fe*/ 	.short	(.L_62 - .L_61)
	.align		4
.L_61:
        /*0100*/ 	.word	index@(_ZN17fastertransformer20softmax_kernel_h2_v2I6__halfLi4ELi4EEEvPT_PKS2_S5_S5_iiiiS2_)
        /*0104*/ 	.word	0x00000000


	//----- nvinfo : EIATTR_REGCOUNT
	.align		4
.L_62:
        /*0108*/ 	.byte	0x04, 0x2f
        /*010a*/ 	.short	(.L_64 - .L_63)
	.align		4
.L_63:
        /*010c*/ 	.word	index@(_ZN17fastertransformer17softmax_kernel_h2I6__halfLi4EEEvPT_PKS2_S5_S5_iiiiS2_)
        /*0110*/ 	.word	0x00000028


	//----- nvinfo : EIATTR_FRAME_SIZE
	.align		4
.L_64:
        /*0114*/ 	.byte	0x04, 0x11
        /*0116*/ 	.short	(.L_66 - .L_65)
	.align		4
.L_65:
        /*0118*/ 	.word	index@(_ZN17fastertransformer17softmax_kernel_h2I6__halfLi4EEEvPT_PKS2_S5_S5_iiiiS2_)
        /*011c*/ 	.word	0x00000000


	//----- nvinfo : EIATTR_REGCOUNT
	.align		4
.L_66:
        /*0120*/ 	.byte	0x04, 0x2f
        /*0122*/ 	.short	(.L_68 - .L_67)
	.align		4
.L_67:
        /*0124*/ 	.word	index@(_ZN17fastertransformer14softmax_kernelIffLi4EEEvPT_PKT0_PKS1_S7_iiiif)
        /*0128*/ 	.word	0x00000020


	//----- nvinfo : EIATTR_FRAME_SIZE
	.align		4
.L_68:
        /*012c*/ 	.byte	0x04, 0x11
        /*012e*/ 	.short	(.L_70 - .L_69)
	.align		4
.L_69:
        /*0130*/ 	.word	index@(_ZN17fastertransformer14softmax_kernelIffLi4EEEvPT_PKT0_PKS1_S7_iiiif)
        /*0134*/ 	.word	0x00000010


	//----- nvinfo : EIATTR_REGCOUNT
	.align		4
.L_70:
        /*0138*/ 	.byte	0x04, 0x2f
        /*013a*/ 	.short	(.L_72 - .L_71)
	.align		4
.L_71:
        /*013c*/ 	.word	index@(_ZN17fastertransformer20softmax_kernel_h2_v2I6__halfLi2ELi4EEEvPT_PKS2_S5_S5_iiiiS2_)
        /*0140*/ 	.word	0x00000040


	//----- nvinfo : EIATTR_FRAME_SIZE
	.align		4
.L_72:
        /*0144*/ 	.byte	0x04, 0x11
        /*0146*/ 	.short	(.L_74 - .L_73)
	.align		4
.L_73:
        /*0148*/ 	.word	index@(_ZN17fastertransformer20softmax_kernel_h2_v2I6__halfLi2ELi4EEEvPT_PKS2_S5_S5_iiiiS2_)
        /*014c*/ 	.word	0x00000000


	//----- nvinfo : EIATTR_REGCOUNT
	.align		4
.L_74:
        /*0150*/ 	.byte	0x04, 0x2f
        /*0152*/ 	.short	(.L_76 - .L_75)
	.align		4
.L_75:
        /*0154*/ 	.word	index@(_ZN17fastertransformer17softmax_kernel_h2I6__halfLi2EEEvPT_PKS2_S5_S5_iiiiS2_)
        /*0158*/ 	.word	0x00000020


	//----- nvinfo : EIATTR_FRAME_SIZE
	.align		4
.L_76:
        /*015c*/ 	.byte	0x04, 0x11
        /*015e*/ 	.short	(.L_78 - .L_77)
	.align		4
.L_77:
        /*0160*/ 	.word	index@(_ZN17fastertransformer17softmax_kernel_h2I6__halfLi2EEEvPT_PKS2_S5_S5_iiiiS2_)
        /*0164*/ 	.word	0x00000000


	//----- nvinfo : EIATTR_REGCOUNT
	.align		4
.L_78:
        /*0168*/ 	.byte	0x04, 0x2f
        /*016a*/ 	.short	(.L_80 - .L_79)
	.align		4
.L_79:
        /*016c*/ 	.word	index@(_ZN17fastertransformer14softmax_kernelIffLi2EEEvPT_PKT0_PKS1_S7_iiiif)
        /*0170*/ 	.word	0x00000020


	//----- nvinfo : EIATTR_FRAME_SIZE
	.align		4
.L_80:
        /*0174*/ 	.byte	0x04, 0x11
        /*0176*/ 	.short	(.L_82 - .L_81)
	.align		4
.L_81:
        /*0178*/ 	.word	index@(_ZN17fastertransformer14softmax_kernelIffLi2EEEvPT_PKT0_PKS1_S7_iiiif)
        /*017c*/ 	.word	0x00000008


	//----- nvinfo : EIATTR_REGCOUNT
	.align		4
.L_82:
        /*0180*/ 	.byte	0x04, 0x2f
        /*0182*/ 	.short	(.L_84 - .L_83)
	.align		4
.L_83:
        /*0184*/ 	.word	index@(_ZN17fastertransformer20softmax_kernel_h2_v2I6__halfLi1ELi4EEEvPT_PKS2_S5_S5_iiiiS2_)
        /*0188*/ 	.word	0x00000038


	//----- nvinfo : EIATTR_FRAME_SIZE
	.align		4
.L_84:
        /*018c*/ 	.byte	0x04, 0x11
        /*018e*/ 	.short	(.L_86 - .L_85)
	.align		4
.L_85:
        /*0190*/ 	.word	index@(_ZN17fastertransformer20softmax_kernel_h2_v2I6__halfLi1ELi4EEEvPT_PKS2_S5_S5_iiiiS2_)
        /*0194*/ 	.word	0x00000000


	//----- nvinfo : EIATTR_REGCOUNT
	.align		4
.L_86:
        /*0198*/ 	.byte	0x04, 0x2f
        /*019a*/ 	.short	(.L_88 - .L_87)
	.align		4
.L_87:
        /*019c*/ 	.word	index@(_ZN17fastertransformer17softmax_kernel_h2I6__halfLi1EEEvPT_PKS2_S5_S5_iiiiS2_)
        /*01a0*/ 	.word	0x0000001b


	//----- nvinfo : EIATTR_FRAME_SIZE
	.align		4
.L_88:
        /*01a4*/ 	.byte	0x04, 0x11
        /*01a6*/ 	.short	(.L_90 - .L_89)
	.align		4
.L_89:
        /*01a8*/ 	.word	index@(_ZN17fastertransformer17softmax_kernel_h2I6__halfLi1EEEvPT_PKS2_S5_S5_iiiiS2_)
        /*01ac*/ 	.word	0x00000000


	//----- nvinfo : EIATTR_REGCOUNT
	.align		4
.L_90:
        /*01b0*/ 	.byte	0x04, 0x2f
        /*01b2*/ 	.short	(.L_92 - .L_91)
	.align		4
.L_91:
        /*01b4*/ 	.word	index@(_ZN17fastertransformer14softmax_kernelIffLi1EEEvPT_PKT0_PKS1_S7_iiiif)
        /*01b8*/ 	.word	0x0000001e


	//----- nvinfo : EIATTR_FRAME_SIZE
	.align		4
.L_92:
        /*01bc*/ 	.byte	0x04, 0x11
        /*01be*/ 	.short	(.L_94 - .L_93)
	.align		4
.L_93:
        /*01c0*/ 	.word	index@(_ZN17fastertransformer14softmax_kernelIffLi1EEEvPT_PKT0_PKS1_S7_iiiif)
        /*01c4*/ 	.word	0x00000000


	//----- nvinfo : EIATTR_REGCOUNT
	.align		4
.L_94:
        /*01c8*/ 	.byte	0x04, 0x2f
        /*01ca*/ 	.short	(.L_96 - .L_95)
	.align		4
.L_95:
        /*01cc*/ 	.word	index@(_ZN17fastertransformer14softmax_kernelI6__halffLi4EEEvPT_PKT0_PKS2_S8_iiiif)
        /*01d0*/ 	.word	0x0000001e


	//----- nvinfo : EIATTR_FRAME_SIZE
	.align		4
.L_96:
        /*01d4*/ 	.byte	0x04, 0x11
        /*01d6*/ 	.short	(.L_98 - .L_97)
	.align		4
.L_97:
        /*01d8*/ 	.word	index@(_ZN17fastertransformer14softmax_kernelI6__halffLi4EEEvPT_PKT0_PKS2_S8_iiiif)
        /*01dc*/ 	.word	0x00000010


	//----- nvinfo : EIATTR_REGCOUNT
	.align		4
.L_98:
        /*01e0*/ 	.byte	0x04, 0x2f
        /*01e2*/ 	.short	(.L_100 - .L_99)
	.align		4
.L_99:
        /*01e4*/ 	.word	index@(_ZN17fastertransformer14softmax_kernelI6__halffLi2EEEvPT_PKT0_PKS2_S8_iiiif)
        /*01e8*/ 	.word	0x0000001e


	//----- nvinfo : EIATTR_FRAME_SIZE
	.align		4
.L_100:
        /*01ec*/ 	.byte	0x04, 0x11
        /*01ee*/ 	.short	(.L_102 - .L_101)
	.align		4
.L_101:
        /*01f0*/ 	.word	index@(_ZN17fastertransformer14softmax_kernelI6__halffLi2EEEvPT_PKT0_PKS2_S8_iiiif)
        /*01f4*/ 	.word	0x00000008


	//----- nvinfo : EIATTR_REGCOUNT
	.align		4
.L_102:
        /*01f8*/ 	.byte	0x04, 0x2f
        /*01fa*/ 	.short	(.L_104 - .L_103)
	.align		4
.L_103:
        /*01fc*/ 	.word	index@(_ZN17fastertransformer14softmax_kernelI6__halffLi1EEEvPT_PKT0_PKS2_S8_iiiif)
        /*0200*/ 	.word	0x00000020


	//----- nvinfo : EIATTR_FRAME_SIZE
	.align		4
.L_104:
        /*0204*/ 	.byte	0x04, 0x11
        /*0206*/ 	.short	(.L_106 - .L_105)
	.align		4
.L_105:
        /*0208*/ 	.word	index@(_ZN17fastertransformer14softmax_kernelI6__halffLi1EEEvPT_PKT0_PKS2_S8_iiiif)
        /*020c*/ 	.word	0x00000000


	//----- nvinfo : EIATTR_REGCOUNT
	.align		4
.L_106:
        /*0210*/ 	.byte	0x04, 0x2f
        /*0212*/ 	.short	(.L_108 - .L_107)
	.align		4
.L_107:
        /*0214*/ 	.word	index@(_ZN17fastertransformer14softmax_kernelI6__halfS1_Li4EEEvPT_PKT0_PKS2_S8_iiiif)
        /*0218*/ 	.word	0x0000001e


	//----- nvinfo : EIATTR_FRAME_SIZE
	.align		4
.L_108:
        /*021c*/ 	.byte	0x04, 0x11
        /*021e*/ 	.short	(.L_110 - .L_109)
	.align		4
.L_109:
        /*0220*/ 	.word	index@(_ZN17fastertransformer14softmax_kernelI6__halfS1_Li4EEEvPT_PKT0_PKS2_S8_iiiif)
        /*0224*/ 	.word	0x00000010


	//----- nvinfo : EIATTR_REGCOUNT
	.align		4
.L_110:
        /*0228*/ 	.byte	0x04, 0x2f
        /*022a*/ 	.short	(.L_112 - .L_111)
	.align		4
.L_111:
        /*022c*/ 	.word	index@(_ZN17fastertransformer14softmax_kernelI6__halfS1_Li2EEEvPT_PKT0_PKS2_S8_iiiif)
        /*0230*/ 	.word	0x0000001e


	//----- nvinfo : EIATTR_FRAME_SIZE
	.align		4
.L_112:
        /*0234*/ 	.byte	0x04, 0x11
        /*0236*/ 	.short	(.L_114 - .L_113)
	.align		4
.L_113:
        /*0238*/ 	.word	index@(_ZN17fastertransformer14softmax_kernelI6__halfS1_Li2EEEvPT_PKT0_PKS2_S8_iiiif)
        /*023c*/ 	.word	0x00000008


	//----- nvinfo : EIATTR_REGCOUNT
	.align		4
.L_114:
        /*0240*/ 	.byte	0x04, 0x2f
        /*0242*/ 	.short	(.L_116 - .L_115)
	.align		4
.L_115:
        /*0244*/ 	.word	index@(_ZN17fastertransformer14softmax_kernelI6__halfS1_Li1EEEvPT_PKT0_PKS2_S8_iiiif)
        /*0248*/ 	.word	0x00000020


	//----- nvinfo : EIATTR_FRAME_SIZE
	.align		4
.L_116:
        /*024c*/ 	.byte	0x04, 0x11
        /*024e*/ 	.short	(.L_118 - .L_117)
	.align		4
.L_117:
        /*0250*/ 	.word	index@(_ZN17fastertransformer14softmax_kernelI6__halfS1_Li1EEEvPT_PKT0_PKS2_S8_iiiif)
        /*0254*/ 	.word	0x00000000


	//----- nvinfo : EIATTR_REGCOUNT
	.align		4
.L_118:
        /*0258*/ 	.byte	0x04, 0x2f
        /*025a*/ 	.short	(.L_120 - .L_119)
	.align		4
.L_119:
        /*025c*/ 	.word	index@(_ZN17fastertransformer9transposeI7__half2EEvPKT_PS2_iiiiPKfi)
        /*0260*/ 	.word	0x00000018


	//----- nvinfo : EIATTR_FRAME_SIZE
	.align		4
.L_120:
        /*0264*/ 	.byte	0x04, 0x11
        /*0266*/ 	.short	(.L_122 - .L_121)
	.align		4
.L_121:
        /*0268*/ 	.word	index@(_ZN17fastertransformer9transposeI7__half2EEvPKT_PS2_iiiiPKfi)
        /*026c*/ 	.word	0x00000000


	//----- nvinfo : EIATTR_REGCOUNT
	.align		4
.L_122:
        /*0270*/ 	.byte	0x04, 0x2f
        /*0272*/ 	.short	(.L_124 - .L_123)
	.align		4
.L_123:
        /*0274*/ 	.word	index@(_ZN17fastertransformer9transposeI6__halfEEvPKT_PS2_iiiiPKfi)
        /*0278*/ 	.word	0x00000018


	//----- nvinfo : EIATTR_FRAME_SIZE
	.align		4
.L_124:
        /*027c*/ 	.byte	0x04, 0x11
        /*027e*/ 	.short	(.L_126 - .L_125)
	.align		4
.L_125:
        /*0280*/ 	.word	index@(_ZN17fastertransformer9transposeI6__halfEEvPKT_PS2_iiiiPKfi)
        /*0284*/ 	.word	0x00000000


	//----- nvinfo : EIATTR_REGCOUNT
	.align		4
.L_126:
        /*0288*/ 	.byte	0x04, 0x2f
        /*028a*/ 	.short	(.L_128 - .L_127)
	.align		4
.L_127:
        /*028c*/ 	.word	index@(_ZN17fastertransformer19rebuild_padding_ia3I7__half2EEvPKT_S4_S4_PS2_S5_S5_PKiS4_S4_iiiiS7_)
        /*0290*/ 	.word	0x00000020


	//----- nvinfo : EIATTR_FRAME_SIZE
	.align		4
.L_128:
        /*0294*/ 	.byte	0x04, 0x11
        /*0296*/ 	.short	(.L_130 - .L_129)
	.align		4
.L_129:
        /*0298*/ 	.word	index@(_ZN17fastertransformer19rebuild_padding_ia3I7__half2EEvPKT_S4_S4_PS2_S5_S5_PKiS4_S4_iiiiS7_)
        /*029c*/ 	.word	0x00000000


	//----- nvinfo : EIATTR_REGCOUNT
	.align		4
.L_130:
        /*02a0*/ 	.byte	0x04, 0x2f
        /*02a2*/ 	.short	(.L_132 - .L_131)
	.align		4
.L_131:
        /*02a4*/ 	.word	index@(_ZN17fastertransformer19rebuild_padding_ia3IfEEvPKT_S3_S3_PS1_S4_S4_PKiS3_S3_iiiiS6_)
        /*02a8*/ 	.word	0x00000020


	//----- nvinfo : EIATTR_FRAME_SIZE
	.align		4
.L_132:
        /*02ac*/ 	.byte	0x04, 0x11
        /*02ae*/ 	.short	(.L_134 - .L_133)
	.align		4
.L_133:
        /*02b0*/ 	.word	index@(_ZN17fastertransformer19rebuild_padding_ia3IfEEvPKT_S3_S3_PS1_S4_S4_PKiS3_S3_iiiiS6_)
        /*02b4*/ 	.word	0x00000000


	//----- nvinfo : EIATTR_REGCOUNT
	.align		4
.L_134:
        /*02b8*/ 	.byte	0x04, 0x2f
        /*02ba*/ 	.short	(.L_136 - .L_135)
	.align		4
.L_135:
        /*02bc*/ 	.word	index@(_ZN17fastertransformer32add_QKV_bias_rebuild_padding_ia3I7__half2EEvPKT_S4_S4_S4_S4_S4_PS2_S5_S5_PKiS4_S4_iiiiS7_)
        /*02c0*/ 	.word	0x00000028


	//----- nvinfo : EIATTR_FRAME_SIZE
	.align		4
.L_136:
        /*02c4*/ 	.byte	0x04, 0x11
        /*02c6*/ 	.short	(.L_138 - .L_137)
	.align		4
.L_137:
        /*02c8*/ 	.word	index@(_ZN17fastertransformer32add_QKV_bias_rebuild_padding_ia3I7__half2EEvPKT_S4_S4_S4_S4_S4_PS2_S5_S5_PKiS4_S4_iiiiS7_)
        /*02cc*/ 	.word	0x00000000


	//----- nvinfo : EIATTR_REGCOUNT
	.align		4
.L_138:
        /*02d0*/ 	.byte	0x04, 0x2f
        /*02d2*/ 	.short	(.L_140 - .L_139)
	.align		4
.L_139:
        /*02d4*/ 	.word	index@(_ZN17fastertransformer32add_QKV_bias_rebuild_padding_ia3IfEEvPKT_S3_S3_S3_S3_S3_PS1_S4_S4_PKiS3_S3_iiiiS6_)
        /*02d8*/ 	.word	0x00000020


	//----- nvinfo : EIATTR_FRAME_SIZE
	.align		4
.L_140:
        /*02dc*/ 	.byte	0x04, 0x11
        /*02de*/ 	.short	(.L_142 - .L_141)
	.align		4
.L_141:
        /*02e0*/ 	.word	index@(_ZN17fastertransformer32add_QKV_bias_rebuild_padding_ia3IfEEvPKT_S3_S3_S3_S3_S3_PS1_S4_S4_PKiS3_S3_iiiiS6_)
        /*02e4*/ 	.word	0x00000000


	//----- nvinfo : EIATTR_REGCOUNT
	.align		4
.L_142:
        /*02e8*/ 	.byte	0x04, 0x2f
        /*02ea*/ 	.short	(.L_144 - .L_143)
	.align		4
.L_143:
        /*02ec*/ 	.word	index@(_ZN17fastertransformer19rebuild_padding_ia3I6__halfEEvPKT_S4_S4_PS2_S5_S5_PKiS4_S4_iiiiS7_)
        /*02f0*/ 	.word	0x00000020


	//----- nvinfo : EIATTR_FRAME_SIZE
	.align		4
.L_144:
        /*02f4*/ 	.byte	0x04, 0x11
        /*02f6*/ 	.short	(.L_146 - .L_145)
	.align		4
.L_145:
        /*02f8*/ 	.word	index@(_ZN17fastertransformer19rebuild_padding_ia3I6__halfEEvPKT_S4_S4_PS2_S5_S5_PKiS4_S4_iiiiS7_)
        /*02fc*/ 	.word	0x00000000


	//----- nvinfo : EIATTR_REGCOUNT
	.align		4
.L_146:
        /*0300*/ 	.byte	0x04, 0x2f
        /*0302*/ 	.short	(.L_148 - .L_147)
	.align		4
.L_147:
        /*0304*/ 	.word	index@(_ZN17fastertransformer32add_QKV_bias_rebuild_padding_ia3I6__halfEEvPKT_S4_S4_S4_S4_S4_PS2_S5_S5_PKiS4_S4_iiiiS7_)
        /*0308*/ 	.word	0x00000028


	//----- nvinfo : EIATTR_FRAME_SIZE
	.align		4
.L_148:
        /*030c*/ 	.byte	0x04, 0x11
        /*030e*/ 	.short	(.L_150 - .L_149)
	.align		4
.L_149:
        /*0310*/ 	.word	index@(_ZN17fastertransformer32add_QKV_bias_rebuild_padding_ia3I6__halfEEvPKT_S4_S4_S4_S4_S4_PS2_S5_S5_PKiS4_S4_iiiiS7_)
        /*0314*/ 	.word	0x00000000


	//----- nvinfo : EIATTR_REGCOUNT
	.align		4
.L_150:
        /*0318*/ 	.byte	0x04, 0x2f
        /*031a*/ 	.short	(.L_152 - .L_151)
	.align		4
.L_151:
        /*031c*/ 	.word	index@(_ZN17fastertransformer24transpose_remove_paddingI7__half2EEvPKT_PS2_iiiiPKiPKfi)
        /*0320*/ 	.word	0x00000018


	//----- nvinfo : EIATTR_FRAME_SIZE
	.align		4
.L_152:
        /*0324*/ 	.byte	0x04, 0x11
        /*0326*/ 	.short	(.L_154 - .L_153)
	.align		4
.L_153:
        /*0328*/ 	.word	index@(_ZN17fastertransformer24transpose_remove_paddingI7__half2EEvPKT_PS2_iiiiPKiPKfi)
        /*032c*/ 	.word	0x00000000


	//----- nvinfo : EIATTR_REGCOUNT
	.align		4
.L_154:
        /*0330*/ 	.byte	0x04, 0x2f
        /*0332*/ 	.short	(.L_156 - .L_155)
	.align		4
.L_155:
        /*0334*/ 	.word	index@(_ZN17fastertransformer24transpose_remove_paddingIfEEvPKT_PS1_iiiiPKiPKfi)
        /*0338*/ 	.word	0x00000014


	//----- nvinfo : EIATTR_FRAME_SIZE
	.align		4
.L_156:
        /*033c*/ 	.byte	0x04, 0x11
        /*033e*/ 	.short	(.L_158 - .L_157)
	.align		4
.L_157:
        /*0340*/ 	.word	index@(_ZN17fastertransformer24transpose_remove_paddingIfEEvPKT_PS1_iiiiPKiPKfi)
        /*0344*/ 	.word	0x00000000


	//----- nvinfo : EIATTR_REGCOUNT
	.align		4
.L_158:
        /*0348*/ 	.byte	0x04, 0x2f
        /*034a*/ 	.short	(.L_160 - .L_159)
	.align		4
.L_159:
        /*034c*/ 	.word	index@(_ZN17fastertransformer24transpose_remove_paddingI6__halfEEvPKT_PS2_iiiiPKiPKfi)
        /*0350*/ 	.word	0x00000014


	//----- nvinfo : EIATTR_FRAME_SIZE
	.align		4
.L_160:
        /*0354*/ 	.byte	0x04, 0x11
        /*0356*/ 	.short	(.L_162 - .L_161)
	.align		4
.L_161:
        /*0358*/ 	.word	index@(_ZN17fastertransformer24transpose_remove_paddingI6__halfEEvPKT_PS2_iiiiPKiPKfi)
        /*035c*/ 	.word	0x00000000


	//----- nvinfo : EIATTR_REGCOUNT
	.align		4
.L_162:
        /*0360*/ 	.byte	0x04, 0x2f
        /*0362*/ 	.short	(.L_164 - .L_163)
	.align		4
.L_163:
        /*0364*/ 	.word	index@(_ZN17fastertransformer34add_fusedQKV_bias_transpose_kernelIfEEvPT_S2_S2_S2_PKS1_PKiiiiiiPKfi)
        /*0368*/ 	.word	0x00000020


	//----- nvinfo : EIATTR_FRAME_SIZE
	.align		4
.L_164:
        /*036c*/ 	.byte	0x04, 0x11
        /*036e*/ 	.short	(.L_166 - .L_165)
	.align		4
.L_165:
        /*0370*/ 	.word	index@(_ZN17fastertransformer34add_fusedQKV_bias_transpose_kernelIfEEvPT_S2_S2_S2_PKS1_PKiiiiiiPKfi)
        /*0374*/ 	.word	0x00000018


	//----- nvinfo : EIATTR_REGCOUNT
	.align		4
.L_166:
        /*0378*/ 	.byte	0x04, 0x2f
        /*037a*/ 	.short	(.L_168 - .L_167)
	.align		4
.L_167:
        /*037c*/ 	.word	index@(_ZN17fastertransformer34add_fusedQKV_bias_transpose_kernelIfLb0EEEvPT_S2_S2_NS_29PrefixPromptBatchWeightsParamIS1_EES2_PKS1_PKiiiiiib)
        /*0380*/ 	.word	0x00000020


	//----- nvinfo : EIATTR_FRAME_SIZE
	.align		4
.L_168:
        /*0384*/ 	.byte	0x04, 0x11
        /*0386*/ 	.short	(.L_170 - .L_169)
	.align		4
.L_169:
        /*0388*/ 	.word	index@(_ZN17fastertransformer34add_fusedQKV_bias_transpose_kernelIfLb0EEEvPT_S2_S2_NS_29PrefixPromptBatchWeightsParamIS1_EES2_PKS1_PKiiiiiib)
        /*038c*/ 	.word	0x00000000


	//----- nvinfo : EIATTR_REGCOUNT
	.align		4
.L_170:
        /*0390*/ 	.byte	0x04, 0x2f
        /*0392*/ 	.short	(.L_172 - .L_171)
	.align		4
.L_171:
        /*0394*/ 	.word	index@(_ZN17fastertransformer34add_fusedQKV_bias_transpose_kernelIfLb1EEEvPT_S2_S2_NS_29PrefixPromptBatchWeightsParamIS1_EES2_PKS1_PKiiiiiib)
        /*0398*/ 	.word	0x00000028


	//----- nvinfo : EIATTR_FRAME_SIZE
	.align		4
.L_172:
        /*039c*/ 	.byte	0x04, 0x11
        /*039e*/ 	.short	(.L_174 - .L_173)
	.align		4
.L_173:
        /*03a0*/ 	.word	index@(_ZN17fastertransformer34add_fusedQKV_bias_transpose_kernelIfLb1EEEvPT_S2_S2_NS_29PrefixPromptBatchWeightsParamIS1_EES2_PKS1_PKiiiiiib)
        /*03a4*/ 	.word	0x00000000


	//----- nvinfo : EIATTR_REGCOUNT
	.align		4
.L_174:
        /*03a8*/ 	.byte	0x04, 0x2f
        /*03aa*/ 	.short	(.L_176 - .L_175)
	.align		4
.L_175:
        /*03ac*/ 	.word	index@(_ZN17fastertransformer34add_fusedQKV_bias_transpose_kernelI6__halfEEvPT_S3_S3_S3_PKS2_PKiiiiiiPKfi)
        /*03b0*/ 	.word	0x00000020


	//----- nvinfo : EIATTR_FRAME_SIZE
	.align		4
.L_176:
        /*03b4*/ 	.byte	0x04, 0x11
        /*03b6*/ 	.short	(.L_178 - .L_177)
	.align		4
.L_177:
        /*03b8*/ 	.word	index@(_ZN17fastertransformer34add_fusedQKV_bias_transpose_kernelI6__halfEEvPT_S3_S3_S3_PKS2_PKiiiiiiPKfi)
        /*03bc*/ 	.word	0x00000018


	//----- nvinfo : EIATTR_REGCOUNT
	.align		4
.L_178:
        /*03c0*/ 	.byte	0x04, 0x2f
        /*03c2*/ 	.short	(.L_180 - .L_179)
	.align		4
.L_179:
        /*03c4*/ 	.word	index@(_ZN17fastertransformer34add_fusedQKV_bias_transpose_kernelI6__halfLb0EEEvPT_S3_S3_NS_29PrefixPromptBatchWeightsParamIS2_EES3_PKS2_PKiiiiiib)
        /*03c8*/ 	.word	0x0000001f


	//----- nvinfo : EIATTR_FRAME_SIZE
	.align		4
.L_180:
        /*03cc*/ 	.byte	0x04, 0x11
        /*03ce*/ 	.short	(.L_182 - .L_181)
	.align		4
.L_181:
        /*03d0*/ 	.word	index@(_ZN17fastertransformer34add_fusedQKV_bias_transpose_kernelI6__halfLb0EEEvPT_S3_S3_NS_29PrefixPromptBatchWeightsParamIS2_EES3_PKS2_PKiiiiiib)
        /*03d4*/ 	.word	0x00000000


	//----- nvinfo : EIATTR_REGCOUNT
	.align		4
.L_182:
        /*03d8*/ 	.byte	0x04, 0x2f
        /*03da*/ 	.short	(.L_184 - .L_183)
	.align		4
.L_183:
        /*03dc*/ 	.word	index@(_ZN17fastertransformer34add_fusedQKV_bias_transpose_kernelI6__halfLb1EEEvPT_S3_S3_NS_29PrefixPromptBatchWeightsParamIS2_EES3_PKS2_PKiiiiiib)
        /*03e0*/ 	.word	0x00000020


	//----- nvinfo : EIATTR_FRAME_SIZE
	.align		4
.L_184:
        /*03e4*/ 	.byte	0x04, 0x11
        /*03e6*/ 	.short	(.L_186 - .L_185)
	.align		4
.L_185:
        /*03e8*/ 	.word	index@(_ZN17fastertransformer34add_fusedQKV_bias_transpose_kernelI6__halfLb1EEEvPT_S3_S3_NS_29PrefixPromptBatchWeightsParamIS2_EES3_PKS2_PKiiiiiib)
        /*03ec*/ 	.word	0x00000000


	//----- nvinfo : EIATTR_REGCOUNT
	.align		4
.L_186:
        /*03f0*/ 	.byte	0x04, 0x2f
        /*03f2*/ 	.short	(.L_188 - .L_187)
	.align		4
.L_187:
        /*03f4*/ 	.word	index@(_ZN17fastertransformer12transpose_4dIfEEvPT_S2_iiiiii)
        /*03f8*/ 	.word	0x0000001b


	//----- nvinfo : EIATTR_FRAME_SIZE
	.align		4
.L_188:
        /*03fc*/ 	.byte	0x04, 0x11
        /*03fe*/ 	.short	(.L_190 - .L_189)
	.align		4
.L_189:
        /*0400*/ 	.word	index@(_ZN17fastertransformer12transpose_4dIfEEvPT_S2_iiiiii)
        /*0404*/ 	.word	0x00000000


	//----- nvinfo : EIATTR_REGCOUNT
	.align		4
.L_190:
        /*0408*/ 	.byte	0x04, 0x2f
        /*040a*/ 	.short	(.L_192 - .L_191)
	.align		4
.L_191:
        /*040c*/ 	.word	index@(_ZN17fastertransformer32transpose_4d_batch_major_k_cacheIfEEvPT_PKS1_iiii)
        /*0410*/ 	.word	0x00000014


	//----- nvinfo : EIATTR_FRAME_SIZE
	.align		4
.L_192:
        /*0414*/ 	.byte	0x04, 0x11
        /*0416*/ 	.short	(.L_194 - .L_193)
	.align		4
.L_193:
        /*0418*/ 	.word	index@(_ZN17fastertransformer32transpose_4d_batch_major_k_cacheIfEEvPT_PKS1_iiii)
        /*041c*/ 	.word	0x00000000


	//----- nvinfo : EIATTR_REGCOUNT
	.align		4
.L_194:
        /*0420*/ 	.byte	0x04, 0x2f
        /*0422*/ 	.short	(.L_196 - .L_195)
	.align		4
.L_195:
        /*0424*/ 	.word	index@(_ZN17fastertransformer32transpose_4d_batch_major_v_cacheIfEEvPT_PKS1_iiii)
        /*0428*/ 	.word	0x0000000e


	//----- nvinfo : EIATTR_FRAME_SIZE
	.align		4
.L_196:
        /*042c*/ 	.byte	0x04, 0x11
        /*042e*/ 	.short	(.L_198 - .L_197)
	.align		4
.L_197:
        /*0430*/ 	.word	index@(_ZN17fastertransformer32transpose_4d_batch_major_v_cacheIfEEvPT_PKS1_iiii)
        /*0434*/ 	.word	0x00000000


	//----- nvinfo : EIATTR_REGCOUNT
	.align		4
.L_198:
        /*0438*/ 	.byte	0x04, 0x2f
        /*043a*/ 	.short	(.L_200 - .L_199)
	.align		4
.L_199:
        /*043c*/ 	.word	index@(_ZN17fastertransformer32transpose_4d_batch_major_k_cacheI6__halfEEvPT_PKS2_iiii)
        /*0440*/ 	.word	0x00000014


	//----- nvinfo : EIATTR_FRAME_SIZE
	.align		4
.L_200:
        /*0444*/ 	.byte	0x04, 0x11
        /*0446*/ 	.short	(.L_202 - .L_201)
	.align		4
.L_201:
        /*0448*/ 	.word	index@(_ZN17fastertransformer32transpose_4d_batch_major_k_cacheI6__halfEEvPT_PKS2_iiii)
        /*044c*/ 	.word	0x00000000


	//----- nvinfo : EIATTR_REGCOUNT
	.align		4
.L_202:
        /*0450*/ 	.byte	0x04, 0x2f
        /*0452*/ 	.short	(.L_204 - .L_203)
	.align		4
.L_203:
        /*0454*/ 	.word	index@(_ZN17fastertransformer32transpose_4d_batch_major_v_cacheI6__halfEEvPT_PKS2_iiii)
        /*0458*/ 	.word	0x0000000e


	//----- nvinfo : EIATTR_FRAME_SIZE
	.align		4
.L_204:
        /*045c*/ 	.byte	0x04, 0x11
        /*045e*/ 	.short	(.L_206 - .L_205)
	.align		4
.L_205:
        /*0460*/ 	.word	index@(_ZN17fastertransformer32transpose_4d_batch_major_v_cacheI6__halfEEvPT_PKS2_iiii)
        /*0464*/ 	.word	0x00000000


	//----- nvinfo : EIATTR_REGCOUNT
	.align		4
.L_206:
        /*0468*/ 	.byte	0x04, 0x2f
        /*046a*/ 	.short	(.L_208 - .L_207)
	.align		4
.L_207:
        /*046c*/ 	.word	index@(_ZN17fastertransformer24addRelativeAttentionBiasI7__half2EEvPT_PKS2_iii)
        /*0470*/ 	.word	0x00000014


	//----- nvinfo : EIATTR_FRAME_SIZE
	.align		4
.L_208:
        /*0474*/ 	.byte	0x04, 0x11
        /*0476*/ 	.short	(.L_210 - .L_209)
	.align		4
.L_209:
        /*0478*/ 	.word	index@(_ZN17fastertransformer24addRelativeAttentionBiasI7__half2EEvPT_PKS2_iii)
        /*047c*/ 	.word	0x00000000


	//----- nvinfo : EIATTR_REGCOUNT
	.align		4
.L_210:
        /*0480*/ 	.byte	0x04, 0x2f
        /*0482*/ 	.short	(.L_212 - .L_211)
	.align		4
.L_211:
        /*0484*/ 	.word	index@(_ZN17fastertransformer24addRelativeAttentionBiasIfEEvPT_PKS1_iii)
        /*0488*/ 	.word	0x00000014


	//----- nvinfo : EIATTR_FRAME_SIZE
	.align		4
.L_212:
        /*048c*/ 	.byte	0x04, 0x11
        /*048e*/ 	.short	(.L_214 - .L_213)
	.align		4
.L_213:
        /*0490*/ 	.word	index@(_ZN17fastertransformer24addRelativeAttentionBiasIfEEvPT_PKS1_iii)
        /*0494*/ 	.word	0x00000000


	//----- nvinfo : EIATTR_REGCOUNT
	.align		4
.L_214:
        /*0498*/ 	.byte	0x04, 0x2f
        /*049a*/ 	.short	(.L_216 - .L_215)
	.align		4
.L_215:
        /*049c*/ 	.word	index@(_ZN17fastertransformer24addRelativeAttentionBiasI6__halfEEvPT_PKS2_iii)
        /*04a0*/ 	.word	0x00000013


	//----- nvinfo : EIATTR_FRAME_SIZE
	.align		4
.L_216:
        /*04a4*/ 	.byte	0x04, 0x11
        /*04a6*/ 	.short	(.L_218 - .L_217)
	.align		4
.L_217:
        /*04a8*/ 	.word	index@(_ZN17fastertransformer24addRelativeAttentionBiasI6__halfEEvPT_PKS2_iii)
        /*04ac*/ 	.word	0x00000000


	//----- nvinfo : EIATTR_REGCOUNT
	.align		4
.L_218:
        /*04b0*/ 	.byte	0x04, 0x2f
        /*04b2*/ 	.short	(.L_220 - .L_219)
	.align		4
.L_219:
        /*04b4*/ 	.word	index@(_ZN17fastertransformer22add_head3Size_QKV_biasIfEEvPKT_S3_PS1_S4_S4_iiiii)
        /*04b8*/ 	.word	0x00000014


	//----- nvinfo : EIATTR_FRAME_SIZE
	.align		4
.L_220:
        /*04bc*/ 	.byte	0x04, 0x11
        /*04be*/ 	.short	(.L_222 - .L_221)
	.align		4
.L_221:
        /*04c0*/ 	.word	index@(_ZN17fastertransformer22add_head3Size_QKV_biasIfEEvPKT_S3_PS1_S4_S4_iiiii)
        /*04c4*/ 	.word	0x00000000


	//----- nvinfo : EIATTR_REGCOUNT
	.align		4
.L_222:
        /*04c8*/ 	.byte	0x04, 0x2f
        /*04ca*/ 	.short	(.L_224 - .L_223)
	.align		4
.L_223:
        /*04cc*/ 	.word	index@(_ZN17fastertransformer22add_head3Size_QKV_biasI6__halfEEvPKT_S4_PS2_S5_S5_iiiii)
        /*04d0*/ 	.word	0x00000014


	//----- nvinfo : EIATTR_FRAME_SIZE
	.align		4
.L_224:
        /*04d4*/ 	.byte	0x04, 0x11
        /*04d6*/ 	.short	(.L_226 - .L_225)
	.align		4
.L_225:
        /*04d8*/ 	.word	index@(_ZN17fastertransformer22add_head3Size_QKV_biasI6__halfEEvPKT_S4_PS2_S5_S5_iiiii)
        /*04dc*/ 	.word	0x00000000


	//----- nvinfo : EIATTR_REGCOUNT
	.align		4
.L_226:
        /*04e0*/ 	.byte	0x04, 0x2f
        /*04e2*/ 	.short	(.L_228 - .L_227)
	.align		4
.L_227:
        /*04e4*/ 	.word	index@(_ZN17fastertransformer38softmax_withRelPosBias_element4_kernelI6float4fEEvPT_PKS2_S5_iiiiif)
        /*04e8*/ 	.word	0x0000001c


	//----- nvinfo : EIATTR_FRAME_SIZE
	.align		4
.L_228:
        /*04ec*/ 	.byte	0x04, 0x11
        /*04ee*/ 	.short	(.L_230 - .L_229)
	.align		4
.L_229:
        /*04f0*/ 	.word	index@(_ZN17fastertransformer38softmax_withRelPosBias_element4_kernelI6float4fEEvPT_PKS2_S5_iiiiif)
        /*04f4*/ 	.word	0x00000000


	//----- nvinfo : EIATTR_REGCOUNT
	.align		4
.L_230:
        /*04f8*/ 	.byte	0x04, 0x2f
        /*04fa*/ 	.short	(.L_232 - .L_231)
	.align		4
.L_231:
        /*04fc*/ 	.word	index@(_ZN17fastertransformer38softmax_withRelPosBias_element4_kernelINS_5half4E6__halfEEvPT_PKS3_S6_iiiiif)
        /*0500*/ 	.word	0x00000017


	//----- nvinfo : EIATTR_FRAME_SIZE
	.align		4
.L_232:
        /*0504*/ 	.byte	0x04, 0x11
        /*0506*/ 	.short	(.L_234 - .L_233)
	.align		4
.L_233:
        /*0508*/ 	.word	index@(_ZN17fastertransformer38softmax_withRelPosBias_element4_kernelINS_5half4E6__halfEEvPT_PKS3_S6_iiiiif)
        /*050c*/ 	.word	0x00000000


	//----- nvinfo : EIATTR_REGCOUNT
	.align		4
.L_234:
        /*0510*/ 	.byte	0x04, 0x2f
        /*0512*/ 	.short	(.L_236 - .L_235)
	.align		4
.L_235:
        /*0514*/ 	.word	index@(_ZN17fastertransformer38softmax_withRelPosBias_element2_kernelI6float2fEEvPT_PKS2_S5_iiiiif)
        /*0518*/ 	.word	0x0000001a


	//----- nvinfo : EIATTR_FRAME_SIZE
	.align		4
.L_236:
        /*051c*/ 	.byte	0x04, 0x11
        /*051e*/ 	.short	(.L_238 - .L_237)
	.align		4
.L_237:
        /*0520*/ 	.word	index@(_ZN17fastertransformer38softmax_withRelPosBias_element2_kernelI6float2fEEvPT_PKS2_S5_iiiiif)
        /*0524*/ 	.word	0x00000000


	//----- nvinfo : EIATTR_REGCOUNT
	.align		4
.L_238:
        /*0528*/ 	.byte	0x04, 0x2f
        /*052a*/ 	.short	(.L_240 - .L_239)
	.align		4
.L_239:
        /*052c*/ 	.word	index@(_ZN17fastertransformer38softmax_withRelPosBias_element2_kernelI7__half26__halfEEvPT_PKS3_S6_iiiiif)
        /*0530*/ 	.word	0x0000001a


	//----- nvinfo : EIATTR_FRAME_SIZE
	.align		4
.L_240:
        /*0534*/ 	.byte	0x04, 0x11
        /*0536*/ 	.short	(.L_242 - .L_241)
	.align		4
.L_241:
        /*0538*/ 	.word	index@(_ZN17fastertransformer38softmax_withRelPosBias_element2_kernelI7__half26__halfEEvPT_PKS3_S6_iiiiif)
        /*053c*/ 	.word	0x00000000


	//----- nvinfo : EIATTR_REGCOUNT
	.align		4
.L_242:
        /*0540*/ 	.byte	0x04, 0x2f
        /*0542*/ 	.short	(.L_244 - .L_243)
	.align		4
.L_243:
        /*0544*/ 	.word	index@(_ZN17fastertransformer38softmax_withRelPosBias_element1_kernelIfEEvPT_PKS1_S4_iiiiif)
        /*0548*/ 	.word	0x00000019


	//----- nvinfo : EIATTR_FRAME_SIZE
	.align		4
.L_244:
        /*054c*/ 	.byte	0x04, 0x11
        /*054e*/ 	.short	(.L_246 - .L_245)
	.align		4
.L_245:
        /*0550*/ 	.word	index@(_ZN17fastertransformer38softmax_withRelPosBias_element1_kernelIfEEvPT_PKS1_S4_iiiiif)
        /*0554*/ 	.word	0x00000000


	//----- nvinfo : EIATTR_REGCOUNT
	.align		4
.L_246:
        /*0558*/ 	.byte	0x04, 0x2f
        /*055a*/ 	.short	(.L_248 - .L_247)
	.align		4
.L_247:
        /*055c*/ 	.word	index@(_ZN17fastertransformer38softmax_withRelPosBias_element1_kernelI6__halfEEvPT_PKS2_S5_iiiiif)
        /*0560*/ 	.word	0x00000019


	//----- nvinfo : EIATTR_FRAME_SIZE
	.align		4
.L_248:
        /*0564*/ 	.byte	0x04, 0x11
        /*0566*/ 	.short	(.L_250 - .L_249)
	.align		4
.L_249:
        /*0568*/ 	.word	index@(_ZN17fastertransformer38softmax_withRelPosBias_element1_kernelI6__halfEEvPT_PKS2_S5_iiiiif)
        /*056c*/ 	.word	0x00000000


	//----- nvinfo : EIATTR_REGCOUNT
	.align		4
.L_250:
        /*0570*/ 	.byte	0x04, 0x2f
        /*0572*/ 	.short	(.L_252 - .L_251)
	.align		4
.L_251:
        /*0574*/ 	.word	index@(_ZN17fastertransformer20transpose_attentionsIfEEvPT_PKS1_mmmm)
        /*0578*/ 	.word	0x00000010


	//----- nvinfo : EIATTR_FRAME_SIZE
	.align		4
.L_252:
        /*057c*/ 	.byte	0x04, 0x11
        /*057e*/ 	.short	(.L_254 - .L_253)
	.align		4
.L_253:
        /*0580*/ 	.word	index@(_ZN17fastertransformer20transpose_attentionsIfEEvPT_PKS1_mmmm)
        /*0584*/ 	.word	0x00000000


	//----- nvinfo : EIATTR_REGCOUNT
	.align		4
.L_254:
        /*0588*/ 	.byte	0x04, 0x2f
        /*058a*/ 	.short	(.L_256 - .L_255)
	.align		4
.L_255:
        /*058c*/ 	.word	index@(_ZN17fastertransformer20transpose_attentionsI6__halfEEvPT_PKS2_mmmm)
        /*0590*/ 	.word	0x00000010


	//----- nvinfo : EIATTR_FRAME_SIZE
	.align		4
.L_256:
        /*0594*/ 	.byte	0x04, 0x11
        /*0596*/ 	.short	(.L_258 - .L_257)
	.align		4
.L_257:
        /*0598*/ 	.word	index@(_ZN17fastertransformer20transpose_attentionsI6__halfEEvPT_PKS2_mmmm)
        /*059c*/ 	.word	0x00000000


	//----- nvinfo : EIATTR_MIN_STACK_SIZE
	.align		4
.L_258:
        /*05a0*/ 	.byte	0x04, 0x12
        /*05a2*/ 	.short	(.L_260 - .L_259)
	.align		4
.L_259:
        /*05a4*/ 	.word	index@(_ZN17fastertransformer20transpose_attentionsI6__halfEEvPT_PKS2_mmmm)
        /*05a8*/ 	.word	0x00000000


	//----- nvinfo : EIATTR_MIN_STACK_SIZE
	.align		4
.L_260:
        /*05ac*/ 	.byte	0x04, 0x12
        /*05ae*/ 	.short	(.L_262 - .L_261)
	.align		4
.L_261:
        /*05b0*/ 	.word	index@(_ZN17fastertransformer20transpose_attentionsIfEEvPT_PKS1_mmmm)
        /*05b4*/ 	.word	0x00000000


	//----- nvinfo : EIATTR_MIN_STACK_SIZE
	.align		4
.L_262:
        /*05b8*/ 	.byte	0x04, 0x12
        /*05ba*/ 	.short	(.L_264 - .L_263)
	.align		4
.L_263:
        /*05bc*/ 	.word	index@(_ZN17fastertransformer38softmax_withRelPosBias_element1_kernelI6__halfEEvPT_PKS2_S5_iiiiif)
        /*05c0*/ 	.word	0x00000000


	//----- nvinfo : EIATTR_MIN_STACK_SIZE
	.align		4
.L_264:
        /*05c4*/ 	.byte	0x04, 0x12
        /*05c6*/ 	.short	(.L_266 - .L_265)
	.align		4
.L_265:
        /*05c8*/ 	.word	index@(_ZN17fastertransformer38softmax_withRelPosBias_element1_kernelIfEEvPT_PKS1_S4_iiiiif)
        /*05cc*/ 	.word	0x00000000


	//----- nvinfo : EIATTR_MIN_STACK_SIZE
	.align		4
.L_266:
        /*05d0*/ 	.byte	0x04, 0x12
        /*05d2*/ 	.short	(.L_268 - .L_267)
	.align		4
.L_267:
        /*05d4*/ 	.word	index@(_ZN17fastertransformer38softmax_withRelPosBias_element2_kernelI7__half26__halfEEvPT_PKS3_S6_iiiiif)
        /*05d8*/ 	.word	0x00000000


	//----- nvinfo : EIATTR_MIN_STACK_SIZE
	.align		4
.L_268:
        /*05dc*/ 	.byte	0x04, 0x12
        /*05de*/ 	.short	(.L_270 - .L_269)
	.align		4
.L_269:
        /*05e0*/ 	.word	index@(_ZN17fastertransformer38softmax_withRelPosBias_element2_kernelI6float2fEEvPT_PKS2_S5_iiiiif)
        /*05e4*/ 	.word	0x00000000


	//----- nvinfo : EIATTR_MIN_STACK_SIZE
	.align		4
.L_270:
        /*05e8*/ 	.byte	0x04, 0x12
        /*05ea*/ 	.short	(.L_272 - .L_271)
	.align		4
.L_271:
        /*05ec*/ 	.word	index@(_ZN17fastertransformer38softmax_withRelPosBias_element4_kernelINS_5half4E6__halfEEvPT_PKS3_S6_iiiiif)
        /*05f0*/ 	.word	0x00000000


	//----- nvinfo : EIATTR_MIN_STACK_SIZE
	.align		4
.L_272:
        /*05f4*/ 	.byte	0x04, 0x12
        /*05f6*/ 	.short	(.L_274 - .L_273)
	.align		4
.L_273:
        /*05f8*/ 	.word	index@(_ZN17fastertransformer38softmax_withRelPosBias_element4_kernelI6float4fEEvPT_PKS2_S5_iiiiif)
        /*05fc*/ 	.word	0x00000000


	//----- nvinfo : EIATTR_MIN_STACK_SIZE
	.align		4
.L_274:
        /*0600*/ 	.byte	0x04, 0x12
        /*0602*/ 	.short	(.L_276 - .L_275)
	.align		4
.L_275:
        /*0604*/ 	.word	index@(_ZN17fastertransformer22add_head3Size_QKV_biasI6__halfEEvPKT_S4_PS2_S5_S5_iiiii)
        /*0608*/ 	.word	0x00000000


	//----- nvinfo : EIATTR_MIN_STACK_SIZE
	.align		4
.L_276:
        /*060c*/ 	.byte	0x04, 0x12
        /*060e*/ 	.short	(.L_278 - .L_277)
	.align		4
.L_277:
        /*0610*/ 	.word	index@(_ZN17fastertransformer22add_head3Size_QKV_biasIfEEvPKT_S3_PS1_S4_S4_iiiii)
        /*0614*/ 	.word	0x00000000


	//----- nvinfo : EIATTR_MIN_STACK_SIZE
	.align		4
.L_278:
        /*0618*/ 	.byte	0x04, 0x12
        /*061a*/ 	.short	(.L_280 - .L_279)
	.align		4
.L_279:
        /*061c*/ 	.word	index@(_ZN17fastertransformer24addRelativeAttentionBiasI6__halfEEvPT_PKS2_iii)
        /*0620*/ 	.word	0x00000000


	//----- nvinfo : EIATTR_MIN_STACK_SIZE
	.align		4
.L_280:
        /*0624*/ 	.byte	0x04, 0x12
        /*0626*/ 	.short	(.L_282 - .L_281)
	.align		4
.L_281:
        /*0628*/ 	.word	index@(_ZN17fastertransformer24addRelativeAttentionBiasIfEEvPT_PKS1_iii)
        /*062c*/ 	.word	0x00000000


	//----- nvinfo : EIATTR_MIN_STACK_SIZE
	.align		4
.L_282:
        /*0630*/ 	.byte	0x04, 0x12
        /*0632*/ 	.short	(.L_284 - .L_283)
	.align		4
.L_283:
        /*0634*/ 	.word	index@(_ZN17fastertransformer24addRelativeAttentionBiasI7__half2EEvPT_PKS2_iii)
        /*0638*/ 	.word	0x00000000


	//----- nvinfo : EIATTR_MIN_STACK_SIZE
	.align		4
.L_284:
        /*063c*/ 	.byte	0x04, 0x12
        /*063e*/ 	.short	(.L_286 - .L_285)
	.align		4
.L_285:
        /*0640*/ 	.word	index@(_ZN17fastertransformer32transpose_4d_batch_major_v_cacheI6__halfEEvPT_PKS2_iiii)
        /*0644*/ 	.word	0x00000000


	//----- nvinfo : EIATTR_MIN_STACK_SIZE
	.align		4
.L_286:
        /*0648*/ 	.byte	0x04, 0x12
        /*064a*/ 	.short	(.L_288 - .L_287)
	.align		4
.L_287:
        /*064c*/ 	.word	index@(_ZN17fastertransformer32transpose_4d_batch_major_k_cacheI6__halfEEvPT_PKS2_iiii)
        /*0650*/ 	.word	0x00000000


	//----- nvinfo : EIATTR_MIN_STACK_SIZE
	.align		4
.L_288:
        /*0654*/ 	.byte	0x04, 0x12
        /*0656*/ 	.short	(.L_290 - .L_289)
	.align		4
.L_289:
        /*0658*/ 	.word	index@(_ZN17fastertransformer32transpose_4d_batch_major_v_cacheIfEEvPT_PKS1_iiii)
        /*065c*/ 	.word	0x00000000


	//----- nvinfo : EIATTR_MIN_STACK_SIZE
	.align		4
.L_290:
        /*0660*/ 	.byte	0x04, 0x12
        /*0662*/ 	.short	(.L_292 - .L_291)
	.align		4
.L_291:
        /*0664*/ 	.word	index@(_ZN17fastertransformer32transpose_4d_batch_major_k_cacheIfEEvPT_PKS1_iiii)
        /*0668*/ 	.word	0x00000000


	//----- nvinfo : EIATTR_MIN_STACK_SIZE
	.align		4
.L_292:
        /*066c*/ 	.byte	0x04, 0x12
        /*066e*/ 	.short	(.L_294 - .L_293)
	.align		4
.L_293:
        /*0670*/ 	.word	index@(_ZN17fastertransformer12transpose_4dIfEEvPT_S2_iiiiii)
        /*0674*/ 	.word	0x00000000


	//----- nvinfo : EIATTR_MIN_STACK_SIZE
	.align		4
.L_294:
        /*0678*/ 	.byte	0x04, 0x12
        /*067a*/ 	.short	(.L_296 - .L_295)
	.align		4
.L_295:
        /*067c*/ 	.word	index@(_ZN17fastertransformer34add_fusedQKV_bias_transpose_kernelI6__halfLb1EEEvPT_S3_S3_NS_29PrefixPromptBatchWeightsParamIS2_EES3_PKS2_PKiiiiiib)
        /*0680*/ 	.word	0x00000000


	//----- nvinfo : EIATTR_MIN_STACK_SIZE
	.align		4
.L_296:
        /*0684*/ 	.byte	0x04, 0x12
        /*0686*/ 	.short	(.L_298 - .L_297)
	.align		4
.L_297:
        /*0688*/ 	.word	index@(_ZN17fastertransformer34add_fusedQKV_bias_transpose_kernelI6__halfLb0EEEvPT_S3_S3_NS_29PrefixPromptBatchWeightsParamIS2_EES3_PKS2_PKiiiiiib)
        /*068c*/ 	.word	0x00000000


	//----- nvinfo : EIATTR_MIN_STACK_SIZE
	.align		4
.L_298:
        /*0690*/ 	.byte	0x04, 0x12
        /*0692*/ 	.short	(.L_300 - .L_299)
	.align		4
.L_299:
        /*0694*/ 	.word	index@(_ZN17fastertransformer34add_fusedQKV_bias_transpose_kernelI6__halfEEvPT_S3_S3_S3_PKS2_PKiiiiiiPKfi)
        /*0698*/ 	.word	0x00000018


	//----- nvinfo : EIATTR_MIN_STACK_SIZE
	.align		4
.L_300:
        /*069c*/ 	.byte	0x04, 0x12
        /*069e*/ 	.short	(.L_302 - .L_301)
	.align		4
.L_301:
        /*06a0*/ 	.word	index@(_ZN17fastertransformer34add_fusedQKV_bias_transpose_kernelIfLb1EEEvPT_S2_S2_NS_29PrefixPromptBatchWeightsParamIS1_EES2_PKS1_PKiiiiiib)
        /*06a4*/ 	.word	0x00000000


	//----- nvinfo : EIATTR_MIN_STACK_SIZE
	.align		4
.L_302:
        /*06a8*/ 	.byte	0x04, 0x12
        /*06aa*/ 	.short	(.L_304 - .L_303)
	.align		4
.L_303:
        /*06ac*/ 	.word	index@(_ZN17fastertransformer34add_fusedQKV_bias_transpose_kernelIfLb0EEEvPT_S2_S2_NS_29PrefixPromptBatchWeightsParamIS1_EES2_PKS1_PKiiiiiib)
        /*06b0*/ 	.word	0x00000000


	//----- nvinfo : EIATTR_MIN_STACK_SIZE
	.align		4
.L_304:
        /*06b4*/ 	.byte	0x04, 0x12
        /*06b6*/ 	.short	(.L_306 - .L_305)
	.align		4
.L_305:
        /*06b8*/ 	.word	index@(_ZN17fastertransformer34add_fusedQKV_bias_transpose_kernelIfEEvPT_S2_S2_S2_PKS1_PKiiiiiiPKfi)
        /*06bc*/ 	.word	0x00000018


	//----- nvinfo : EIATTR_MIN_STACK_SIZE
	.align		4
.L_306:
        /*06c0*/ 	.byte	0x04, 0x12
        /*06c2*/ 	.short	(.L_308 - .L_307)
	.align		4
.L_307:
        /*06c4*/ 	.word	index@(_ZN17fastertransformer24transpose_remove_paddingI6__halfEEvPKT_PS2_iiiiPKiPKfi)
        /*06c8*/ 	.word	0x00000000


	//----- nvinfo : EIATTR_MIN_STACK_SIZE
	.align		4
.L_308:
        /*06cc*/ 	.byte	0x04, 0x12
        /*06ce*/ 	.short	(.L_310 - .L_309)
	.align		4
.L_309:
        /*06d0*/ 	.word	index@(_ZN17fastertransformer24transpose_remove_paddingIfEEvPKT_PS1_iiiiPKiPKfi)
        /*06d4*/ 	.word	0x00000000


	//----- nvinfo : EIATTR_MIN_STACK_SIZE
	.align		4
.L_310:
        /*06d8*/ 	.byte	0x04, 0x12
        /*06da*/ 	.short	(.L_312 - .L_311)
	.align		4
.L_311:
        /*06dc*/ 	.word	index@(_ZN17fastertransformer24transpose_remove_paddingI7__half2EEvPKT_PS2_iiiiPKiPKfi)
        /*06e0*/ 	.word	0x00000000


	//----- nvinfo : EIATTR_MIN_STACK_SIZE
	.align		4
.L_312:
        /*06e4*/ 	.byte	0x04, 0x12
        /*06e6*/ 	.short	(.L_314 - .L_313)
	.align		4
.L_313:
        /*06e8*/ 	.word	index@(_ZN17fastertransformer32add_QKV_bias_rebuild_padding_ia3I6__halfEEvPKT_S4_S4_S4_S4_S4_PS2_S5_S5_PKiS4_S4_iiiiS7_)
        /*06ec*/ 	.word	0x00000000


	//----- nvinfo : EIATTR_MIN_STACK_SIZE
	.align		4
.L_314:
        /*06f0*/ 	.byte	0x04, 0x12
        /*06f2*/ 	.short	(.L_316 - .L_315)
	.align		4
.L_315:
        /*06f4*/ 	.word	index@(_ZN17fastertransformer19rebuild_padding_ia3I6__halfEEvPKT_S4_S4_PS2_S5_S5_PKiS4_S4_iiiiS7_)
        /*06f8*/ 	.word	0x00000000


	//----- nvinfo : EIATTR_MIN_STACK_SIZE
	.align		4
.L_316:
        /*06fc*/ 	.byte	0x04, 0x12
        /*06fe*/ 	.short	(.L_318 - .L_317)
	.align		4
.L_317:
        /*0700*/ 	.word	index@(_ZN17fastertransformer32add_QKV_bias_rebuild_padding_ia3IfEEvPKT_S3_S3_S3_S3_S3_PS1_S4_S4_PKiS3_S3_iiiiS6_)
        /*0704*/ 	.word	0x00000000


	//----- nvinfo : EIATTR_MIN_STACK_SIZE
	.align		4
.L_318:
        /*0708*/ 	.byte	0x04, 0x12
        /*070a*/ 	.short	(.L_320 - .L_319)
	.align		4
.L_319:
        /*070c*/ 	.word	index@(_ZN17fastertransformer32add_QKV_bias_rebuild_padding_ia3I7__half2EEvPKT_S4_S4_S4_S4_S4_PS2_S5_S5_PKiS4_S4_iiiiS7_)
        /*0710*/ 	.word	0x00000000


	//----- nvinfo : EIATTR_MIN_STACK_SIZE
	.align		4
.L_320:
        /*0714*/ 	.byte	0x04, 0x12
        /*0716*/ 	.short	(.L_322 - .L_321)
	.align		4
.L_321:
        /*0718*/ 	.word	index@(_ZN17fastertransformer19rebuild_padding_ia3IfEEvPKT_S3_S3_PS1_S4_S4_PKiS3_S3_iiiiS6_)
        /*071c*/ 	.word	0x00000000


	//----- nvinfo : EIATTR_MIN_STACK_SIZE
	.align		4
.L_322:
        /*0720*/ 	.byte	0x04, 0x12
        /*0722*/ 	.short	(.L_324 - .L_323)
	.align		4
.L_323:
        /*0724*/ 	.word	index@(_ZN17fastertransformer19rebuild_padding_ia3I7__half2EEvPKT_S4_S4_PS2_S5_S5_PKiS4_S4_iiiiS7_)
        /*0728*/ 	.word	0x00000000


	//----- nvinfo : EIATTR_MIN_STACK_SIZE
	.align		4
.L_324:
        /*072c*/ 	.byte	0x04, 0x12
        /*072e*/ 	.short	(.L_326 - .L_325)
	.align		4
.L_325:
        /*0730*/ 	.word	index@(_ZN17fastertransformer9transposeI6__halfEEvPKT_PS2_iiiiPKfi)
        /*0734*/ 	.word	0x00000000


	//----- nvinfo : EIATTR_MIN_STACK_SIZE
	.align		4
.L_326:
        /*0738*/ 	.byte	0x04, 0x12
        /*073a*/ 	.short	(.L_328 - .L_327)
	.align		4
.L_327:
        /*073c*/ 	.word	index@(_ZN17fastertransformer9transposeI7__half2EEvPKT_PS2_iiiiPKfi)
        /*0740*/ 	.word	0x00000000


	//----- nvinfo : EIATTR_MIN_STACK_SIZE
	.align		4
.L_328:
        /*0744*/ 	.byte	0x04, 0x12
        /*0746*/ 	.short	(.L_330 - .L_329)
	.align		4
.L_329:
        /*0748*/ 	.word	index@(_ZN17fastertransformer14softmax_kernelI6__halfS1_Li1EEEvPT_PKT0_PKS2_S8_iiiif)
        /*074c*/ 	.word	0x00000000


	//----- nvinfo : EIATTR_MIN_STACK_SIZE
	.align		4
.L_330:
        /*0750*/ 	.byte	0x04, 0x12
        /*0752*/ 	.short	(.L_332 - .L_331)
	.align		4
.L_331:
        /*0754*/ 	.word	index@(_ZN17fastertransformer14softmax_kernelI6__halfS1_Li2EEEvPT_PKT0_PKS2_S8_iiiif)
        /*0758*/ 	.word	0x00000008


	//----- nvinfo : EIATTR_MIN_STACK_SIZE
	.align		4
.L_332:
        /*075c*/ 	.byte	0x04, 0x12
        /*075e*/ 	.short	(.L_334 - .L_333)
	.align		4
.L_333:
        /*0760*/ 	.word	index@(_ZN17fastertransformer14softmax_kernelI6__halfS1_Li4EEEvPT_PKT0_PKS2_S8_iiiif)
        /*0764*/ 	.word	0x00000010


	//----- nvinfo : EIATTR_MIN_STACK_SIZE
	.align		4
.L_334:
        /*0768*/ 	.byte	0x04, 0x12
        /*076a*/ 	.short	(.L_336 - .L_335)
	.align		4
.L_335:
        /*076c*/ 	.word	index@(_ZN17fastertransformer14softmax_kernelI6__halffLi1EEEvPT_PKT0_PKS2_S8_iiiif)
        /*0770*/ 	.word	0x00000000


	//----- nvinfo : EIATTR_MIN_STACK_SIZE
	.align		4
.L_336:
        /*0774*/ 	.byte	0x04, 0x12
        /*0776*/ 	.short	(.L_338 - .L_337)
	.align		4
.L_337:
        /*0778*/ 	.word	index@(_ZN17fastertransformer14softmax_kernelI6__halffLi2EEEvPT_PKT0_PKS2_S8_iiiif)
        /*077c*/ 	.word	0x00000008


	//----- nvinfo : EIATTR_MIN_STACK_SIZE
	.align		4
.L_338:
        /*0780*/ 	.byte	0x04, 0x12
        /*0782*/ 	.short	(.L_340 - .L_339)
	.align		4
.L_339:
        /*0784*/ 	.word	index@(_ZN17fastertransformer14softmax_kernelI6__halffLi4EEEvPT_PKT0_PKS2_S8_iiiif)
        /*0788*/ 	.word	0x00000010


	//----- nvinfo : EIATTR_MIN_STACK_SIZE
	.align		4
.L_340:
        /*078c*/ 	.byte	0x04, 0x12
        /*078e*/ 	.short	(.L_342 - .L_341)
	.align		4
.L_341:
        /*0790*/ 	.word	index@(_ZN17fastertransformer14softmax_kernelIffLi1EEEvPT_PKT0_PKS1_S7_iiiif)
        /*0794*/ 	.word	0x00000000


	//----- nvinfo : EIATTR_MIN_STACK_SIZE
	.align		4
.L_342:
        /*0798*/ 	.byte	0x04, 0x12
        /*079a*/ 	.short	(.L_344 - .L_343)
	.align		4
.L_343:
        /*079c*/ 	.word	index@(_ZN17fastertransformer17softmax_kernel_h2I6__halfLi1EEEvPT_PKS2_S5_S5_iiiiS2_)
        /*07a0*/ 	.word	0x00000000


	//----- nvinfo : EIATTR_MIN_STACK_SIZE
	.align		4
.L_344:
        /*07a4*/ 	.byte	0x04, 0x12
        /*07a6*/ 	.short	(.L_346 - .L_345)
	.align		4
.L_345:
        /*07a8*/ 	.word	index@(_ZN17fastertransformer20softmax_kernel_h2_v2I6__halfLi1ELi4EEEvPT_PKS2_S5_S5_iiiiS2_)
        /*07ac*/ 	.word	0x00000000


	//----- nvinfo : EIATTR_MIN_STACK_SIZE
	.align		4
.L_346:
        /*07b0*/ 	.byte	0x04, 0x12
        /*07b2*/ 	.short	(.L_348 - .L_347)
	.align		4
.L_347:
        /*07b4*/ 	.word	index@(_ZN17fastertransformer14softmax_kernelIffLi2EEEvPT_PKT0_PKS1_S7_iiiif)
        /*07b8*/ 	.word	0x00000008


	//----- nvinfo : EIATTR_MIN_STACK_SIZE
	.align		4
.L_348:
        /*07bc*/ 	.byte	0x04, 0x12
        /*07be*/ 	.short	(.L_350 - .L_349)
	.align		4
.L_349:
        /*07c0*/ 	.word	index@(_ZN17fastertransformer17softmax_kernel_h2I6__halfLi2EEEvPT_PKS2_S5_S5_iiiiS2_)
        /*07c4*/ 	.word	0x00000000


	//----- nvinfo : EIATTR_MIN_STACK_SIZE
	.align		4
.L_350:
        /*07c8*/ 	.byte	0x04, 0x12
        /*07ca*/ 	.short	(.L_352 - .L_351)
	.align		4
.L_351:
        /*07cc*/ 	.word	index@(_ZN17fastertransformer20softmax_kernel_h2_v2I6__halfLi2ELi4EEEvPT_PKS2_S5_S5_iiiiS2_)
        /*07d0*/ 	.word	0x00000000


	//----- nvinfo : EIATTR_MIN_STACK_SIZE
	.align		4
.L_352:
        /*07d4*/ 	.byte	0x04, 0x12
        /*07d6*/ 	.short	(.L_354 - .L_353)
	.align		4
.L_353:
        /*07d8*/ 	.word	index@(_ZN17fastertransformer14softmax_kernelIffLi4EEEvPT_PKT0_PKS1_S7_iiiif)
        /*07dc*/ 	.word	0x00000010


	//----- nvinfo : EIATTR_MIN_STACK_SIZE
	.align		4
.L_354:
        /*07e0*/ 	.byte	0x04, 0x12
        /*07e2*/ 	.short	(.L_356 - .L_355)
	.align		4
.L_355:
        /*07e4*/ 	.word	index@(_ZN17fastertransformer17softmax_kernel_h2I6__halfLi4EEEvPT_PKS2_S5_S5_iiiiS2_)
        /*07e8*/ 	.word	0x00000000


	//----- nvinfo : EIATTR_MIN_STACK_SIZE
	.align		4
.L_356:
        /*07ec*/ 	.byte	0x04, 0x12
        /*07ee*/ 	.short	(.L_358 - .L_357)
	.align		4
.L_357:
        /*07f0*/ 	.word	index@(_ZN17fastertransformer20softmax_kernel_h2_v2I6__halfLi4ELi4EEEvPT_PKS2_S5_S5_iiiiS2_)
        /*07f4*/ 	.word	0x00000000


	//----- nvinfo : EIATTR_MIN_STACK_SIZE
	.align		4
.L_358:
        /*07f8*/ 	.byte	0x04, 0x12
        /*07fa*/ 	.short	(.L_360 - .L_359)
	.align		4
.L_359:
        /*07fc*/ 	.word	index@(_ZN17fastertransformer15QKVIA3TransposeI6__halfEEvPT_S3_S3_PKS2_S5_S5_PKiS5_S5_iiii)
        /*0800*/ 	.word	0x00000000


	//----- nvinfo : EIATTR_MIN_STACK_SIZE
	.align		4
.L_360:
        /*0804*/ 	.byte	0x04, 0x12
        /*0806*/ 	.short	(.L_362 - .L_361)
	.align		4
.L_361:
        /*0808*/ 	.word	index@(_ZN17fastertransformer22addQKVBiasIA3TransposeI6__halfEEvPT_S3_S3_PKS2_S5_S5_S5_S5_S5_PKiS5_S5_iiii)
        /*080c*/ 	.word	0x00000000


	//----- nvinfo : EIATTR_MIN_STACK_SIZE
	.align		4
.L_362:
        /*0810*/ 	.byte	0x04, 0x12
        /*0812*/ 	.short	(.L_364 - .L_363)
	.align		4
.L_363:
        /*0814*/ 	.word	index@(_ZN17fastertransformer15QKVIA3TransposeI7__half2EEvPT_S3_S3_PKS2_S5_S5_PKiS5_S5_iiii)
        /*0818*/ 	.word	0x00000000


	//----- nvinfo : EIATTR_MIN_STACK_SIZE
	.align		4
.L_364:
        /*081c*/ 	.byte	0x04, 0x12
        /*081e*/ 	.short	(.L_366 - .L_365)
	.align		4
.L_365:
        /*0820*/ 	.word	index@(_ZN17fastertransformer22addQKVBiasIA3TransposeI7__half2EEvPT_S3_S3_PKS2_S5_S5_S5_S5_S5_PKiS5_S5_iiii)
        /*0824*/ 	.word	0x00000000


	//----- nvinfo : EIATTR_MIN_STACK_SIZE
	.align		4
.L_366:
        /*0828*/ 	.byte	0x04, 0x12
        /*082a*/ 	.short	(.L_368 - .L_367)
	.align		4
.L_367:
        /*082c*/ 	.word	index@(_ZN17fastertransformer15QKVIA3TransposeIfEEvPT_S2_S2_PKS1_S4_S4_PKiS4_S4_iiii)
        /*0830*/ 	.word	0x00000000


	//----- nvinfo : EIATTR_MIN_STACK_SIZE
	.align		4
.L_368:
        /*0834*/ 	.byte	0x04, 0x12
        /*0836*/ 	.short	(.L_370 - .L_369)
	.align		4
.L_369:
        /*0838*/ 	.word	index@(_ZN17fastertransformer22addQKVBiasIA3TransposeIfEEvPT_S2_S2_PKS1_S4_S4_S4_S4_S4_PKiS4_S4_iiii)
        /*083c*/ 	.word	0x00000000


	//----- nvinfo : EIATTR_MIN_STACK_SIZE
	.align		4
.L_370:
        /*0840*/ 	.byte	0x04, 0x12
        /*0842*/ 	.short	(.L_372 - .L_371)
	.align		4
.L_371:
        /*0844*/ 	.word	index@(_ZN17fastertransformer22add_head3Size_QKV_biasI7__half2EEvPKT_S4_PS2_S5_S5_iiiii)
        /*0848*/ 	.word	0x00000000


	//----- nvinfo : EIATTR_MIN_STACK_SIZE
	.align		4
.L_372:
        /*084c*/ 	.byte	0x04, 0x12
        /*084e*/ 	.short	(.L_374 - .L_373)
	.align		4
.L_373:
        /*0850*/ 	.word	index@(_ZN17fastertransformer22add_head3Size_QKV_biasI6float2EEvPKT_S4_PS2_S5_S5_iiiii)
        /*0854*/ 	.word	0x00000000


	//----- nvinfo : EIATTR_MIN_STACK_SIZE
	.align		4
.L_374:
        /*0858*/ 	.byte	0x04, 0x12
        /*085a*/ 	.short	(.L_376 - .L_375)
	.align		4
.L_375:
        /*085c*/ 	.word	index@(_ZN17fastertransformer12transpose_4dI6__halfEEvPT_S3_iiiiii)
        /*0860*/ 	.word	0x00000000


	//----- nvinfo : EIATTR_MIN_STACK_SIZE
	.align		4
.L_376:
        /*0864*/ 	.byte	0x04, 0x12
        /*0866*/ 	.short	(.L_378 - .L_377)
	.align		4
.L_377:
        /*0868*/ 	.word	index@(_ZN17fastertransformer9transposeIfEEvPKT_PS1_iiiiPKfi)
        /*086c*/ 	.word	0x00000000
.L_378:


//--------------------- .nv.compat                --------------------------
	.section	.nv.compat,"",@"SHT_CUDA_COMPAT_INFO"
	.align	4
        /*0000*/ 	.byte	0x02, 0x09, 0x01, 0x00, 0x02, 0x02, 0x01, 0x00, 0x02, 0x05, 0x05, 0x00, 0x03, 0x07, 0x01, 0x01
        /*0010*/ 	.byte	0x02, 0x03, 0x00, 0x00, 0x02, 0x06, 0x01, 0x00, 0x04, 0x0b, 0x08, 0x00, 0x00, 0x00, 0x00, 0x00
        /*0020*/ 	.byte	0x00, 0x00, 0x00, 0x00


//--------------------- .nv.info._ZN17fastertransformer20transpose_attentionsI6__halfEEvPT_PKS2_mmmm --------------------------
	.section	.nv.info._ZN17fastertransformer20transpose_attentionsI6__halfEEvPT_PKS2_mmmm,"",@"SHT_CUDA_INFO"
	.sectionflags	@""
	.align	4


	//----- nvinfo : EIATTR_CUDA_API_VERSION
	.align		4
        /*0000*/ 	.byte	0x04, 0x37
        /*0002*/ 	.short	(.L_380 - .L_379)
.L_379:
        /*0004*/ 	.word	0x00000082


	//----- nvinfo : EIATTR_KPARAM_INFO
	.align		4
.L_380:
        /*0008*/ 	.byte	0x04, 0x17
        /*000a*/ 	.short	(.L_382 - .L_381)
.L_381:
        /*000c*/ 	.word	0x00000000
        /*0010*/ 	.short	0x0005
        /*0012*/ 	.short	0x0028
        /*0014*/ 	.byte	0x00, 0xf0, 0x21, 0x00


	//----- nvinfo : EIATTR_KPARAM_INFO
	.align		4
.L_382:
        /*0018*/ 	.byte	0x04, 0x17
        /*001a*/ 	.short	(.L_384 - .L_383)
.L_383:
        /*001c*/ 	.word	0x00000000
        /*0020*/ 	.short	0x0004
        /*0022*/ 	.short	0x0020
        /*0024*/ 	.byte	0x00, 0xf0, 0x21, 0x00


	//----- nvinfo : EIATTR_KPARAM_INFO
	.align		4
.L_384:
        /*0028*/ 	.byte	0x04, 0x17
        /*002a*/ 	.short	(.L_386 - .L_385)
.L_385:
        /*002c*/ 	.word	0x00000000
        /*0030*/ 	.short	0x0003
        /*0032*/ 	.short	0x0018
        /*0034*/ 	.byte	0x00, 0xf0, 0x21, 0x00


	//----- nvinfo : EIATTR_KPARAM_INFO
	.align		4
.L_386:
        /*0038*/ 	.byte	0x04, 0x17
        /*003a*/ 	.short	(.L_388 - .L_387)
.L_387:
        /*003c*/ 	.word	0x00000000
        /*0040*/ 	.short	0x0002
        /*0042*/ 	.short	0x0010
        /*0044*/ 	.byte	0x00, 0xf0, 0x21, 0x00


	//----- nvinfo : EIATTR_KPARAM_INFO
	.align		4
.L_388:
        /*0048*/ 	.byte	0x04, 0x17
        /*004a*/ 	.short	(.L_390 - .L_389)
.L_389:
        /*004c*/ 	.word	0x00000000
        /*0050*/ 	.short	0x0001
        /*0052*/ 	.short	0x0008
        /*0054*/ 	.byte	0x00, 0xf0, 0x21, 0x00


	//----- nvinfo : EIATTR_KPARAM_INFO
	.align		4
.L_390:
        /*0058*/ 	.byte	0x04, 0x17
        /*005a*/ 	.short	(.L_392 - .L_391)
.L_391:
        /*005c*/ 	.word	0x00000000
        /*0060*/ 	.short	0x0000
        /*0062*/ 	.short	0x0000
        /*0064*/ 	.byte	0x00, 0xf0, 0x21, 0x00


	//----- nvinfo : EIATTR_SPARSE_MMA_MASK
	.align		4
.L_392:
        /*0068*/ 	.byte	0x03, 0x50
        /*006a*/ 	.short	0x0000


	//----- nvinfo : EIATTR_MAXREG_COUNT
	.align		4
        /*006c*/ 	.byte	0x03, 0x1b
        /*006e*/ 	.short	0x00ff


	//----- nvinfo : EIATTR_MERCURY_ISA_VERSION
	.align		4
        /*0070*/ 	.byte	0x03, 0x5f
        /*0072*/ 	.short	0x0101


	//----- nvinfo : EIATTR_EXIT_INSTR_OFFSETS
	.align		4
        /*0074*/ 	.byte	0x04, 0x1c
        /*0076*/ 	.short	(.L_394 - .L_393)


	//   ....[0]....
.L_393:
        /*0078*/ 	.word	0x000000a0


	//   ....[1]....
        /*007c*/ 	.word	0x00000370


	//----- nvinfo : EIATTR_CRS_STACK_SIZE
	.align		4
.L_394:
        /*0080*/ 	.byte	0x04, 0x1e
        /*0082*/ 	.short	(.L_396 - .L_395)
.L_395:
        /*0084*/ 	.word	0x00000000


	//----- nvinfo : EIATTR_CBANK_PARAM_SIZE
	.align		4
.L_396:
        /*0088*/ 	.byte	0x03, 0x19
        /*008a*/ 	.short	0x0030


	//----- nvinfo : EIATTR_PARAM_CBANK
	.align		4
        /*008c*/ 	.byte	0x04, 0x0a
        /*008e*/ 	.short	(.L_398 - .L_397)
	.align		4
.L_397:
        /*0090*/ 	.word	index@(.nv.constant0._ZN17fastertransformer20transpose_attentionsI6__halfEEvPT_PKS2_mmmm)
        /*0094*/ 	.short	0x0210
        /*0096*/ 	.short	0x0030


	//----- nvinfo : EIATTR_SW_WAR
	.align		4
.L_398:
        /*0098*/ 	.byte	0x04, 0x36
        /*009a*/ 	.short	(.L_400 - .L_399)
.L_399:
        /*009c*/ 	.word	0x00000008
.L_400:


//--------------------- .nv.info._ZN17fastertransformer20transpose_attentionsIfEEvPT_PKS1_mmmm --------------------------
	.section	.nv.info._ZN17fastertransformer20transpose_attentionsIfEEvPT_PKS1_mmmm,"",@"SHT_CUDA_INFO"
	.sectionflags	@""
	.align	4


	//----- nvinfo : EIATTR_CUDA_API_VERSION
	.align		4
        /*0000*/ 	.byte	0x04, 0x37
        /*0002*/ 	.short	(.L_402 - .L_401)
.L_401:
        /*0004*/ 	.word	0x00000082


	//----- nvinfo : EIATTR_KPARAM_INFO
	.align		4
.L_402:
        /*0008*/ 	.byte	0x04, 0x17
        /*000a*/ 	.short	(.L_404 - .L_403)
.L_403:
        /*000c*/ 	.word	0x00000000
        /*0010*/ 	.short	0x0005
        /*0012*/ 	.short	0x0028
        /*0014*/ 	.byte	0x00, 0xf0, 0x21, 0x00


	//----- nvinfo : EIATTR_KPARAM_INFO
	.align		4
.L_404:
        /*0018*/ 	.byte	0x04, 0x17
        /*001a*/ 	.short	(.L_406 - .L_405)
.L_405:
        /*001c*/ 	.word	0x00000000
        /*0020*/ 	.short	0x0004
        /*0022*/ 	.short	0x0020
        /*0024*/ 	.byte	0x00, 0xf0, 0x21, 0x00


	//----- nvinfo : EIATTR_KPARAM_INFO
	.align		4
.L_406:
        /*0028*/ 	.byte	0x04, 0x17
        /*002a*/ 	.short	(.L_408 - .L_407)
.L_407:
        /*002c*/ 	.word	0x00000000
        /*0030*/ 	.short	0x0003
        /*0032*/ 	.short	0x0018
        /*0034*/ 	.byte	0x00, 0xf0, 0x21, 0x00


	//----- nvinfo : EIATTR_KPARAM_INFO
	.align		4
.L_408:
        /*0038*/ 	.byte	0x04, 0x17
        /*003a*/ 	.short	(.L_410 - .L_409)
.L_409:
        /*003c*/ 	.word	0x00000000
        /*0040*/ 	.short	0x0002
        /*0042*/ 	.short	0x0010
        /*0044*/ 	.byte	0x00, 0xf0, 0x21, 0x00


	//----- nvinfo : EIATTR_KPARAM_INFO
	.align		4
.L_410:
        /*0048*/ 	.byte	0x04, 0x17
        /*004a*/ 	.short	(.L_412 - .L_411)
.L_411:
        /*004c*/ 	.word	0x00000000
        /*0050*/ 	.short	0x0001
        /*0052*/ 	.short	0x0008
        /*0054*/ 	.byte	0x00, 0xf0, 0x21, 0x00


	//----- nvinfo : EIATTR_KPARAM_INFO
	.align		4
.L_412:
        /*0058*/ 	.byte	0x04, 0x17
        /*005a*/ 	.short	(.L_414 - .L_413)
.L_413:
        /*005c*/ 	.word	0x00000000
        /*0060*/ 	.short	0x0000
        /*0062*/ 	.short	0x0000
        /*0064*/ 	.byte	0x00, 0xf0, 0x21, 0x00


	//----- nvinfo : EIATTR_SPARSE_MMA_MASK
	.align		4
.L_414:
        /*0068*/ 	.byte	0x03, 0x50
        /*006a*/ 	.short	0x0000


	//----- nvinfo : EIATTR_MAXREG_COUNT
	.align		4
        /*006c*/ 	.byte	0x03, 0x1b
        /*006e*/ 	.short	0x00ff


	//----- nvinfo : EIATTR_MERCURY_ISA_VERSION
	.align		4
        /*0070*/ 	.byte	0x03, 0x5f
        /*0072*/ 	.short	0x0101


	//----- nvinfo : EIATTR_EXIT_INSTR_OFFSETS
	.align		4
        /*0074*/ 	.byte	0x04, 0x1c
        /*0076*/ 	.short	(.L_416 - .L_415)


	//   ....[0]....
.L_415:
        /*0078*/ 	.word	0x000000a0


	//   ....[1]....
        /*007c*/ 	.word	0x00000370


	//----- nvinfo : EIATTR_CRS_STACK_SIZE
	.align		4
.L_416:
        /*0080*/ 	.byte	0x04, 0x1e
        /*0082*/ 	.short	(.L_418 - .L_417)
.L_417:
        /*0084*/ 	.word	0x00000000


	//----- nvinfo : EIATTR_CBANK_PARAM_SIZE
	.align		4
.L_418:
        /*0088*/ 	.byte	0x03, 0x19
        /*008a*/ 	.short	0x0030


	//----- nvinfo : EIATTR_PARAM_CBANK
	.align		4
        /*008c*/ 	.byte	0x04, 0x0a
        /*008e*/ 	.short	(.L_420 - .L_419)
	.align		4
.L_419:
        /*0090*/ 	.word	index@(.nv.constant0._ZN17fastertransformer20transpose_attentionsIfEEvPT_PKS1_mmmm)
        /*0094*/ 	.short	0x0210
        /*0096*/ 	.short	0x0030


	//----- nvinfo : EIATTR_SW_WAR
	.align		4
.L_420:
        /*0098*/ 	.byte	0x04, 0x36
        /*009a*/ 	.short	(.L_422 - .L_421)
.L_421:
        /*009c*/ 	.word	0x00000008
.L_422:


//--------------------- .nv.info._ZN17fastertransformer38softmax_withRelPosBias_element1_kernelI6__halfEEvPT_PKS2_S5_iiiiif --------------------------
	.section	.nv.info._ZN17fastertransformer38softmax_withRelPosBias_element1_kernelI6__halfEEvPT_PKS2_S5_iiiiif,"",@"SHT_CUDA_INFO"
	.sectionflags	@""
	.align	4


	//----- nvinfo : EIATTR_CUDA_API_VERSION
	.align		4
        /*0000*/ 	.byte	0x04, 0x37
        /*0002*/ 	.short	(.L_424 - .L_423)
.L_423:
        /*0004*/ 	.word	0x00000082


	//----- nvinfo : EIATTR_KPARAM_INFO
	.align		4
.L_424:
        /*0008*/ 	.byte	0x04, 0x17
        /*000a*/ 	.short	(.L_426 - .L_425)
.L_425:
        /*000c*/ 	.word	0x00000000
        /*0010*/ 	.short	0x0008
        /*0012*/ 	.short	0x002c
        /*0014*/ 	.byte	0x00, 0xf0, 0x11, 0x00


	//----- nvinfo : EIATTR_KPARAM_INFO
	.align		4
.L_426:
        /*0018*/ 	.byte	0x04, 0x17
        /*001a*/ 	.short	(.L_428 - .L_427)
.L_427:
        /*001c*/ 	.word	0x00000000
        /*0020*/ 	.short	0x0007
        /*0022*/ 	.short	0x0028
        /*0024*/ 	.byte	0x00, 0xf0, 0x11, 0x00


	//----- nvinfo : EIATTR_KPARAM_INFO
	.align		4
.L_428:
        /*0028*/ 	.byte	0x04, 0x17
        /*002a*/ 	.short	(.L_430 - .L_429)
.L_429:
        /*002c*/ 	.word	0x00000000
        /*0030*/ 	.short	0x0006
        /*0032*/ 	.short	0x0024
        /*0034*/ 	.byte	0x00, 0xf0, 0x11, 0x00


	//----- nvinfo : EIATTR_KPARAM_INFO
	.align		4
.L_430:
        /*0038*/ 	.byte	0x04, 0x17
        /*003a*/ 	.short	(.L_432 - .L_431)
.L_431:
        /*003c*/ 	.word	0x00000000
        /*0040*/ 	.short	0x0005
        /*0042*/ 	.short	0x0020
        /*0044*/ 	.byte	0x00, 0xf0, 0x11, 0x00


	//----- nvinfo : EIATTR_KPARAM_INFO
	.align		4
.L_432:
        /*0048*/ 	.byte	0x04, 0x17
        /*004a*/ 	.short	(.L_434 - .L_433)
.L_433:
        /*004c*/ 	.word	0x00000000
        /*0050*/ 	.short	0x0004
        /*0052*/ 	.short	0x001c
        /*0054*/ 	.byte	0x00, 0xf0, 0x11, 0x00


	//----- nvinfo : EIATTR_KPARAM_INFO
	.align		4
.L_434:
        /*0058*/ 	.byte	0x04, 0x17
        /*005a*/ 	.short	(.L_436 - .L_435)
.L_435:
        /*005c*/ 	.word	0x00000000
        /*0060*/ 	.short	0x0003
        /*0062*/ 	.short	0x0018
        /*0064*/ 	.byte	0x00, 0xf0, 0x11, 0x00


	//----- nvinfo : EIATTR_KPARAM_INFO
	.align		4
.L_436:
        /*0068*/ 	.byte	0x04, 0x17
        /*006a*/ 	.short	(.L_438 - .L_437)
.L_437:
        /*006c*/ 	.word	0x00000000
        /*0070*/ 	.short	0x0002
        /*0072*/ 	.short	0x0010
        /*0074*/ 	.byte	0x00, 0xf0, 0x21, 0x00


	//----- nvinfo : EIATTR_KPARAM_INFO
	.align		4
.L_438:
        /*0078*/ 	.byte	0x04, 0x17
        /*007a*/ 	.short	(.L_440 - .L_439)
.L_439:
        /*007c*/ 	.word	0x00000000
        /*0080*/ 	.short	0x0001
        /*0082*/ 	.short	0x0008
        /*0084*/ 	.byte	0x00, 0xf0, 0x21, 0x00


	//----- nvinfo : EIATTR_KPARAM_INFO
	.align		4
.L_440:
        /*0088*/ 	.byte	0x04, 0x17
        /*008a*/ 	.short	(.L_442 - .L_441)
.L_441:
        /*008c*/ 	.word	0x00000000
        /*0090*/ 	.short	0x0000
        /*0092*/ 	.short	0x0000
        /*0094*/ 	.byte	0x00, 0xf0, 0x21, 0x00


	//----- nvinfo : EIATTR_SPARSE_MMA_MASK
	.align		4
.L_442:
        /*0098*/ 	.byte	0x03, 0x50
        /*009a*/ 	.short	0x0000


	//----- nvinfo : EIATTR_MAXREG_COUNT
	.align		4
        /*009c*/ 	.byte	0x03, 0x1b
        /*009e*/ 	.short	0x00ff


	//----- nvinfo : EIATTR_NUM_BARRIERS
	.align		4
        /*00a0*/ 	.byte	0x02, 0x4c
        /*00a2*/ 	.byte	0x01
	.zero		1


	//----- nvinfo : EIATTR_MERCURY_ISA_VERSION
	.align		4
        /*00a4*/ 	.byte	0x03, 0x5f
        /*00a6*/ 	.short	0x0101


	//----- nvinfo : EIATTR_COOP_GROUP_MASK_REGIDS
	.align		4
        /*00a8*/ 	.byte	0x04, 0x29
        /*00aa*/ 	.short	(.L_444 - .L_443)


	//   ....[0]....
.L_443:
        /*00ac*/ 	.word	0xffffffff


	//   ....[1]....
        /*00b0*/ 	.word	0xffffffff


	//   ....[2]....
        /*00b4*/ 	.word	0xffffffff


	//   ....[3]....
        /*00b8*/ 	.word	0xffffffff


	//   ....[4]....
        /*00bc*/ 	.word	0xffffffff


	//   ....[5]....
        /*00c0*/ 	.word	0xffffffff


	//   ....[6]....
        /*00c4*/ 	.word	0xffffffff


	//   ....[7]....
        /*00c8*/ 	.word	0xffffffff


	//   ....[8]....
        /*00cc*/ 	.word	0xffffffff


	//   ....[9]....
        /*00d0*/ 	.word	0xffffffff


	//   ....[10]....
        /*00d4*/ 	.word	0xffffffff


	//   ....[11]....
        /*00d8*/ 	.word	0xffffffff


	//   ....[12]....
        /*00dc*/ 	.word	0xffffffff


	//   ....[13]....
        /*00e0*/ 	.word	0xffffffff


	//   ....[14]....
        /*00e4*/ 	.word	0xffffffff


	//   ....[15]....
        /*00e8*/ 	.word	0xffffffff


	//   ....[16]....
        /*00ec*/ 	.word	0xffffffff


	//   ....[17]....
        /*00f0*/ 	.word	0xffffffff


	//   ....[18]....
        /*00f4*/ 	.word	0xffffffff


	//   ....[19]....
        /*00f8*/ 	.word	0xffffffff


	//----- nvinfo : EIATTR_COOP_GROUP_INSTR_OFFSETS
	.align		4
.L_444:
        /*00fc*/ 	.byte	0x04, 0x28
        /*00fe*/ 	.short	(.L_446 - .L_445)


	//   ....[0]....
.L_445:
        /*0100*/ 	.word	0x000005e0


	//   ....[1]....
        /*0104*/ 	.word	0x00000650


	//   ....[2]....
        /*0108*/ 	.word	0x00000670


	//   ....[3]....
        /*010c*/ 	.word	0x00000690


	//   ....[4]....
        /*0110*/ 	.word	0x000006b0


	//   ....[5]....
        /*0114*/ 	.word	0x00000710


	//   ....[6]....
        /*0118*/ 	.word	0x00000740


	//   ....[7]....
        /*011c*/ 	.word	0x00000780


	//   ....[8]....
        /*0120*/ 	.word	0x000007b0


	//   ....[9]....
        /*0124*/ 	.word	0x000007d0


	//   ....[10]....
        /*0128*/ 	.word	0x00000870


	//   ....[11]....
        /*012c*/ 	.word	0x00000890


	//   ....[12]....
        /*0130*/ 	.word	0x000008b0


	//   ....[13]....
        /*0134*/ 	.word	0x000008d0


	//   ....[14]....
        /*0138*/ 	.word	0x000008f0


	//   ....[15]....
        /*013c*/ 	.word	0x00000950


	//   ....[16]....
        /*0140*/ 	.word	0x00000970


	//   ....[17]....
        /*0144*/ 	.word	0x00000990


	//   ....[18]....
        /*0148*/ 	.word	0x000009b0


	//   ....[19]....
        /*014c*/ 	.word	0x000009d0


	//----- nvinfo : EIATTR_EXIT_INSTR_OFFSETS
	.align		4
.L_446:
        /*0150*/ 	.byte	0x04, 0x1c
        /*0152*/ 	.short	(.L_448 - .L_447)


	//   ....[0]....
.L_447:
        /*0154*/ 	.word	0x00000040


	//   ....[1]....
        /*0158*/ 	.word	0x00000b30


	//----- nvinfo : EIATTR_CRS_STACK_SIZE
	.align		4
.L_448:
        /*015c*/ 	.byte	0x04, 0x1e
        /*015e*/ 	.short	(.L_450 - .L_449)
.L_449:
        /*0160*/ 	.word	0x00000000


	//----- nvinfo : EIATTR_CBANK_PARAM_SIZE
	.align		4
.L_450:
        /*0164*/ 	.byte	0x03, 0x19
        /*0166*/ 	.short	0x0030


	//----- nvinfo : EIATTR_PARAM_CBANK
	.align		4
        /*0168*/ 	.byte	0x04, 0x0a
        /*016a*/ 	.short	(.L_452 - .L_451)
	.align		4
.L_451:
        /*016c*/ 	.word	index@(.nv.constant0._ZN17fastertransformer38softmax_withRelPosBias_element1_kernelI6__halfEEvPT_PKS2_S5_iiiiif)
        /*0170*/ 	.short	0x0210
        /*0172*/ 	.short	0x0030


	//----- nvinfo : EIATTR_SW_WAR
	.align		4
.L_452:
        /*0174*/ 	.byte	0x04, 0x36
        /*0176*/ 	.short	(.L_454 - .L_453)
.L_453:
        /*0178*/ 	.word	0x00000008
.L_454:


//--------------------- .nv.info._ZN17fastertransformer38softmax_withRelPosBias_element1_kernelIfEEvPT_PKS1_S4_iiiiif --------------------------
	.section	.nv.info._ZN17fastertransformer38softmax_withRelPosBias_element1_kernelIfEEvPT_PKS1_S4_iiiiif,"",@"SHT_CUDA_INFO"
	.sectionflags	@""
	.align	4


	//----- nvinfo : EIATTR_CUDA_API_VERSION
	.align		4
        /*0000*/ 	.byte	0x04, 0x37
        /*0002*/ 	.short	(.L_456 - .L_455)
.L_455:
        /*0004*/ 	.word	0x00000082


	//----- nvinfo : EIATTR_KPARAM_INFO
	.align		4
.L_456:
        /*0008*/ 	.byte	0x04, 0x17
        /*000a*/ 	.short	(.L_458 - .L_457)
.L_457:
        /*000c*/ 	.word	0x00000000
        /*0010*/ 	.short	0x0008
        /*0012*/ 	.short	0x002c
        /*0014*/ 	.byte	0x00, 0xf0, 0x11, 0x00


	//----- nvinfo : EIATTR_KPARAM_INFO
	.align		4
.L_458:
        /*0018*/ 	.byte	0x04, 0x17
        /*001a*/ 	.short	(.L_460 - .L_459)
.L_459:
        /*001c*/ 	.word	0x00000000
        /*0020*/ 	.short	0x0007
        /*0022*/ 	.short	0x0028
        /*0024*/ 	.byte	0x00, 0xf0, 0x11, 0x00


	//----- nvinfo : EIATTR_KPARAM_INFO
	.align		4
.L_460:
        /*0028*/ 	.byte	0x04, 0x17
        /*002a*/ 	.short	(.L_462 - .L_461)
.L_461:
        /*002c*/ 	.word	0x00000000
        /*0030*/ 	.short	0x0006
        /*0032*/ 	.short	0x0024
        /*0034*/ 	.byte	0x00, 0xf0, 0x11, 0x00


	//----- nvinfo : EIATTR_KPARAM_INFO
	.align		4
.L_462:
        /*0038*/ 	.byte	0x04, 0x17
        /*003a*/ 	.short	(.L_464 - .L_463)
.L_463:
        /*003c*/ 	.word	0x00000000
        /*0040*/ 	.short	0x0005
        /*0042*/ 	.short	0x0020
        /*0044*/ 	.byte	0x00, 0xf0, 0x11, 0x00


	//----- nvinfo : EIATTR_KPARAM_INFO
	.align		4
.L_464:
        /*0048*/ 	.byte	0x04, 0x17
        /*004a*/ 	.short	(.L_466 - .L_465)
.L_465:
        /*004c*/ 	.word	0x00000000
        /*0050*/ 	.short	0x0004
        /*0052*/ 	.short	0x001c
        /*0054*/ 	.byte	0x00, 0xf0, 0x11, 0x00


	//----- nvinfo : EIATTR_KPARAM_INFO
	.align		4
.L_466:
        /*0058*/ 	.byte	0x04, 0x17
        /*005a*/ 	.short	(.L_468 - .L_467)
.L_467:
        /*005c*/ 	.word	0x00000000
        /*0060*/ 	.short	0x0003
        /*0062*/ 	.short	0x0018
        /*0064*/ 	.byte	0x00, 0xf0, 0x11, 0x00


	//----- nvinfo : EIATTR_KPARAM_INFO
	.align		4
.L_468:
        /*0068*/ 	.byte	0x04, 0x17
        /*006a*/ 	.short	(.L_470 - .L_469)
.L_469:
        /*006c*/ 	.word	0x00000000
        /*0070*/ 	.short	0x0002
        /*0072*/ 	.short	0x0010
        /*0074*/ 	.byte	0x00, 0xf0, 0x21, 0x00


	//----- nvinfo : EIATTR_KPARAM_INFO
	.align		4
.L_470:
        /*0078*/ 	.byte	0x04, 0x17
        /*007a*/ 	.short	(.L_472 - .L_471)
.L_471:
        /*007c*/ 	.word	0x00000000
        /*0080*/ 	.short	0x0001
        /*0082*/ 	.short	0x0008
        /*0084*/ 	.byte	0x00, 0xf0, 0x21, 0x00


	//----- nvinfo : EIATTR_KPARAM_INFO
	.align		4
.L_472:
        /*0088*/ 	.byte	0x04, 0x17
        /*008a*/ 	.short	(.L_474 - .L_473)
.L_473:
        /*008c*/ 	.word	0x00000000
        /*0090*/ 	.short	0x0000
        /*0092*/ 	.short	0x0000
        /*0094*/ 	.byte	0x00, 0xf0, 0x21, 0x00


	//----- nvinfo : EIATTR_SPARSE_MMA_MASK
	.align		4
.L_474:
        /*0098*/ 	.byte	0x03, 0x50
        /*009a*/ 	.short	0x0000


	//----- nvinfo : EIATTR_MAXREG_COUNT
	.align		4
        /*009c*/ 	.byte	0x03, 0x1b
        /*009e*/ 	.short	0x00ff


	//----- nvinfo : EIATTR_NUM_BARRIERS
	.align		4
        /*00a0*/ 	.byte	0x02, 0x4c
        /*00a2*/ 	.byte	0x01
	.zero		1


	//----- nvinfo : EIATTR_MERCURY_ISA_VERSION
	.align		4
        /*00a4*/ 	.byte	0x03, 0x5f
        /*00a6*/ 	.short	0x0101


	//----- nvinfo : EIATTR_COOP_GROUP_MASK_REGIDS
	.align		4
        /*00a8*/ 	.byte	0x04, 0x29
        /*00aa*/ 	.short	(.L_476 - .L_475)


	//   ....[0]....
.L_475:
        /*00ac*/ 	.word	0xffffffff


	//   ....[1]....
        /*00b0*/ 	.word	0xffffffff


	//   ....[2]....
        /*00b4*/ 	.word	0xffffffff


	//   ....[3]....
        /*00b8*/ 	.word	0xffffffff


	//   ....[4]....
        /*00bc*/ 	.word	0xffffffff


	//   ....[5]....
        /*00c0*/ 	.word	0xffffffff


	//   ....[6]....
        /*00c4*/ 	.word	0xffffffff


	//   ....[7]....
        /*00c8*/ 	.word	0xffffffff


	//   ....[8]....
        /*00cc*/ 	.word	0xffffffff


	//   ....[9]....
        /*00d0*/ 	.word	0xffffffff


	//   ....[10]....
        /*00d4*/ 	.word	0xffffffff


	//   ....[11]....
        /*00d8*/ 	.word	0xffffffff


	//   ....[12]....
        /*00dc*/ 	.word	0xffffffff


	//   ....[13]....
        /*00e0*/ 	.word	0xffffffff


	//   ....[14]....
        /*00e4*/ 	.word	0xffffffff


	//   ....[15]....
        /*00e8*/ 	.word	0xffffffff


	//   ....[16]....
        /*00ec*/ 	.word	0xffffffff


	//   ....[17]....
        /*00f0*/ 	.word	0xffffffff


	//   ....[18]....
        /*00f4*/ 	.word	0xffffffff


	//   ....[19]....
        /*00f8*/ 	.word	0xffffffff


	//----- nvinfo : EIATTR_COOP_GROUP_INSTR_OFFSETS
	.align		4
.L_476:
        /*00fc*/ 	.byte	0x04, 0x28
        /*00fe*/ 	.short	(.L_478 - .L_477)


	//   ....[0]....
.L_477:
        /*0100*/ 	.word	0x000005b0


	//   ....[1]....
        /*0104*/ 	.word	0x00000620


	//   ....[2]....
        /*0108*/ 	.word	0x00000640


	//   ....[3]....
        /*010c*/ 	.word	0x00000660


	//   ....[4]....
        /*0110*/ 	.word	0x00000680


	//   ....[5]....
        /*0114*/ 	.word	0x000006e0


	//   ....[6]....
        /*0118*/ 	.word	0x00000710


	//   ....[7]....
        /*011c*/ 	.word	0x00000750


	//   ....[8]....
        /*0120*/ 	.word	0x00000780


	//   ....[9]....
        /*0124*/ 	.word	0x000007a0


	//   ....[10]....
        /*0128*/ 	.word	0x00000840


	//   ....[11]....
        /*012c*/ 	.word	0x00000860


	//   ....[12]....
        /*0130*/ 	.word	0x00000880


	//   ....[13]....
        /*0134*/ 	.word	0x000008a0


	//   ....[14]....
        /*0138*/ 	.word	0x000008c0


	//   ....[15]....
        /*013c*/ 	.word	0x00000940


	//   ....[16]....
        /*0140*/ 	.word	0x00000960


	//   ....[17]....
        /*0144*/ 	.word	0x00000980


	//   ....[18]....
        /*0148*/ 	.word	0x000009b0


	//   ....[19]....
        /*014c*/ 	.word	0x000009f0


	//----- nvinfo : EIATTR_EXIT_INSTR_OFFSETS
	.align		4
.L_478:
        /*0150*/ 	.byte	0x04, 0x1c
        /*0152*/ 	.short	(.L_480 - .L_479)


	//   ....[0]....
.L_479:
        /*0154*/ 	.word	0x00000040


	//   ....[1]....
        /*0158*/ 	.word	0x00000ad0


	//----- nvinfo : EIATTR_CRS_STACK_SIZE
	.align		4
.L_480:
        /*015c*/ 	.byte	0x04, 0x1e
        /*015e*/ 	.short	(.L_482 - .L_481)
.L_481:
        /*0160*/ 	.word	0x00000000


	//----- nvinfo : EIATTR_CBANK_PARAM_SIZE
	.align		4
.L_482:
        /*0164*/ 	.byte	0x03, 0x19
        /*0166*/ 	.short	0x0030


	//----- nvinfo : EIATTR_PARAM_CBANK
	.align		4
        /*0168*/ 	.byte	0x04, 0x0a
        /*016a*/ 	.short	(.L_484 - .L_483)
	.align		4
.L_483:
        /*016c*/ 	.word	index@(.nv.constant0._ZN17fastertransformer38softmax_withRelPosBias_element1_kernelIfEEvPT_PKS1_S4_iiiiif)
        /*0170*/ 	.short	0x0210
        /*0172*/ 	.short	0x0030


	//----- nvinfo : EIATTR_SW_WAR
	.align		4
.L_484:
        /*0174*/ 	.byte	0x04, 0x36
        /*0176*/ 	.short	(.L_486 - .L_485)
.L_485:
        /*0178*/ 	.word	0x00000008
.L_486:


//--------------------- .nv.info._ZN17fastertransformer38softmax_withRelPosBias_element2_kernelI7__half26__halfEEvPT_PKS3_S6_iiiiif --------------------------
	.section	.nv.info._ZN17fastertransformer38softmax_withRelPosBias_element2_kernelI7__half26__halfEEvPT_PKS3_S6_iiiiif,"",@"SHT_CUDA_INFO"
	.sectionflags	@""
	.align	4


	//----- nvinfo : EIATTR_CUDA_API_VERSION
	.align		4
        /*0000*/ 	.byte	0x04, 0x37
        /*0002*/ 	.short	(.L_488 - .L_487)
.L_487:
        /*0004*/ 	.word	0x00000082


	//----- nvinfo : EIATTR_KPARAM_INFO
	.align		4
.L_488:
        /*0008*/ 	.byte	0x04, 0x17
        /*000a*/ 	.short	(.L_490 - .L_489)
.L_489:
        /*000c*/ 	.word	0x00000000
        /*0010*/ 	.short	0x0008
        /*0012*/ 	.short	0x002c
        /*0014*/ 	.byte	0x00, 0xf0, 0x11, 0x00


	//----- nvinfo : EIATTR_KPARAM_INFO
	.align		4
.L_490:
        /*0018*/ 	.byte	0x04, 0x17
        /*001a*/ 	.short	(.L_492 - .L_491)
.L_491:
        /*001c*/ 	.word	0x00000000
        /*0020*/ 	.short	0x0007
        /*0022*/ 	.short	0x0028
        /*0024*/ 	.byte	0x00, 0xf0, 0x11, 0x00


	//----- nvinfo : EIATTR_KPARAM_INFO
	.align		4
.L_492:
        /*0028*/ 	.byte	0x04, 0x17
        /*002a*/ 	.short	(.L_494 - .L_493)
.L_493:
        /*002c*/ 	.word	0x00000000
        /*0030*/ 	.short	0x0006
        /*0032*/ 	.short	0x0024
        /*0034*/ 	.byte	0x00, 0xf0, 0x11, 0x00


	//----- nvinfo : EIATTR_KPARAM_INFO
	.align		4
.L_494:
        /*0038*/ 	.byte	0x04, 0x17
        /*003a*/ 	.short	(.L_496 - .L_495)
.L_495:
        /*003c*/ 	.word	0x00000000
        /*0040*/ 	.short	0x0005
        /*0042*/ 	.short	0x0020
        /*0044*/ 	.byte	0x00, 0xf0, 0x11, 0x00


	//----- nvinfo : EIATTR_KPARAM_INFO
	.align		4
.L_496:
        /*0048*/ 	.byte	0x04, 0x17
        /*004a*/ 	.short	(.L_498 - .L_497)
.L_497:
        /*004c*/ 	.word	0x00000000
        /*0050*/ 	.short	0x0004
        /*0052*/ 	.short	0x001c
        /*0054*/ 	.byte	0x00, 0xf0, 0x11, 0x00


	//----- nvinfo : EIATTR_KPARAM_INFO
	.align		4
.L_498:
        /*0058*/ 	.byte	0x04, 0x17
        /*005a*/ 	.short	(.L_500 - .L_499)
.L_499:
        /*005c*/ 	.word	0x00000000
        /*0060*/ 	.short	0x0003
        /*0062*/ 	.short	0x0018
        /*0064*/ 	.byte	0x00, 0xf0, 0x11, 0x00


	//----- nvinfo : EIATTR_KPARAM_INFO
	.align		4
.L_500:
        /*0068*/ 	.byte	0x04, 0x17
        /*006a*/ 	.short	(.L_502 - .L_501)
.L_501:
        /*006c*/ 	.word	0x00000000
        /*0070*/ 	.short	0x0002
        /*0072*/ 	.short	0x0010
        /*0074*/ 	.byte	0x00, 0xf0, 0x21, 0x00


	//----- nvinfo : EIATTR_KPARAM_INFO
	.align		4
.L_502:
        /*0078*/ 	.byte	0x04, 0x17
        /*007a*/ 	.short	(.L_504 - .L_503)
.L_503:
        /*007c*/ 	.word	0x00000000
        /*0080*/ 	.short	0x0001
        /*0082*/ 	.short	0x0008
        /*0084*/ 	.byte	0x00, 0xf0, 0x21, 0x00


	//----- nvinfo : EIATTR_KPARAM_INFO
	.align		4
.L_504:
        /*0088*/ 	.byte	0x04, 0x17
        /*008a*/ 	.short	(.L_506 - .L_505)
.L_505:
        /*008c*/ 	.word	0x00000000
        /*0090*/ 	.short	0x0000
        /*0092*/ 	.short	0x0000
        /*0094*/ 	.byte	0x00, 0xf0, 0x21, 0x00


	//----- nvinfo : EIATTR_SPARSE_MMA_MASK
	.align		4
.L_506:
        /*0098*/ 	.byte	0x03, 0x50
        /*009a*/ 	.short	0x0000


	//----- nvinfo : EIATTR_MAXREG_COUNT
	.align		4
        /*009c*/ 	.byte	0x03, 0x1b
        /*009e*/ 	.short	0x00ff


	//----- nvinfo : EIATTR_NUM_BARRIERS
	.align		4
        /*00a0*/ 	.byte	0x02, 0x4c
        /*00a2*/ 	.byte	0x01
	.zero		1


	//----- nvinfo : EIATTR_MERCURY_ISA_VERSION
	.align		4
        /*00a4*/ 	.byte	0x03, 0x5f
        /*00a6*/ 	.short	0x0101


	//----- nvinfo : EIATTR_COOP_GROUP_MASK_REGIDS
	.align		4
        /*00a8*/ 	.byte	0x04, 0x29
        /*00aa*/ 	.short	(.L_508 - .L_507)


	//   ....[0]....
.L_507:
        /*00ac*/ 	.word	0xffffffff


	//   ....[1]....
        /*00b0*/ 	.word	0xffffffff


	//   ....[2]....
        /*00b4*/ 	.word	0xffffffff


	//   ....[3]....
        /*00b8*/ 	.word	0xffffffff


	//   ....[4]....
        /*00bc*/ 	.word	0xffffffff


	//   ....[5]....
        /*00c0*/ 	.word	0xffffffff


	//   ....[6]....
        /*00c4*/ 	.word	0xffffffff


	//   ....[7]....
        /*00c8*/ 	.word	0xffffffff


	//   ....[8]....
        /*00cc*/ 	.word	0xffffffff


	//   ....[9]....
        /*00d0*/ 	.word	0xffffffff


	//   ....[10]....
        /*00d4*/ 	.word	0xffffffff


	//   ....[11]....
        /*00d8*/ 	.word	0xffffffff


	//   ....[12]....
        /*00dc*/ 	.word	0xffffffff


	//   ....[13]....
        /*00e0*/ 	.word	0xffffffff


	//   ....[14]....
        /*00e4*/ 	.word	0xffffffff


	//   ....[15]....
        /*00e8*/ 	.word	0xffffffff


	//   ....[16]....
        /*00ec*/ 	.word	0xffffffff


	//   ....[17]....
        /*00f0*/ 	.word	0xffffffff


	//   ....[18]....
        /*00f4*/ 	.word	0xffffffff


	//   ....[19]....
        /*00f8*/ 	.word	0xffffffff


	//   ....[20]....
        /*00fc*/ 	.word	0xffffffff


	//   ....[21]....
        /*0100*/ 	.word	0xffffffff


	//   ....[22]....
        /*0104*/ 	.word	0xffffffff


	//   ....[23]....
        /*0108*/ 	.word	0xffffffff


	//   ....[24]....
        /*010c*/ 	.word	0xffffffff


	//   ....[25]....
        /*0110*/ 	.word	0xffffffff


	//   ....[26]....
        /*0114*/ 	.word	0xffffffff


	//   ....[27]....
        /*0118*/ 	.word	0xffffffff


	//   ....[28]....
        /*011c*/ 	.word	0xffffffff


	//   ....[29]....
        /*0120*/ 	.word	0xffffffff


	//----- nvinfo : EIATTR_COOP_GROUP_INSTR_OFFSETS
	.align		4
.L_508:
        /*0124*/ 	.byte	0x04, 0x28
        /*0126*/ 	.short	(.L_510 - .L_509)


	//   ....[0]....
.L_509:
        /*0128*/ 	.word	0x000006d0


	//   ....[1]....
        /*012c*/ 	.word	0x00000730


	//   ....[2]....
        /*0130*/ 	.word	0x00000750


	//   ....[3]....
        /*0134*/ 	.word	0x00000770


	//   ....[4]....
        /*0138*/ 	.word	0x00000790


	//   ....[5]....
        /*013c*/ 	.word	0x000007e0


	//   ....[6]....
        /*0140*/ 	.word	0x00000800


	//   ....[7]....
        /*0144*/ 	.word	0x00000820


	//   ....[8]....
        /*0148*/ 	.word	0x00000840


	//   ....[9]....
        /*014c*/ 	.word	0x00000860


	//   ....[10]....
        /*0150*/ 	.word	0x00000890


	//   ....[11]....
        /*0154*/ 	.word	0x000008b0


	//   ....[12]....
        /*0158*/ 	.word	0x000008d0


	//   ....[13]....
        /*015c*/ 	.word	0x000008f0


	//   ....[14]....
        /*0160*/ 	.word	0x00000910


	//   ....[15]....
        /*0164*/ 	.word	0x00000a90


	//   ....[16]....
        /*0168*/ 	.word	0x00000ae0


	//   ....[17]....
        /*016c*/ 	.word	0x00000b10


	//   ....[18]....
        /*0170*/ 	.word	0x00000b30


	//   ....[19]....
        /*0174*/ 	.word	0x00000b50


	//   ....[20]....
        /*0178*/ 	.word	0x00000ba0


	//   ....[21]....
        /*017c*/ 	.word	0x00000bc0


	//   ....[22]....
        /*0180*/ 	.word	0x00000be0


	//   ....[23]....
        /*0184*/ 	.word	0x00000c00


	//   ....[24]....
        /*0188*/ 	.word	0x00000c20


	//   ....[25]....
        /*018c*/ 	.word	0x00000c50


	//   ....[26]....
        /*0190*/ 	.word	0x00000c70


	//   ....[27]....
        /*0194*/ 	.word	0x00000c90


	//   ....[28]....
        /*0198*/ 	.word	0x00000cb0


	//   ....[29]....
        /*019c*/ 	.word	0x00000cd0


	//----- nvinfo : EIATTR_EXIT_INSTR_OFFSETS
	.align		4
.L_510:
        /*01a0*/ 	.byte	0x04, 0x1c
        /*01a2*/ 	.short	(.L_512 - .L_511)


	//   ....[0]....
.L_511:
        /*01a4*/ 	.word	0x00000040


	//   ....[1]....
        /*01a8*/ 	.word	0x00000e80


	//----- nvinfo : EIATTR_CRS_STACK_SIZE
	.align		4
.L_512:
        /*01ac*/ 	.byte	0x04, 0x1e
        /*01ae*/ 	.short	(.L_514 - .L_513)
.L_513:
        /*01b0*/ 	.word	0x00000000


	//----- nvinfo : EIATTR_CBANK_PARAM_SIZE
	.align		4
.L_514:
        /*01b4*/ 	.byte	0x03, 0x19
        /*01b6*/ 	.short	0x0030


	//----- nvinfo : EIATTR_PARAM_CBANK
	.align		4
        /*01b8*/ 	.byte	0x04, 0x0a
        /*01ba*/ 	.short	(.L_516 - .L_515)
	.align		4
.L_515:
        /*01bc*/ 	.word	index@(.nv.constant0._ZN17fastertransformer38softmax_withRelPosBias_element2_kernelI7__half26__halfEEvPT_PKS3_S6_iiiiif)
        /*01c0*/ 	.short	0x0210
        /*01c2*/ 	.short	0x0030


	//----- nvinfo : EIATTR_SW_WAR
	.align		4
.L_516:
        /*01c4*/ 	.byte	0x04, 0x36
        /*01c6*/ 	.short	(.L_518 - .L_517)
.L_517:
        /*01c8*/ 	.word	0x00000008
.L_518:


//--------------------- .nv.info._ZN17fastertransformer38softmax_withRelPosBias_element2_kernelI6float2fEEvPT_PKS2_S5_iiiiif --------------------------
	.section	.nv.info._ZN17fastertransformer38softmax_withRelPosBias_element2_kernelI6float2fEEvPT_PKS2_S5_iiiiif,"",@"SHT_CUDA_INFO"
	.sectionflags	@""
	.align	4


	//----- nvinfo : EIATTR_CUDA_API_VERSION
	.align		4
        /*0000*/ 	.byte	0x04, 0x37
        /*0002*/ 	.short	(.L_520 - .L_519)
.L_519:
        /*0004*/ 	.word	0x00000082


	//----- nvinfo : EIATTR_KPARAM_INFO
	.align		4
.L_520:
        /*0008*/ 	.byte	0x04, 0x17
        /*000a*/ 	.short	(.L_522 - .L_521)
.L_521:
        /*000c*/ 	.word	0x00000000
        /*0010*/ 	.short	0x0008
        /*0012*/ 	.short	0x002c
        /*0014*/ 	.byte	0x00, 0xf0, 0x11, 0x00


	//----- nvinfo : EIATTR_KPARAM_INFO
	.align		4
.L_522:
        /*0018*/ 	.byte	0x04, 0x17
        /*001a*/ 	.short	(.L_524 - .L_523)
.L_523:
        /*001c*/ 	.word	0x00000000
        /*0020*/ 	.short	0x0007
        /*0022*/ 	.short	0x0028
        /*0024*/ 	.byte	0x00, 0xf0, 0x11, 0x00


	//----- nvinfo : EIATTR_KPARAM_INFO
	.align		4
.L_524:
        /*0028*/ 	.byte	0x04, 0x17
        /*002a*/ 	.short	(.L_526 - .L_525)
.L_525:
        /*002c*/ 	.word	0x00000000
        /*0030*/ 	.short	0x0006
        /*0032*/ 	.short	0x0024
        /*0034*/ 	.byte	0x00, 0xf0, 0x11, 0x00


	//----- nvinfo : EIATTR_KPARAM_INFO
	.align		4
.L_526:
        /*0038*/ 	.byte	0x04, 0x17
        /*003a*/ 	.short	(.L_528 - .L_527)
.L_527:
        /*003c*/ 	.word	0x00000000
        /*0040*/ 	.short	0x0005
        /*0042*/ 	.short	0x0020
        /*0044*/ 	.byte	0x00, 0xf0, 0x11, 0x00


	//----- nvinfo : EIATTR_KPARAM_INFO
	.align		4
.L_528:
        /*0048*/ 	.byte	0x04, 0x17
        /*004a*/ 	.short	(.L_530 - .L_529)
.L_529:
        /*004c*/ 	.word	0x00000000
        /*0050*/ 	.short	0x0004
        /*0052*/ 	.short	0x001c
        /*0054*/ 	.byte	0x00, 0xf0, 0x11, 0x00


	//----- nvinfo : EIATTR_KPARAM_INFO
	.align		4
.L_530:
        /*0058*/ 	.byte	0x04, 0x17
        /*005a*/ 	.short	(.L_532 - .L_531)
.L_531:
        /*005c*/ 	.word	0x00000000
        /*0060*/ 	.short	0x0003
        /*0062*/ 	.short	0x0018
        /*0064*/ 	.byte	0x00, 0xf0, 0x11, 0x00


	//----- nvinfo : EIATTR_KPARAM_INFO
	.align		4
.L_532:
        /*0068*/ 	.byte	0x04, 0x17
        /*006a*/ 	.short	(.L_534 - .L_533)
.L_533:
        /*006c*/ 	.word	0x00000000
        /*0070*/ 	.short	0x0002
        /*0072*/ 	.short	0x0010
        /*0074*/ 	.byte	0x00, 0xf0, 0x21, 0x00


	//----- nvinfo : EIATTR_KPARAM_INFO
	.align		4
.L_534:
        /*0078*/ 	.byte	0x04, 0x17
        /*007a*/ 	.short	(.L_536 - .L_535)
.L_535:
        /*007c*/ 	.word	0x00000000
        /*0080*/ 	.short	0x0001
        /*0082*/ 	.short	0x0008
        /*0084*/ 	.byte	0x00, 0xf0, 0x21, 0x00


	//----- nvinfo : EIATTR_KPARAM_INFO
	.align		4
.L_536:
        /*0088*/ 	.byte	0x04, 0x17
        /*008a*/ 	.short	(.L_538 - .L_537)
.L_537:
        /*008c*/ 	.word	0x00000000
        /*0090*/ 	.short	0x0000
        /*0092*/ 	.short	0x0000
        /*0094*/ 	.byte	0x00, 0xf0, 0x21, 0x00


	//----- nvinfo : EIATTR_SPARSE_MMA_MASK
	.align		4
.L_538:
        /*0098*/ 	.byte	0x03, 0x50
        /*009a*/ 	.short	0x0000


	//----- nvinfo : EIATTR_MAXREG_COUNT
	.align		4
        /*009c*/ 	.byte	0x03, 0x1b
        /*009e*/ 	.short	0x00ff


	//----- nvinfo : EIATTR_NUM_BARRIERS
	.align		4
        /*00a0*/ 	.byte	0x02, 0x4c
        /*00a2*/ 	.byte	0x01
	.zero		1


	//----- nvinfo : EIATTR_MERCURY_ISA_VERSION
	.align		4
        /*00a4*/ 	.byte	0x03, 0x5f
        /*00a6*/ 	.short	0x0101


	//----- nvinfo : EIATTR_COOP_GROUP_MASK_REGIDS
	.align		4
        /*00a8*/ 	.byte	0x04, 0x29
        /*00aa*/ 	.short	(.L_540 - .L_539)


	//   ....[0]....
.L_539:
        /*00ac*/ 	.word	0xffffffff


	//   ....[1]....
        /*00b0*/ 	.word	0xffffffff


	//   ....[2]....
        /*00b4*/ 	.word	0xffffffff


	//   ....[3]....
        /*00b8*/ 	.word	0xffffffff


	//   ....[4]....
        /*00bc*/ 	.word	0xffffffff


	//   ....[5]....
        /*00c0*/ 	.word	0xffffffff


	//   ....[6]....
        /*00c4*/ 	.word	0xffffffff


	//   ....[7]....
        /*00c8*/ 	.word	0xffffffff


	//   ....[8]....
        /*00cc*/ 	.word	0xffffffff


	//   ....[9]....
        /*00d0*/ 	.word	0xffffffff


	//   ....[10]....
        /*00d4*/ 	.word	0xffffffff


	//   ....[11]....
        /*00d8*/ 	.word	0xffffffff


	//   ....[12]....
        /*00dc*/ 	.word	0xffffffff


	//   ....[13]....
        /*00e0*/ 	.word	0xffffffff


	//   ....[14]....
        /*00e4*/ 	.word	0xffffffff


	//   ....[15]....
        /*00e8*/ 	.word	0xffffffff


	//   ....[16]....
        /*00ec*/ 	.word	0xffffffff


	//   ....[17]....
        /*00f0*/ 	.word	0xffffffff


	//   ....[18]....
        /*00f4*/ 	.word	0xffffffff


	//   ....[19]....
        /*00f8*/ 	.word	0xffffffff


	//   ....[20]....
        /*00fc*/ 	.word	0xffffffff


	//   ....[21]....
        /*0100*/ 	.word	0xffffffff


	//   ....[22]....
        /*0104*/ 	.word	0xffffffff


	//   ....[23]....
        /*0108*/ 	.word	0xffffffff


	//   ....[24]....
        /*010c*/ 	.word	0xffffffff


	//   ....[25]....
        /*0110*/ 	.word	0xffffffff


	//   ....[26]....
        /*0114*/ 	.word	0xffffffff


	//   ....[27]....
        /*0118*/ 	.word	0xffffffff


	//   ....[28]....
        /*011c*/ 	.word	0xffffffff


	//   ....[29]....
        /*0120*/ 	.word	0xffffffff


	//----- nvinfo : EIATTR_COOP_GROUP_INSTR_OFFSETS
	.align		4
.L_540:
        /*0124*/ 	.byte	0x04, 0x28
        /*0126*/ 	.short	(.L_542 - .L_541)


	//   ....[0]....
.L_541:
        /*0128*/ 	.word	0x00000660


	//   ....[1]....
        /*012c*/ 	.word	0x000006c0


	//   ....[2]....
        /*0130*/ 	.word	0x000006e0


	//   ....[3]....
        /*0134*/ 	.word	0x00000700


	//   ....[4]....
        /*0138*/ 	.word	0x00000720


	//   ....[5]....
        /*013c*/ 	.word	0x00000770


	//   ....[6]....
        /*0140*/ 	.word	0x00000790


	//   ....[7]....
        /*0144*/ 	.word	0x000007b0


	//   ....[8]....
        /*0148*/ 	.word	0x000007d0


	//   ....[9]....
        /*014c*/ 	.word	0x000007f0


	//   ....[10]....
        /*0150*/ 	.word	0x00000820


	//   ....[11]....
        /*0154*/ 	.word	0x00000840


	//   ....[12]....
        /*0158*/ 	.word	0x00000860


	//   ....[13]....
        /*015c*/ 	.word	0x00000880


	//   ....[14]....
        /*0160*/ 	.word	0x000008a0


	//   ....[15]....
        /*0164*/ 	.word	0x00000a20


	//   ....[16]....
        /*0168*/ 	.word	0x00000a70


	//   ....[17]....
        /*016c*/ 	.word	0x00000aa0


	//   ....[18]....
        /*0170*/ 	.word	0x00000ac0


	//   ....[19]....
        /*0174*/ 	.word	0x00000ae0


	//   ....[20]....
        /*0178*/ 	.word	0x00000b30


	//   ....[21]....
        /*017c*/ 	.word	0x00000b50


	//   ....[22]....
        /*0180*/ 	.word	0x00000b70


	//   ....[23]....
        /*0184*/ 	.word	0x00000b90


	//   ....[24]....
        /*0188*/ 	.word	0x00000bb0


	//   ....[25]....
        /*018c*/ 	.word	0x00000be0


	//   ....[26]....
        /*0190*/ 	.word	0x00000c00


	//   ....[27]....
        /*0194*/ 	.word	0x00000c20


	//   ....[28]....
        /*0198*/ 	.word	0x00000c40


	//   ....[29]....
        /*019c*/ 	.word	0x00000c60


	//----- nvinfo : EIATTR_EXIT_INSTR_OFFSETS
	.align		4
.L_542:
        /*01a0*/ 	.byte	0x04, 0x1c
        /*01a2*/ 	.short	(.L_544 - .L_543)


	//   ....[0]....
.L_543:
        /*01a4*/ 	.word	0x00000040


	//   ....[1]....
        /*01a8*/ 	.word	0x00000e00


	//----- nvinfo : EIATTR_CRS_STACK_SIZE
	.align		4
.L_544:
        /*01ac*/ 	.byte	0x04, 0x1e
        /*01ae*/ 	.short	(.L_546 - .L_545)
.L_545:
        /*01b0*/ 	.word	0x00000000


	//----- nvinfo : EIATTR_CBANK_PARAM_SIZE
	.align		4
.L_546:
        /*01b4*/ 	.byte	0x03, 0x19
        /*01b6*/ 	.short	0x0030


	//----- nvinfo : EIATTR_PARAM_CBANK
	.align		4
        /*01b8*/ 	.byte	0x04, 0x0a
        /*01ba*/ 	.short	(.L_548 - .L_547)
	.align		4
.L_547:
        /*01bc*/ 	.word	index@(.nv.constant0._ZN17fastertransformer38softmax_withRelPosBias_element2_kernelI6float2fEEvPT_PKS2_S5_iiiiif)
        /*01c0*/ 	.short	0x0210
        /*01c2*/ 	.short	0x0030


	//----- nvinfo : EIATTR_SW_WAR
	.align		4
.L_548:
        /*01c4*/ 	.byte	0x04, 0x36
        /*01c6*/ 	.short	(.L_550 - .L_549)
.L_549:
        /*01c8*/ 	.word	0x00000008
.L_550:


//--------------------- .nv.info._ZN17fastertransformer38softmax_withRelPosBias_element4_kernelINS_5half4E6__halfEEvPT_PKS3_S6_iiiiif --------------------------
	.section	.nv.info._ZN17fastertransformer38softmax_withRelPosBias_element4_kernelINS_5half4E6__halfEEvPT_PKS3_S6_iiiiif,"",@"SHT_CUDA_INFO"
	.sectionflags	@""
	.align	4


	//----- nvinfo : EIATTR_CUDA_API_VERSION
	.align		4
        /*0000*/ 	.byte	0x04, 0x37
        /*0002*/ 	.short	(.L_552 - .L_551)
.L_551:
        /*0004*/ 	.word	0x00000082


	//----- nvinfo : EIATTR_KPARAM_INFO
	.align		4
.L_552:
        /*0008*/ 	.byte	0x04, 0x17
        /*000a*/ 	.short	(.L_554 - .L_553)
.L_553:
        /*000c*/ 	.word	0x00000000
        /*0010*/ 	.short	0x0008
        /*0012*/ 	.short	0x002c
        /*0014*/ 	.byte	0x00, 0xf0, 0x11, 0x00


	//----- nvinfo : EIATTR_KPARAM_INFO
	.align		4
.L_554:
        /*0018*/ 	.byte	0x04, 0x17
        /*001a*/ 	.short	(.L_556 - .L_555)
.L_555:
        /*001c*/ 	.word	0x00000000
        /*0020*/ 	.short	0x0007
        /*0022*/ 	.short	0x0028
        /*0024*/ 	.byte	0x00, 0xf0, 0x11, 0x00


	//----- nvinfo : EIATTR_KPARAM_INFO
	.align		4
.L_556:
        /*0028*/ 	.byte	0x04, 0x17
        /*002a*/ 	.short	(.L_558 - .L_557)
.L_557:
        /*002c*/ 	.word	0x00000000
        /*0030*/ 	.short	0x0006
        /*0032*/ 	.short	0x0024
        /*0034*/ 	.byte	0x00, 0xf0, 0x11, 0x00


	//----- nvinfo : EIATTR_KPARAM_INFO
	.align		4
.L_558:
        /*0038*/ 	.byte	0x04, 0x17
        /*003a*/ 	.short	(.L_560 - .L_559)
.L_559:
        /*003c*/ 	.word	0x00000000
        /*0040*/ 	.short	0x0005
        /*0042*/ 	.short	0x0020
        /*0044*/ 	.byte	0x00, 0xf0, 0x11, 0x00


	//----- nvinfo : EIATTR_KPARAM_INFO
	.align		4
.L_560:
        /*0048*/ 	.byte	0x04, 0x17
        /*004a*/ 	.short	(.L_562 - .L_561)
.L_561:
        /*004c*/ 	.word	0x00000000
        /*0050*/ 	.short	0x0004
        /*0052*/ 	.short	0x001c
        /*0054*/ 	.byte	0x00, 0xf0, 0x11, 0x00


	//----- nvinfo : EIATTR_KPARAM_INFO
	.align		4
.L_562:
        /*0058*/ 	.byte	0x04, 0x17
        /*005a*/ 	.short	(.L_564 - .L_563)
.L_563:
        /*005c*/ 	.word	0x00000000
        /*0060*/ 	.short	0x0003
        /*0062*/ 	.short	0x0018
        /*0064*/ 	.byte	0x00, 0xf0, 0x11, 0x00


	//----- nvinfo : EIATTR_KPARAM_INFO
	.align		4
.L_564:
        /*0068*/ 	.byte	0x04, 0x17
        /*006a*/ 	.short	(.L_566 - .L_565)
.L_565:
        /*006c*/ 	.word	0x00000000
        /*0070*/ 	.short	0x0002
        /*0072*/ 	.short	0x0010
        /*0074*/ 	.byte	0x00, 0xf0, 0x21, 0x00


	//----- nvinfo : EIATTR_KPARAM_INFO
	.align		4
.L_566:
        /*0078*/ 	.byte	0x04, 0x17
        /*007a*/ 	.short	(.L_568 - .L_567)
.L_567:
        /*007c*/ 	.word	0x00000000
        /*0080*/ 	.short	0x0001
        /*0082*/ 	.short	0x0008
        /*0084*/ 	.byte	0x00, 0xf0, 0x21, 0x00


	//----- nvinfo : EIATTR_KPARAM_INFO
	.align		4
.L_568:
        /*0088*/ 	.byte	0x04, 0x17
        /*008a*/ 	.short	(.L_570 - .L_569)
.L_569:
        /*008c*/ 	.word	0x00000000
        /*0090*/ 	.short	0x0000
        /*0092*/ 	.short	0x0000
        /*0094*/ 	.byte	0x00, 0xf0, 0x21, 0x00


	//----- nvinfo : EIATTR_SPARSE_MMA_MASK
	.align		4
.L_570:
        /*0098*/ 	.byte	0x03, 0x50
        /*009a*/ 	.short	0x0000


	//----- nvinfo : EIATTR_MAXREG_COUNT
	.align		4
        /*009c*/ 	.byte	0x03, 0x1b
        /*009e*/ 	.short	0x00ff


	//----- nvinfo : EIATTR_NUM_BARRIERS
	.align		4
        /*00a0*/ 	.byte	0x02, 0x4c
        /*00a2*/ 	.byte	0x01
	.zero		1


	//----- nvinfo : EIATTR_MERCURY_ISA_VERSION
	.align		4
        /*00a4*/ 	.byte	0x03, 0x5f
        /*00a6*/ 	.short	0x0101


	//----- nvinfo : EIATTR_COOP_GROUP_MASK_REGIDS
	.align		4
        /*00a8*/ 	.byte	0x04, 0x29
        /*00aa*/ 	.short	(.L_572 - .L_571)


	//   ....[0]....
.L_571:
        /*00ac*/ 	.word	0xffffffff


	//   ....[1]....
        /*00b0*/ 	.word	0xffffffff


	//   ....[2]....
        /*00b4*/ 	.word	0xffffffff


	//   ....[3]....
        /*00b8*/ 	.word	0xffffffff


	//   ....[4]....
        /*00bc*/ 	.word	0xffffffff


	//   ....[5]....
        /*00c0*/ 	.word	0xffffffff


	//   ....[6]....
        /*00c4*/ 	.word	0xffffffff


	//   ....[7]....
        /*00c8*/ 	.word	0xffffffff


	//   ....[8]....
        /*00cc*/ 	.word	0xffffffff


	//   ....[9]....
        /*00d0*/ 	.word	0xffffffff


	//   ....[10]....
        /*00d4*/ 	.word	0xffffffff


	//   ....[11]....
        /*00d8*/ 	.word	0xffffffff


	//   ....[12]....
        /*00dc*/ 	.word	0xffffffff


	//   ....[13]....
        /*00e0*/ 	.word	0xffffffff


	//   ....[14]....
        /*00e4*/ 	.word	0xffffffff


	//   ....[15]....
        /*00e8*/ 	.word	0xffffffff


	//   ....[16]....
        /*00ec*/ 	.word	0xffffffff


	//   ....[17]....
        /*00f0*/ 	.word	0xffffffff


	//   ....[18]....
        /*00f4*/ 	.word	0xffffffff


	//   ....[19]....
        /*00f8*/ 	.word	0xffffffff


	//   ....[20]....
        /*00fc*/ 	.word	0xffffffff


	//   ....[21]....
        /*0100*/ 	.word	0xffffffff


	//   ....[22]....
        /*0104*/ 	.word	0xffffffff


	//   ....[23]....
        /*0108*/ 	.word	0xffffffff


	//   ....[24]....
        /*010c*/ 	.word	0xffffffff


	//   ....[25]....
        /*0110*/ 	.word	0xffffffff


	//   ....[26]....
        /*0114*/ 	.word	0xffffffff


	//   ....[27]....
        /*0118*/ 	.word	0xffffffff


	//   ....[28]....
        /*011c*/ 	.word	0xffffffff


	//   ....[29]....
        /*0120*/ 	.word	0xffffffff


	//----- nvinfo : EIATTR_COOP_GROUP_INSTR_OFFSETS
	.align		4
.L_572:
        /*0124*/ 	.byte	0x04, 0x28
        /*0126*/ 	.short	(.L_574 - .L_573)


	//   ....[0]....
.L_573:
        /*0128*/ 	.word	0x00000820


	//   ....[1]....
        /*012c*/ 	.word	0x00000880


	//   ....[2]....
        /*0130*/ 	.word	0x000008a0


	//   ....[3]....
        /*0134*/ 	.word	0x000008c0


	//   ....[4]....
        /*0138*/ 	.word	0x000008e0


	//   ....[5]....
        /*013c*/ 	.word	0x00000930


	//   ....[6]....
        /*0140*/ 	.word	0x00000950


	//   ....[7]....
        /*0144*/ 	.word	0x00000970


	//   ....[8]....
        /*0148*/ 	.word	0x00000990


	//   ....[9]....
        /*014c*/ 	.word	0x000009b0


	//   ....[10]....
        /*0150*/ 	.word	0x000009e0


	//   ....[11]....
        /*0154*/ 	.word	0x00000a00


	//   ....[12]....
        /*0158*/ 	.word	0x00000a20


	//   ....[13]....
        /*015c*/ 	.word	0x00000a40


	//   ....[14]....
        /*0160*/ 	.word	0x00000a60


	//   ....[15]....
        /*0164*/ 	.word	0x00000c80


	//   ....[16]....
        /*0168*/ 	.word	0x00000cd0


	//   ....[17]....
        /*016c*/ 	.word	0x00000d00


	//   ....[18]....
        /*0170*/ 	.word	0x00000d20


	//   ....[19]....
        /*0174*/ 	.word	0x00000d40


	//   ....[20]....
        /*0178*/ 	.word	0x00000d90


	//   ....[21]....
        /*017c*/ 	.word	0x00000db0


	//   ....[22]....
        /*0180*/ 	.word	0x00000dd0


	//   ....[23]....
        /*0184*/ 	.word	0x00000df0


	//   ....[24]....
        /*0188*/ 	.word	0x00000e10


	//   ....[25]....
        /*018c*/ 	.word	0x00000e40


	//   ....[26]....
        /*0190*/ 	.word	0x00000e60


	//   ....[27]....
        /*0194*/ 	.word	0x00000e80


	//   ....[28]....
        /*0198*/ 	.word	0x00000ea0


	//   ....[29]....
        /*019c*/ 	.word	0x00000ec0


	//----- nvinfo : EIATTR_EXIT_INSTR_OFFSETS
	.align		4
.L_574:
        /*01a0*/ 	.byte	0x04, 0x1c
        /*01a2*/ 	.short	(.L_576 - .L_575)


	//   ....[0]....
.L_575:
        /*01a4*/ 	.word	0x00000040


	//   ....[1]....
        /*01a8*/ 	.word	0x000010f0


	//----- nvinfo : EIATTR_CRS_STACK_SIZE
	.align		4
.L_576:
        /*01ac*/ 	.byte	0x04, 0x1e
        /*01ae*/ 	.short	(.L_578 - .L_577)
.L_577:
        /*01b0*/ 	.word	0x00000000


	//----- nvinfo : EIATTR_CBANK_PARAM_SIZE
	.align		4
.L_578:
        /*01b4*/ 	.byte	0x03, 0x19
        /*01b6*/ 	.short	0x0030


	//----- nvinfo : EIATTR_PARAM_CBANK
	.align		4
        /*01b8*/ 	.byte	0x04, 0x0a
        /*01ba*/ 	.short	(.L_580 - .L_579)
	.align		4
.L_579:
        /*01bc*/ 	.word	index@(.nv.constant0._ZN17fastertransformer38softmax_withRelPosBias_element4_kernelINS_5half4E6__halfEEvPT_PKS3_S6_iiiiif)
        /*01c0*/ 	.short	0x0210
        /*01c2*/ 	.short	0x0030


	//----- nvinfo : EIATTR_SW_WAR
	.align		4
.L_580:
        /*01c4*/ 	.byte	0x04, 0x36
        /*01c6*/ 	.short	(.L_582 - .L_581)
.L_581:
        /*01c8*/ 	.word	0x00000008
.L_582:


//--------------------- .nv.info._ZN17fastertransformer38softmax_withRelPosBias_element4_kernelI6float4fEEvPT_PKS2_S5_iiiiif --------------------------
	.section	.nv.info._ZN17fastertransformer38softmax_withRelPosBias_element4_kernelI6float4fEEvPT_PKS2_S5_iiiiif,"",@"SHT_CUDA_INFO"
	.sectionflags	@""
	.align	4


	//----- nvinfo : EIATTR_CUDA_API_VERSION
	.align		4
        /*0000*/ 	.byte	0x04, 0x37
        /*0002*/ 	.short	(.L_584 - .L_583)
.L_583:
        /*0004*/ 	.word	0x00000082


	//----- nvinfo : EIATTR_KPARAM_INFO
	.align		4
.L_584:
        /*0008*/ 	.byte	0x04, 0x17
        /*000a*/ 	.short	(.L_586 - .L_585)
.L_585:
        /*000c*/ 	.word	0x00000000
        /*0010*/ 	.short	0x0008
        /*0012*/ 	.short	0x002c
        /*0014*/ 	.byte	0x00, 0xf0, 0x11, 0x00


	//----- nvinfo : EIATTR_KPARAM_INFO
	.align		4
.L_586:
        /*0018*/ 	.byte	0x04, 0x17
        /*001a*/ 	.short	(.L_588 - .L_587)
.L_587:
        /*001c*/ 	.word	0x00000000
        /*0020*/ 	.short	0x0007
        /*0022*/ 	.short	0x0028
        /*0024*/ 	.byte	0x00, 0xf0, 0x11, 0x00


	//----- nvinfo : EIATTR_KPARAM_INFO
	.align		4
.L_588:
        /*0028*/ 	.byte	0x04, 0x17
        /*002a*/ 	.short	(.L_590 - .L_589)
.L_589:
        /*002c*/ 	.word	0x00000000
        /*0030*/ 	.short	0x0006
        /*0032*/ 	.short	0x0024
        /*0034*/ 	.byte	0x00, 0xf0, 0x11, 0x00


	//----- nvinfo : EIATTR_KPARAM_INFO
	.align		4
.L_590:
        /*0038*/ 	.byte	0x04, 0x17
        /*003a*/ 	.short	(.L_592 - .L_591)
.L_591:
        /*003c*/ 	.word	0x00000000
        /*0040*/ 	.short	0x0005
        /*0042*/ 	.short	0x0020
        /*0044*/ 	.byte	0x00, 0xf0, 0x11, 0x00


	//----- nvinfo : EIATTR_KPARAM_INFO
	.align		4
.L_592:
        /*0048*/ 	.byte	0x04, 0x17
        /*004a*/ 	.short	(.L_594 - .L_593)
.L_593:
        /*004c*/ 	.word	0x00000000
        /*0050*/ 	.short	0x0004
        /*0052*/ 	.short	0x001c
        /*0054*/ 	.byte	0x00, 0xf0, 0x11, 0x00


	//----- nvinfo : EIATTR_KPARAM_INFO
	.align		4
.L_594:
        /*0058*/ 	.byte	0x04, 0x17
        /*005a*/ 	.short	(.L_596 - .L_595)
.L_595:
        /*005c*/ 	.word	0x00000000
        /*0060*/ 	.short	0x0003
        /*0062*/ 	.short	0x0018
        /*0064*/ 	.byte	0x00, 0xf0, 0x11, 0x00


	//----- nvinfo : EIATTR_KPARAM_INFO
	.align		4
.L_596:
        /*0068*/ 	.byte	0x04, 0x17
        /*006a*/ 	.short	(.L_598 - .L_597)
.L_597:
        /*006c*/ 	.word	0x00000000
        /*0070*/ 	.short	0x0002
        /*0072*/ 	.short	0x0010
        /*0074*/ 	.byte	0x00, 0xf0, 0x21, 0x00


	//----- nvinfo : EIATTR_KPARAM_INFO
	.align		4
.L_598:
        /*0078*/ 	.byte	0x04, 0x17
        /*007a*/ 	.short	(.L_600 - .L_599)
.L_599:
        /*007c*/ 	.word	0x00000000
        /*0080*/ 	.short	0x0001
        /*0082*/ 	.short	0x0008
        /*0084*/ 	.byte	0x00, 0xf0, 0x21, 0x00


	//----- nvinfo : EIATTR_KPARAM_INFO
	.align		4
.L_600:
        /*0088*/ 	.byte	0x04, 0x17
        /*008a*/ 	.short	(.L_602 - .L_601)
.L_601:
        /*008c*/ 	.word	0x00000000
        /*0090*/ 	.short	0x0000
        /*0092*/ 	.short	0x0000
        /*0094*/ 	.byte	0x00, 0xf0, 0x21, 0x00


	//----- nvinfo : EIATTR_SPARSE_MMA_MASK
	.align		4
.L_602:
        /*0098*/ 	.byte	0x03, 0x50
        /*009a*/ 	.short	0x0000


	//----- nvinfo : EIATTR_MAXREG_COUNT
	.align		4
        /*009c*/ 	.byte	0x03, 0x1b
        /*009e*/ 	.short	0x00ff


	//----- nvinfo : EIATTR_NUM_BARRIERS
	.align		4
        /*00a0*/ 	.byte	0x02, 0x4c
        /*00a2*/ 	.byte	0x01
	.zero		1


	//----- nvinfo : EIATTR_MERCURY_ISA_VERSION
	.align		4
        /*00a4*/ 	.byte	0x03, 0x5f
        /*00a6*/ 	.short	0x0101


	//----- nvinfo : EIATTR_COOP_GROUP_MASK_REGIDS
	.align		4
        /*00a8*/ 	.byte	0x04, 0x29
        /*00aa*/ 	.short	(.L_604 - .L_603)


	//   ....[0]....
.L_603:
        /*00ac*/ 	.word	0xffffffff


	//   ....[1]....
        /*00b0*/ 	.word	0xffffffff


	//   ....[2]....
        /*00b4*/ 	.word	0xffffffff


	//   ....[3]....
        /*00b8*/ 	.word	0xffffffff


	//   ....[4]....
        /*00bc*/ 	.word	0xffffffff


	//   ....[5]....
        /*00c0*/ 	.word	0xffffffff


	//   ....[6]....
        /*00c4*/ 	.word	0xffffffff


	//   ....[7]....
        /*00c8*/ 	.word	0xffffffff


	//   ....[8]....
        /*00cc*/ 	.word	0xffffffff


	//   ....[9]....
        /*00d0*/ 	.word	0xffffffff


	//   ....[10]....
        /*00d4*/ 	.word	0xffffffff


	//   ....[11]....
        /*00d8*/ 	.word	0xffffffff


	//   ....[12]....
        /*00dc*/ 	.word	0xffffffff


	//   ....[13]....
        /*00e0*/ 	.word	0xffffffff


	//   ....[14]....
        /*00e4*/ 	.word	0xffffffff


	//   ....[15]....
        /*00e8*/ 	.word	0xffffffff


	//   ....[16]....
        /*00ec*/ 	.word	0xffffffff


	//   ....[17]....
        /*00f0*/ 	.word	0xffffffff


	//   ....[18]....
        /*00f4*/ 	.word	0xffffffff


	//   ....[19]....
        /*00f8*/ 	.word	0xffffffff


	//   ....[20]....
        /*00fc*/ 	.word	0xffffffff


	//   ....[21]....
        /*0100*/ 	.word	0xffffffff


	//   ....[22]....
        /*0104*/ 	.word	0xffffffff


	//   ....[23]....
        /*0108*/ 	.word	0xffffffff


	//   ....[24]....
        /*010c*/ 	.word	0xffffffff


	//   ....[25]....
        /*0110*/ 	.word	0xffffffff


	//   ....[26]....
        /*0114*/ 	.word	0xffffffff


	//   ....[27]....
        /*0118*/ 	.word	0xffffffff


	//   ....[28]....
        /*011c*/ 	.word	0xffffffff


	//   ....[29]....
        /*0120*/ 	.word	0xffffffff


	//----- nvinfo : EIATTR_COOP_GROUP_INSTR_OFFSETS
	.align		4
.L_604:
        /*0124*/ 	.byte	0x04, 0x28
        /*0126*/ 	.short	(.L_606 - .L_605)


	//   ....[0]....
.L_605:
        /*0128*/ 	.word	0x00000700


	//   ....[1]....
        /*012c*/ 	.word	0x00000760


	//   ....[2]....
        /*0130*/ 	.word	0x00000780


	//   ....[3]....
        /*0134*/ 	.word	0x000007a0


	//   ....[4]....
        /*0138*/ 	.word	0x000007c0


	//   ....[5]....
        /*013c*/ 	.word	0x00000810


	//   ....[6]....
        /*0140*/ 	.word	0x00000830


	//   ....[7]....
        /*0144*/ 	.word	0x00000850


	//   ....[8]....
        /*0148*/ 	.word	0x00000870


	//   ....[9]....
        /*014c*/ 	.word	0x00000890


	//   ....[10]....
        /*0150*/ 	.word	0x000008c0


	//   ....[11]....
        /*0154*/ 	.word	0x000008e0


	//   ....[12]....
        /*0158*/ 	.word	0x00000900


	//   ....[13]....
        /*015c*/ 	.word	0x00000920


	//   ....[14]....
        /*0160*/ 	.word	0x00000940


	//   ....[15]....
        /*0164*/ 	.word	0x00000b50


	//   ....[16]....
        /*0168*/ 	.word	0x00000ba0


	//   ....[17]....
        /*016c*/ 	.word	0x00000bd0


	//   ....[18]....
        /*0170*/ 	.word	0x00000bf0


	//   ....[19]....
        /*0174*/ 	.word	0x00000c10


	//   ....[20]....
        /*0178*/ 	.word	0x00000c60


	//   ....[21]....
        /*017c*/ 	.word	0x00000c80


	//   ....[22]....
        /*0180*/ 	.word	0x00000ca0


	//   ....[23]....
        /*0184*/ 	.word	0x00000cc0


	//   ....[24]....
        /*0188*/ 	.word	0x00000ce0


	//   ....[25]....
        /*018c*/ 	.word	0x00000d10


	//   ....[26]....
        /*0190*/ 	.word	0x00000d30


	//   ....[27]....
        /*0194*/ 	.word	0x00000d50


	//   ....[28]....
        /*0198*/ 	.word	0x00000d70


	//   ....[29]....
        /*019c*/ 	.word	0x00000d90


	//----- nvinfo : EIATTR_EXIT_INSTR_OFFSETS
	.align		4
.L_606:
        /*01a0*/ 	.byte	0x04, 0x1c
        /*01a2*/ 	.short	(.L_608 - .L_607)


	//   ....[0]....
.L_607:
        /*01a4*/ 	.word	0x00000040


	//   ....[1]....
        /*01a8*/ 	.word	0x00000f90


	//----- nvinfo : EIATTR_CRS_STACK_SIZE
	.align		4
.L_608:
        /*01ac*/ 	.byte	0x04, 0x1e
        /*01ae*/ 	.short	(.L_610 - .L_609)
.L_609:
        /*01b0*/ 	.word	0x00000000


	//----- nvinfo : EIATTR_CBANK_PARAM_SIZE
	.align		4
.L_610:
        /*01b4*/ 	.byte	0x03, 0x19
        /*01b6*/ 	.short	0x0030


	//----- nvinfo : EIATTR_PARAM_CBANK
	.align		4
        /*01b8*/ 	.byte	0x04, 0x0a
        /*01ba*/ 	.short	(.L_612 - .L_611)
	.align		4
.L_611:
        /*01bc*/ 	.word	index@(.nv.constant0._ZN17fastertransformer38softmax_withRelPosBias_element4_kernelI6float4fEEvPT_PKS2_S5_iiiiif)
        /*01c0*/ 	.short	0x0210
        /*01c2*/ 	.short	0x0030


	//----- nvinfo : EIATTR_SW_WAR
	.align		4
.L_612:
        /*01c4*/ 	.byte	0x04, 0x36
        /*01c6*/ 	.short	(.L_614 - .L_613)
.L_613:
        /*01c8*/ 	.word	0x00000008
.L_614:


//--------------------- .nv.info._ZN17fastertransformer22add_head3Size_QKV_biasI6__halfEEvPKT_S4_PS2_S5_S5_iiiii --------------------------
	.section	.nv.info._ZN17fastertransformer22add_head3Size_QKV_biasI6__halfEEvPKT_S4_PS2_S5_S5_iiiii,"",@"SHT_CUDA_INFO"
	.sectionflags	@""
	.align	4


	//----- nvinfo : EIATTR_CUDA_API_VERSION
	.align		4
        /*0000*/ 	.byte	0x04, 0x37
        /*0002*/ 	.short	(.L_616 - .L_615)
.L_615:
        /*0004*/ 	.word	0x00000082


	//----- nvinfo : EIATTR_KPARAM_INFO
	.align		4
.L_616:
        /*0008*/ 	.byte	0x04, 0x17
        /*000a*/ 	.short	(.L_618 - .L_617)
.L_617:
        /*000c*/ 	.word	0x00000000
        /*0010*/ 	.short	0x0009
        /*0012*/ 	.short	0x0038
        /*0014*/ 	.byte	0x00, 0xf0, 0x11, 0x00


	//----- nvinfo : EIATTR_KPARAM_INFO
	.align		4
.L_618:
        /*0018*/ 	.byte	0x04, 0x17
        /*001a*/ 	.short	(.L_620 - .L_619)
.L_619:
        /*001c*/ 	.word	0x00000000
        /*0020*/ 	.short	0x0008
        /*0022*/ 	.short	0x0034
        /*0024*/ 	.byte	0x00, 0xf0, 0x11, 0x00


	//----- nvinfo : EIATTR_KPARAM_INFO
	.align		4
.L_620:
        /*0028*/ 	.byte	0x04, 0x17
        /*002a*/ 	.short	(.L_622 - .L_621)
.L_621:
        /*002c*/ 	.word	0x00000000
        /*0030*/ 	.short	0x0007
        /*0032*/ 	.short	0x0030
        /*0034*/ 	.byte	0x00, 0xf0, 0x11, 0x00


	//----- nvinfo : EIATTR_KPARAM_INFO
	.align		4
.L_622:
        /*0038*/ 	.byte	0x04, 0x17
        /*003a*/ 	.short	(.L_624 - .L_623)
.L_623:
        /*003c*/ 	.word	0x00000000
        /*0040*/ 	.short	0x0006
        /*0042*/ 	.short	0x002c
        /*0044*/ 	.byte	0x00, 0xf0, 0x11, 0x00


	//----- nvinfo : EIATTR_KPARAM_INFO
	.align		4
.L_624:
        /*0048*/ 	.byte	0x04, 0x17
        /*004a*/ 	.short	(.L_626 - .L_625)
.L_625:
        /*004c*/ 	.word	0x00000000
        /*0050*/ 	.short	0x0005
        /*0052*/ 	.short	0x0028
        /*0054*/ 	.byte	0x00, 0xf0, 0x11, 0x00


	//----- nvinfo : EIATTR_KPARAM_INFO
	.align		4
.L_626:
        /*0058*/ 	.byte	0x04, 0x17
        /*005a*/ 	.short	(.L_628 - .L_627)
.L_627:
        /*005c*/ 	.word	0x00000000
        /*0060*/ 	.short	0x0004
        /*0062*/ 	.short	0x0020
        /*0064*/ 	.byte	0x00, 0xf0, 0x21, 0x00


	//----- nvinfo : EIATTR_KPARAM_INFO
	.align		4
.L_628:
        /*0068*/ 	.byte	0x04, 0x17
        /*006a*/ 	.short	(.L_630 - .L_629)
.L_629:
        /*006c*/ 	.word	0x00000000
        /*0070*/ 	.short	0x0003
        /*0072*/ 	.short	0x0018
        /*0074*/ 	.byte	0x00, 0xf0, 0x21, 0x00


	//----- nvinfo : EIATTR_KPARAM_INFO
	.align		4
.L_630:
        /*0078*/ 	.byte	0x04, 0x17
        /*007a*/ 	.short	(.L_632 - .L_631)
.L_631:
        /*007c*/ 	.word	0x00000000
        /*0080*/ 	.short	0x0002
        /*0082*/ 	.short	0x0010
        /*0084*/ 	.byte	0x00, 0xf0, 0x21, 0x00


	//----- nvinfo : EIATTR_KPARAM_INFO
	.align		4
.L_632:
        /*0088*/ 	.byte	0x04, 0x17
        /*008a*/ 	.short	(.L_634 - .L_633)
.L_633:
        /*008c*/ 	.word	0x00000000
        /*0090*/ 	.short	0x0001
        /*0092*/ 	.short	0x0008
        /*0094*/ 	.byte	0x00, 0xf0, 0x21, 0x00


	//----- nvinfo : EIATTR_KPARAM_INFO
	.align		4
.L_634:
        /*0098*/ 	.byte	0x04, 0x17
        /*009a*/ 	.short	(.L_636 - .L_635)
.L_635:
        /*009c*/ 	.word	0x00000000
        /*00a0*/ 	.short	0x0000
        /*00a2*/ 	.short	0x0000
        /*00a4*/ 	.byte	0x00, 0xf0, 0x21, 0x00


	//----- nvinfo : EIATTR_SPARSE_MMA_MASK
	.align		4
.L_636:
        /*00a8*/ 	.byte	0x03, 0x50
        /*00aa*/ 	.short	0x0000


	//----- nvinfo : EIATTR_MAXREG_COUNT
	.align		4
        /*00ac*/ 	.byte	0x03, 0x1b
        /*00ae*/ 	.short	0x00ff


	//----- nvinfo : EIATTR_MERCURY_ISA_VERSION
	.align		4
        /*00b0*/ 	.byte	0x03, 0x5f
        /*00b2*/ 	.short	0x0101


	//----- nvinfo : EIATTR_EXIT_INSTR_OFFSETS
	.align		4
        /*00b4*/ 	.byte	0x04, 0x1c
        /*00b6*/ 	.short	(.L_638 - .L_637)


	//   ....[0]....
.L_637:
        /*00b8*/ 	.word	0x00000500


	//----- nvinfo : EIATTR_CBANK_PARAM_SIZE
	.align		4
.L_638:
        /*00bc*/ 	.byte	0x03, 0x19
        /*00be*/ 	.short	0x003c


	//----- nvinfo : EIATTR_PARAM_CBANK
	.align		4
        /*00c0*/ 	.byte	0x04, 0x0a
        /*00c2*/ 	.short	(.L_640 - .L_639)
	.align		4
.L_639:
        /*00c4*/ 	.word	index@(.nv.constant0._ZN17fastertransformer22add_head3Size_QKV_biasI6__halfEEvPKT_S4_PS2_S5_S5_iiiii)
        /*00c8*/ 	.short	0x0210
        /*00ca*/ 	.short	0x003c


	//----- nvinfo : EIATTR_SW_WAR
	.align		4
.L_640:
        /*00cc*/ 	.byte	0x04, 0x36
        /*00ce*/ 	.short	(.L_642 - .L_641)
.L_641:
        /*00d0*/ 	.word	0x00000008
.L_642:


//--------------------- .nv.info._ZN17fastertransformer22add_head3Size_QKV_biasIfEEvPKT_S3_PS1_S4_S4_iiiii --------------------------
	.section	.nv.info._ZN17fastertransformer22add_head3Size_QKV_biasIfEEvPKT_S3_PS1_S4_S4_iiiii,"",@"SHT_CUDA_INFO"
	.sectionflags	@""
	.align	4


	//----- nvinfo : EIATTR_CUDA_API_VERSION
	.align		4
        /*0000*/ 	.byte	0x04, 0x37
        /*0002*/ 	.short	(.L_644 - .L_643)
.L_643:
        /*0004*/ 	.word	0x00000082


	//----- nvinfo : EIATTR_KPARAM_INFO
	.align		4
.L_644:
        /*0008*/ 	.byte	0x04, 0x17
        /*000a*/ 	.short	(.L_646 - .L_645)
.L_645:
        /*000c*/ 	.word	0x00000000
        /*0010*/ 	.short	0x0009
        /*0012*/ 	.short	0x0038
        /*0014*/ 	.byte	0x00, 0xf0, 0x11, 0x00


	//----- nvinfo : EIATTR_KPARAM_INFO
	.align		4
.L_646:
        /*0018*/ 	.byte	0x04, 0x17
        /*001a*/ 	.short	(.L_648 - .L_647)
.L_647:
        /*001c*/ 	.word	0x00000000
        /*0020*/ 	.short	0x0008
        /*0022*/ 	.short	0x0034
        /*0024*/ 	.byte	0x00, 0xf0, 0x11, 0x00


	//----- nvinfo : EIATTR_KPARAM_INFO
	.align		4
.L_648:
        /*0028*/ 	.byte	0x04, 0x17
        /*002a*/ 	.short	(.L_650 - .L_649)
.L_649:
        /*002c*/ 	.word	0x00000000
        /*0030*/ 	.short	0x0007
        /*0032*/ 	.short	0x0030
        /*0034*/ 	.byte	0x00, 0xf0, 0x11, 0x00


	//----- nvinfo : EIATTR_KPARAM_INFO
	.align		4
.L_650:
        /*0038*/ 	.byte	0x04, 0x17
        /*003a*/ 	.short	(.L_652 - .L_651)
.L_651:
        /*003c*/ 	.word	0x00000000
        /*0040*/ 	.short	0x0006
        /*0042*/ 	.short	0x002c
        /*0044*/ 	.byte	0x00, 0xf0, 0x11, 0x00


	//----- nvinfo : EIATTR_KPARAM_INFO
	.align		4
.L_652:
        /*0048*/ 	.byte	0x04, 0x17
        /*004a*/ 	.short	(.L_654 - .L_653)
.L_653:
        /*004c*/ 	.word	0x00000000
        /*0050*/ 	.short	0x0005
        /*0052*/ 	.short	0x0028
        /*0054*/ 	.byte	0x00, 0xf0, 0x11, 0x00


	//----- nvinfo : EIATTR_KPARAM_INFO
	.align		4
.L_654:
        /*0058*/ 	.byte	0x04, 0x17
        /*005a*/ 	.short	(.L_656 - .L_655)
.L_655:
        /*005c*/ 	.word	0x00000000
        /*0060*/ 	.short	0x0004
        /*0062*/ 	.short	0x0020
        /*0064*/ 	.byte	0x00, 0xf0, 0x21, 0x00


	//----- nvinfo : EIATTR_KPARAM_INFO
	.align		4
.L_656:
        /*0068*/ 	.byte	0x04, 0x17
        /*006a*/ 	.short	(.L_658 - .L_657)
.L_657:
        /*006c*/ 	.word	0x00000000
        /*0070*/ 	.short	0x0003
        /*0072*/ 	.short	0x0018
        /*0074*/ 	.byte	0x00, 0xf0, 0x21, 0x00


	//----- nvinfo : EIATTR_KPARAM_INFO
	.align		4
.L_658:
        /*0078*/ 	.byte	0x04, 0x17
        /*007a*/ 	.short	(.L_660 - .L_659)
.L_659:
        /*007c*/ 	.word	0x00000000
        /*0080*/ 	.short	0x0002
        /*0082*/ 	.short	0x0010
        /*0084*/ 	.byte	0x00, 0xf0, 0x21, 0x00


	//----- nvinfo : EIATTR_KPARAM_INFO
	.align		4
.L_660:
        /*0088*/ 	.byte	0x04, 0x17
        /*008a*/ 	.short	(.L_662 - .L_661)
.L_661:
        /*008c*/ 	.word	0x00000000
        /*0090*/ 	.short	0x0001
        /*0092*/ 	.short	0x0008
        /*0094*/ 	.byte	0x00, 0xf0, 0x21, 0x00


	//----- nvinfo : EIATTR_KPARAM_INFO
	.align		4
.L_662:
        /*0098*/ 	.byte	0x04, 0x17
        /*009a*/ 	.short	(.L_664 - .L_663)
.L_663:
        /*009c*/ 	.word	0x00000000
        /*00a0*/ 	.short	0x0000
        /*00a2*/ 	.short	0x0000
        /*00a4*/ 	.byte	0x00, 0xf0, 0x21, 0x00


	//----- nvinfo : EIATTR_SPARSE_MMA_MASK
	.align		4
.L_664:
        /*00a8*/ 	.byte	0x03, 0x50
        /*00aa*/ 	.short	0x0000


	//----- nvinfo : EIATTR_MAXREG_COUNT
	.align		4
        /*00ac*/ 	.byte	0x03, 0x1b
        /*00ae*/ 	.short	0x00ff


	//----- nvinfo : EIATTR_MERCURY_ISA_VERSION
	.align		4
        /*00b0*/ 	.byte	0x03, 0x5f
        /*00b2*/ 	.short	0x0101


	//----- nvinfo : EIATTR_EXIT_INSTR_OFFSETS
	.align		4
        /*00b4*/ 	.byte	0x04, 0x1c
        /*00b6*/ 	.short	(.L_666 - .L_665)


	//   ....[0]....
.L_665:
        /*00b8*/ 	.word	0x00000500


	//----- nvinfo : EIATTR_CBANK_PARAM_SIZE
	.align		4
.L_666:
        /*00bc*/ 	.byte	0x03, 0x19
        /*00be*/ 	.short	0x003c


	//----- nvinfo : EIATTR_PARAM_CBANK
	.align		4
        /*00c0*/ 	.byte	0x04, 0x0a
        /*00c2*/ 	.short	(.L_668 - .L_667)
	.align		4
.L_667:
        /*00c4*/ 	.word	index@(.nv.constant0._ZN17fastertransformer22add_head3Size_QKV_biasIfEEvPKT_S3_PS1_S4_S4_iiiii)
        /*00c8*/ 	.short	0x0210
        /*00ca*/ 	.short	0x003c


	//----- nvinfo : EIATTR_SW_WAR
	.align		4
.L_668:
        /*00cc*/ 	.byte	0x04, 0x36
        /*00ce*/ 	.short	(.L_670 - .L_669)
.L_669:
        /*00d0*/ 	.word	0x00000008
.L_670:


//--------------------- .nv.info._ZN17fastertransformer24addRelativeAttentionBiasI6__halfEEvPT_PKS2_iii --------------------------
	.section	.nv.info._ZN17fastertransformer24addRelativeAttentionBiasI6__halfEEvPT_PKS2_iii,"",@"SHT_CUDA_INFO"
	.sectionflags	@""
	.align	4


	//----- nvinfo : EIATTR_CUDA_API_VERSION
	.align		4
        /*0000*/ 	.byte	0x04, 0x37
        /*0002*/ 	.short	(.L_672 - .L_671)
.L_671:
        /*0004*/ 	.word	0x00000082


	//----- nvinfo : EIATTR_KPARAM_INFO
	.align		4
.L_672:
        /*0008*/ 	.byte	0x04, 0x17
        /*000a*/ 	.short	(.L_674 - .L_673)
.L_673:
        /*000c*/ 	.word	0x00000000
        /*0010*/ 	.short	0x0004
        /*0012*/ 	.short	0x0018
        /*0014*/ 	.byte	0x00, 0xf0, 0x11, 0x00


	//----- nvinfo : EIATTR_KPARAM_INFO
	.align		4
.L_674:
        /*0018*/ 	.byte	0x04, 0x17
        /*001a*/ 	.short	(.L_676 - .L_675)
.L_675:
        /*001c*/ 	.word	0x00000000
        /*0020*/ 	.short	0x0003
        /*0022*/ 	.short	0x0014
        /*0024*/ 	.byte	0x00, 0xf0, 0x11, 0x00


	//----- nvinfo : EIATTR_KPARAM_INFO
	.align		4
.L_676:
        /*0028*/ 	.byte	0x04, 0x17
        /*002a*/ 	.short	(.L_678 - .L_677)
.L_677:
        /*002c*/ 	.word	0x00000000
        /*0030*/ 	.short	0x0002
        /*0032*/ 	.short	0x0010
        /*0034*/ 	.byte	0x00, 0xf0, 0x11, 0x00


	//----- nvinfo : EIATTR_KPARAM_INFO
	.align		4
.L_678:
        /*0038*/ 	.byte	0x04, 0x17
        /*003a*/ 	.short	(.L_680 - .L_679)
.L_679:
        /*003c*/ 	.word	0x00000000
        /*0040*/ 	.short	0x0001
        /*0042*/ 	.short	0x0008
        /*0044*/ 	.byte	0x00, 0xf0, 0x21, 0x00


	//----- nvinfo : EIATTR_KPARAM_INFO
	.align		4
.L_680:
        /*0048*/ 	.byte	0x04, 0x17
        /*004a*/ 	.short	(.L_682 - .L_681)
.L_681:
        /*004c*/ 	.word	0x00000000
        /*0050*/ 	.short	0x0000
        /*0052*/ 	.short	0x0000
        /*0054*/ 	.byte	0x00, 0xf0, 0x21, 0x00


	//----- nvinfo : EIATTR_SPARSE_MMA_MASK
	.align		4
.L_682:
        /*0058*/ 	.byte	0x03, 0x50
        /*005a*/ 	.short	0x0000


	//----- nvinfo : EIATTR_MAXREG_COUNT
	.align		4
        /*005c*/ 	.byte	0x03, 0x1b
        /*005e*/ 	.short	0x00ff


	//----- nvinfo : EIATTR_MERCURY_ISA_VERSION
	.align		4
        /*0060*/ 	.byte	0x03, 0x5f
        /*0062*/ 	.short	0x0101


	//----- nvinfo : EIATTR_EXIT_INSTR_OFFSETS
	.align		4
        /*0064*/ 	.byte	0x04, 0x1c
        /*0066*/ 	.short	(.L_684 - .L_683)


	//   ....[0]....
.L_683:
        /*0068*/ 	.word	0x00000060


	//   ....[1]....
        /*006c*/ 	.word	0x00000360


	//----- nvinfo : EIATTR_CRS_STACK_SIZE
	.align		4
.L_684:
        /*0070*/ 	.byte	0x04, 0x1e
        /*0072*/ 	.short	(.L_686 - .L_685)
.L_685:
        /*0074*/ 	.word	0x00000000


	//----- nvinfo : EIATTR_CBANK_PARAM_SIZE
	.align		4
.L_686:
        /*0078*/ 	.byte	0x03, 0x19
        /*007a*/ 	.short	0x001c


	//----- nvinfo : EIATTR_PARAM_CBANK
	.align		4
        /*007c*/ 	.byte	0x04, 0x0a
        /*007e*/ 	.short	(.L_688 - .L_687)
	.align		4
.L_687:
        /*0080*/ 	.word	index@(.nv.constant0._ZN17fastertransformer24addRelativeAttentionBiasI6__halfEEvPT_PKS2_iii)
        /*0084*/ 	.short	0x0210
        /*0086*/ 	.short	0x001c


	//----- nvinfo : EIATTR_SW_WAR
	.align		4
.L_688:
        /*0088*/ 	.byte	0x04, 0x36
        /*008a*/ 	.short	(.L_690 - .L_689)
.L_689:
        /*008c*/ 	.word	0x00000008
.L_690:


//--------------------- .nv.info._ZN17fastertransformer24addRelativeAttentionBiasIfEEvPT_PKS1_iii --------------------------
	.section	.nv.info._ZN17fastertransformer24addRelativeAttentionBiasIfEEvPT_PKS1_iii,"",@"SHT_CUDA_INFO"
	.sectionflags	@""
	.align	4


	//----- nvinfo : EIATTR_CUDA_API_VERSION
	.align		4
        /*0000*/ 	.byte	0x04, 0x37
        /*0002*/ 	.short	(.L_692 - .L_691)
.L_691:
        /*0004*/ 	.word	0x00000082


	//----- nvinfo : EIATTR_KPARAM_INFO
	.align		4
.L_692:
        /*0008*/ 	.byte	0x04, 0x17
        /*000a*/ 	.short	(.L_694 - .L_693)
.L_693:
        /*000c*/ 	.word	0x00000000
        /*0010*/ 	.short	0x0004
        /*0012*/ 	.short	0x0018
        /*0014*/ 	.byte	0x00, 0xf0, 0x11, 0x00


	//----- nvinfo : EIATTR_KPARAM_INFO
	.align		4
.L_694:
        /*0018*/ 	.byte	0x04, 0x17
        /*001a*/ 	.short	(.L_696 - .L_695)
.L_695:
        /*001c*/ 	.word	0x00000000
        /*0020*/ 	.short	0x0003
        /*0022*/ 	.short	0x0014
        /*0024*/ 	.byte	0x00, 0xf0, 0x11, 0x00


	//----- nvinfo : EIATTR_KPARAM_INFO
	.align		4
.L_696:
        /*0028*/ 	.byte	0x04, 0x17
        /*002a*/ 	.short	(.L_698 - .L_697)
.L_697:
        /*002c*/ 	.word	0x00000000
        /*0030*/ 	.short	0x0002
        /*0032*/ 	.short	0x0010
        /*0034*/ 	.byte	0x00, 0xf0, 0x11, 0x00


	//----- nvinfo : EIATTR_KPARAM_INFO
	.align		4
.L_698:
        /*0038*/ 	.byte	0x04, 0x17
        /*003a*/ 	.short	(.L_700 - .L_699)
.L_699:
        /*003c*/ 	.word	0x00000000
        /*0040*/ 	.short	0x0001
        /*0042*/ 	.short	0x0008
        /*0044*/ 	.byte	0x00, 0xf0, 0x21, 0x00


	//----- nvinfo : EIATTR_KPARAM_INFO
	.align		4
.L_700:
        /*0048*/ 	.byte	0x04, 0x17
        /*004a*/ 	.short	(.L_702 - .L_701)
.L_701:
        /*004c*/ 	.word	0x00000000
        /*0050*/ 	.short	0x0000
        /*0052*/ 	.short	0x0000
        /*0054*/ 	.byte	0x00, 0xf0, 0x21, 0x00


	//----- nvinfo : EIATTR_SPARSE_MMA_MASK
	.align		4
.L_702:
        /*0058*/ 	.byte	0x03, 0x50
        /*005a*/ 	.short	0x0000


	//----- nvinfo : EIATTR_MAXREG_COUNT
	.align		4
        /*005c*/ 	.byte	0x03, 0x1b
        /*005e*/ 	.short	0x00ff


	//----- nvinfo : EIATTR_MERCURY_ISA_VERSION
	.align		4
        /*0060*/ 	.byte	0x03, 0x5f
        /*0062*/ 	.short	0x0101


	//----- nvinfo : EIATTR_EXIT_INSTR_OFFSETS
	.align		4
        /*0064*/ 	.byte	0x04, 0x1c
        /*0066*/ 	.short	(.L_704 - .L_703)


	//   ....[0]....
.L_703:
        /*0068*/ 	.word	0x00000060


	//   ....[1]....
        /*006c*/ 	.word	0x00000360


	//----- nvinfo : EIATTR_CRS_STACK_SIZE
	.align		4
.L_704:
        /*0070*/ 	.byte	0x04, 0x1e
        /*0072*/ 	.short	(.L_706 - .L_705)
.L_705:
        /*0074*/ 	.word	0x00000000


	//----- nvinfo : EIATTR_CBANK_PARAM_SIZE
	.align		4
.L_706:
        /*0078*/ 	.byte	0x03, 0x19
        /*007a*/ 	.short	0x001c


	//----- nvinfo : EIATTR_PARAM_CBANK
	.align		4
        /*007c*/ 	.byte	0x04, 0x0a
        /*007e*/ 	.short	(.L_708 - .L_707)
	.align		4
.L_707:
        /*0080*/ 	.word	index@(.nv.constant0._ZN17fastertransformer24addRelativeAttentionBiasIfEEvPT_PKS1_iii)
        /*0084*/ 	.short	0x0210
        /*0086*/ 	.short	0x001c


	//----- nvinfo : EIATTR_SW_WAR
	.align		4
.L_708:
        /*0088*/ 	.byte	0x04, 0x36
        /*008a*/ 	.short	(.L_710 - .L_709)
.L_709:
        /*008c*/ 	.word	0x00000008
.L_710:


//--------------------- .nv.info._ZN17fastertransformer24addRelativeAttentionBiasI7__half2EEvPT_PKS2_iii --------------------------
	.section	.nv.info._ZN17fastertransformer24addRelativeAttentionBiasI7__half2EEvPT_PKS2_iii,"",@"SHT_CUDA_INFO"
	.sectionflags	@""
	.align	4


	//----- nvinfo : EIATTR_CUDA_API_VERSION
	.align		4
        /*0000*/ 	.byte	0x04, 0x37
        /*0002*/ 	.short	(.L_712 - .L_711)
.L_711:
        /*0004*/ 	.word	0x00000082


	//----- nvinfo : EIATTR_KPARAM_INFO
	.align		4
.L_712:
        /*0008*/ 	.byte	0x04, 0x17
        /*000a*/ 	.short	(.L_714 - .L_713)
.L_713:
        /*000c*/ 	.word	0x00000000
        /*0010*/ 	.short	0x0004
        /*0012*/ 	.short	0x0018
        /*0014*/ 	.byte	0x00, 0xf0, 0x11, 0x00


	//----- nvinfo : EIATTR_KPARAM_INFO
	.align		4
.L_714:
        /*0018*/ 	.byte	0x04, 0x17
        /*001a*/ 	.short	(.L_716 - .L_715)
.L_715:
        /*001c*/ 	.word	0x00000000
        /*0020*/ 	.short	0x0003
        /*0022*/ 	.short	0x0014
        /*0024*/ 	.byte	0x00, 0xf0, 0x11, 0x00


	//----- nvinfo : EIATTR_KPARAM_INFO
	.align		4
.L_716:
        /*0028*/ 	.byte	0x04, 0x17
        /*002a*/ 	.short	(.L_718 - .L_717)
.L_717:
        /*002c*/ 	.word	0x00000000
        /*0030*/ 	.short	0x0002
        /*0032*/ 	.short	0x0010
        /*0034*/ 	.byte	0x00, 0xf0, 0x11, 0x00


	//----- nvinfo : EIATTR_KPARAM_INFO
	.align		4
.L_718:
        /*0038*/ 	.byte	0x04, 0x17
        /*003a*/ 	.short	(.L_720 - .L_719)
.L_719:
        /*003c*/ 	.word	0x00000000
        /*0040*/ 	.short	0x0001
        /*0042*/ 	.short	0x0008
        /*0044*/ 	.byte	0x00, 0xf0, 0x21, 0x00


	//----- nvinfo : EIATTR_KPARAM_INFO
	.align		4
.L_720:
        /*0048*/ 	.byte	0x04, 0x17
        /*004a*/ 	.short	(.L_722 - .L_721)
.L_721:
        /*004c*/ 	.word	0x00000000
        /*0050*/ 	.short	0x0000
        /*0052*/ 	.short	0x0000
        /*0054*/ 	.byte	0x00, 0xf0, 0x21, 0x00


	//----- nvinfo : EIATTR_SPARSE_MMA_MASK
	.align		4
.L_722:
        /*0058*/ 	.byte	0x03, 0x50
        /*005a*/ 	.short	0x0000


	//----- nvinfo : EIATTR_MAXREG_COUNT
	.align		4
        /*005c*/ 	.byte	0x03, 0x1b
        /*005e*/ 	.short	0x00ff


	//----- nvinfo : EIATTR_MERCURY_ISA_VERSION
	.align		4
        /*0060*/ 	.byte	0x03, 0x5f
        /*0062*/ 	.short	0x0101


	//----- nvinfo : EIATTR_EXIT_INSTR_OFFSETS
	.align		4
        /*0064*/ 	.byte	0x04, 0x1c
        /*0066*/ 	.short	(.L_724 - .L_723)


	//   ....[0]....
.L_723:
        /*0068*/ 	.word	0x00000060


	//   ....[1]....
        /*006c*/ 	.word	0x00000360


	//----- nvinfo : EIATTR_CRS_STACK_SIZE
	.align		4
.L_724:
        /*0070*/ 	.byte	0x04, 0x1e
        /*0072*/ 	.short	(.L_726 - .L_725)
.L_725:
        /*0074*/ 	.word	0x00000000


	//----- nvinfo : EIATTR_CBANK_PARAM_SIZE
	.align		4
.L_726:
        /*0078*/ 	.byte	0x03, 0x19
        /*007a*/ 	.short	0x001c


	//----- nvinfo : EIATTR_PARAM_CBANK
	.align		4
        /*007c*/ 	.byte	0x04, 0x0a
        /*007e*/ 	.short	(.L_728 - .L_727)
	.align		4
.L_727:
        /*0080*/ 	.word	index@(.nv.constant0._ZN17fastertransformer24addRelativeAttentionBiasI7__half2EEvPT_PKS2_iii)
        /*0084*/ 	.short	0x0210
        /*0086*/ 	.short	0x001c


	//----- nvinfo : EIATTR_SW_WAR
	.align		4
.L_728:
        /*0088*/ 	.byte	0x04, 0x36
        /*008a*/ 	.short	(.L_730 - .L_729)
.L_729:
        /*008c*/ 	.word	0x00000008
.L_730:


//--------------------- .nv.info._ZN17fastertransformer32transpose_4d_batch_major_v_cacheI6__halfEEvPT_PKS2_iiii --------------------------
	.section	.nv.info._ZN17fastertransformer32transpose_4d_batch_major_v_cacheI6__halfEEvPT_PKS2_iiii,"",@"SHT_CUDA_INFO"
	.sectionflags	@""
	.align	4


	//----- nvinfo : EIATTR_CUDA_API_VERSION
	.align		4
        /*0000*/ 	.byte	0x04, 0x37
        /*0002*/ 	.short	(.L_732 - .L_731)
.L_731:
        /*0004*/ 	.word	0x00000082


	//----- nvinfo : EIATTR_KPARAM_INFO
	.align		4
.L_732:
        /*0008*/ 	.byte	0x04, 0x17
        /*000a*/ 	.short	(.L_734 - .L_733)
.L_733:
        /*000c*/ 	.word	0x00000000
        /*0010*/ 	.short	0x0005
        /*0012*/ 	.short	0x001c
        /*0014*/ 	.byte	0x00, 0xf0, 0x11, 0x00


	//----- nvinfo : EIATTR_KPARAM_INFO
	.align		4
.L_734:
        /*0018*/ 	.byte	0x04, 0x17
        /*001a*/ 	.short	(.L_736 - .L_735)
.L_735:
        /*001c*/ 	.word	0x00000000
        /*0020*/ 	.short	0x0004
        /*0022*/ 	.short	0x0018
        /*0024*/ 	.byte	0x00, 0xf0, 0x11, 0x00


	//----- nvinfo : EIATTR_KPARAM_INFO
	.align		4
.L_736:
        /*0028*/ 	.byte	0x04, 0x17
        /*002a*/ 	.short	(.L_738 - .L_737)
.L_737:
        /*002c*/ 	.word	0x00000000
        /*0030*/ 	.short	0x0003
        /*0032*/ 	.short	0x0014
        /*0034*/ 	.byte	0x00, 0xf0, 0x11, 0x00


	//----- nvinfo : EIATTR_KPARAM_INFO
	.align		4
.L_738:
        /*0038*/ 	.byte	0x04, 0x17
        /*003a*/ 	.short	(.L_740 - .L_739)
.L_739:
        /*003c*/ 	.word	0x00000000
        /*0040*/ 	.short	0x0002
        /*0042*/ 	.short	0x0010
        /*0044*/ 	.byte	0x00, 0xf0, 0x11, 0x00


	//----- nvinfo : EIATTR_KPARAM_INFO
	.align		4
.L_740:
        /*0048*/ 	.byte	0x04, 0x17
        /*004a*/ 	.short	(.L_742 - .L_741)
.L_741:
        /*004c*/ 	.word	0x00000000
        /*0050*/ 	.short	0x0001
        /*0052*/ 	.short	0x0008
        /*0054*/ 	.byte	0x00, 0xf0, 0x21, 0x00


	//----- nvinfo : EIATTR_KPARAM_INFO
	.align		4
.L_742:
        /*0058*/ 	.byte	0x04, 0x17
        /*005a*/ 	.short	(.L_744 - .L_743)
.L_743:
        /*005c*/ 	.word	0x00000000
        /*0060*/ 	.short	0x0000
        /*0062*/ 	.short	0x0000
        /*0064*/ 	.byte	0x00, 0xf0, 0x21, 0x00


	//----- nvinfo : EIATTR_SPARSE_MMA_MASK
	.align		4
.L_744:
        /*0068*/ 	.byte	0x03, 0x50
        /*006a*/ 	.short	0x0000


	//----- nvinfo : EIATTR_MAXREG_COUNT
	.align		4
        /*006c*/ 	.byte	0x03, 0x1b
        /*006e*/ 	.short	0x00ff


	//----- nvinfo : EIATTR_MERCURY_ISA_VERSION
	.align		4
        /*0070*/ 	.byte	0x03, 0x5f
        /*0072*/ 	.short	0x0101


	//----- nvinfo : EIATTR_EXIT_INSTR_OFFSETS
	.align		4
        /*0074*/ 	.byte	0x04, 0x1c
        /*0076*/ 	.short	(.L_746 - .L_745)


	//   ....[0]....
.L_745:
        /*0078*/ 	.word	0x000000c0


	//   ....[1]....
        /*007c*/ 	.word	0x000002d0


	//----- nvinfo : EIATTR_CBANK_PARAM_SIZE
	.align		4
.L_746:
        /*0080*/ 	.byte	0x03, 0x19
        /*0082*/ 	.short	0x0020


	//----- nvinfo : EIATTR_PARAM_CBANK
	.align		4
        /*0084*/ 	.byte	0x04, 0x0a
        /*0086*/ 	.short	(.L_748 - .L_747)
	.align		4
.L_747:
        /*0088*/ 	.word	index@(.nv.constant0._ZN17fastertransformer32transpose_4d_batch_major_v_cacheI6__halfEEvPT_PKS2_iiii)
        /*008c*/ 	.short	0x0210
        /*008e*/ 	.short	0x0020


	//----- nvinfo : EIATTR_SW_WAR
	.align		4
.L_748:
        /*0090*/ 	.byte	0x04, 0x36
        /*0092*/ 	.short	(.L_750 - .L_749)
.L_749:
        /*0094*/ 	.word	0x00000008
.L_750:


//--------------------- .nv.info._ZN17fastertransformer32transpose_4d_batch_major_k_cacheI6__halfEEvPT_PKS2_iiii --------------------------
	.section	.nv.info._ZN17fastertransformer32transpose_4d_batch_major_k_cacheI6__halfEEvPT_PKS2_iiii,"",@"SHT_CUDA_INFO"
	.sectionflags	@""
	.align	4


	//----- nvinfo : EIATTR_CUDA_API_VERSION
	.align		4
        /*0000*/ 	.byte	0x04, 0x37
        /*0002*/ 	.short	(.L_752 - .L_751)
.L_751:
        /*0004*/ 	.word	0x00000082


	//----- nvinfo : EIATTR_KPARAM_INFO
	.align		4
.L_752:
        /*0008*/ 	.byte	0x04, 0x17
        /*000a*/ 	.short	(.L_754 - .L_753)
.L_753:
        /*000c*/ 	.word	0x00000000
        /*0010*/ 	.short	0x0005
        /*0012*/ 	.short	0x001c
        /*0014*/ 	.byte	0x00, 0xf0, 0x11, 0x00


	//----- nvinfo : EIATTR_KPARAM_INFO
	.align		4
.L_754:
        /*0018*/ 	.byte	0x04, 0x17
        /*001a*/ 	.short	(.L_756 - .L_755)
.L_755:
        /*001c*/ 	.word	0x00000000
        /*0020*/ 	.short	0x0004
        /*0022*/ 	.short	0x0018
        /*0024*/ 	.byte	0x00, 0xf0, 0x11, 0x00


	//----- nvinfo : EIATTR_KPARAM_INFO
	.align		4
.L_756:
        /*0028*/ 	.byte	0x04, 0x17
        /*002a*/ 	.short	(.L_758 - .L_757)
.L_757:
        /*002c*/ 	.word	0x00000000
        /*0030*/ 	.short	0x0003
        /*0032*/ 	.short	0x0014
        /*0034*/ 	.byte	0x00, 0xf0, 0x11, 0x00


	//----- nvinfo : EIATTR_KPARAM_INFO
	.align		4
.L_758:
        /*0038*/ 	.byte	0x04, 0x17
        /*003a*/ 	.short	(.L_760 - .L_759)
.L_759:
        /*003c*/ 	.word	0x00000000
        /*0040*/ 	.short	0x0002
        /*0042*/ 	.short	0x0010
        /*0044*/ 	.byte	0x00, 0xf0, 0x11, 0x00


	//----- nvinfo : EIATTR_KPARAM_INFO
	.align		4
.L_760:
        /*0048*/ 	.byte	0x04, 0x17
        /*004a*/ 	.short	(.L_762 - .L_761)
.L_761:
        /*004c*/ 	.word	0x00000000
        /*0050*/ 	.short	0x0001
        /*0052*/ 	.short	0x0008
        /*0054*/ 	.byte	0x00, 0xf0, 0x21, 0x00


	//----- nvinfo : EIATTR_KPARAM_INFO
	.align		4
.L_762:
        /*0058*/ 	.byte	0x04, 0x17
        /*005a*/ 	.short	(.L_764 - .L_763)
.L_763:
        /*005c*/ 	.word	0x00000000
        /*0060*/ 	.short	0x0000
        /*0062*/ 	.short	0x0000
        /*0064*/ 	.byte	0x00, 0xf0, 0x21, 0x00


	//----- nvinfo : EIATTR_SPARSE_MMA_MASK
	.align		4
.L_764:
        /*0068*/ 	.byte	0x03, 0x50
        /*006a*/ 	.short	0x0000


	//----- nvinfo : EIATTR_MAXREG_COUNT
	.align		4
        /*006c*/ 	.byte	0x03, 0x1b
        /*006e*/ 	.short	0x00ff


	//----- nvinfo : EIATTR_MERCURY_ISA_VERSION
	.align		4
        /*0070*/ 	.byte	0x03, 0x5f
        /*0072*/ 	.short	0x0101


	//----- nvinfo : EIATTR_EXIT_INSTR_OFFSETS
	.align		4
        /*0074*/ 	.byte	0x04, 0x1c
        /*0076*/ 	.short	(.L_766 - .L_765)


	//   ....[0]....
.L_765:
        /*0078*/ 	.word	0x000000c0


	//   ....[1]....
        /*007c*/ 	.word	0x00000260


	//   ....[2]....
        /*0080*/ 	.word	0x00000610


	//----- nvinfo : EIATTR_CBANK_PARAM_SIZE
	.align		4
.L_766:
        /*0084*/ 	.byte	0x03, 0x19
        /*0086*/ 	.short	0x0020


	//----- nvinfo : EIATTR_PARAM_CBANK
	.align		4
        /*0088*/ 	.byte	0x04, 0x0a
        /*008a*/ 	.short	(.L_768 - .L_767)
	.align		4
.L_767:
        /*008c*/ 	.word	index@(.nv.constant0._ZN17fastertransformer32transpose_4d_batch_major_k_cacheI6__halfEEvPT_PKS2_iiii)
        /*0090*/ 	.short	0x0210
        /*0092*/ 	.short	0x0020


	//----- nvinfo : EIATTR_SW_WAR
	.align		4
.L_768:
        /*0094*/ 	.byte	0x04, 0x36
        /*0096*/ 	.short	(.L_770 - .L_769)
.L_769:
        /*0098*/ 	.word	0x00000008
.L_770:


//--------------------- .nv.info._ZN17fastertransformer32transpose_4d_batch_major_v_cacheIfEEvPT_PKS1_iiii --------------------------
	.section	.nv.info._ZN17fastertransformer32transpose_4d_batch_major_v_cacheIfEEvPT_PKS1_iiii,"",@"SHT_CUDA_INFO"
	.sectionflags	@""
	.align	4


	//----- nvinfo : EIATTR_CUDA_API_VERSION
	.align		4
        /*0000*/ 	.byte	0x04, 0x37
        /*0002*/ 	.short	(.L_772 - .L_771)
.L_771:
        /*0004*/ 	.word	0x00000082


	//----- nvinfo : EIATTR_KPARAM_INFO
	.align		4
.L_772:
        /*0008*/ 	.byte	0x04, 0x17
        /*000a*/ 	.short	(.L_774 - .L_773)
.L_773:
        /*000c*/ 	.word	0x00000000
        /*0010*/ 	.short	0x0005
        /*0012*/ 	.short	0x001c
        /*0014*/ 	.byte	0x00, 0xf0, 0x11, 0x00


	//----- nvinfo : EIATTR_KPARAM_INFO
	.align		4
.L_774:
        /*0018*/ 	.byte	0x04, 0x17
        /*001a*/ 	.short	(.L_776 - .L_775)
.L_775:
        /*001c*/ 	.word	0x00000000
        /*0020*/ 	.short	0x0004
        /*0022*/ 	.short	0x0018
        /*0024*/ 	.byte	0x00, 0xf0, 0x11, 0x00


	//----- nvinfo : EIATTR_KPARAM_INFO
	.align		4
.L_776:
        /*0028*/ 	.byte	0x04, 0x17
        /*002a*/ 	.short	(.L_778 - .L_777)
.L_777:
        /*002c*/ 	.word	0x00000000
        /*0030*/ 	.short	0x0003
        /*0032*/ 	.short	0x0014
        /*0034*/ 	.byte	0x00, 0xf0, 0x11, 0x00


	//----- nvinfo : EIATTR_KPARAM_INFO
	.align		4
.L_778:
        /*0038*/ 	.byte	0x04, 0x17
        /*003a*/ 	.short	(.L_780 - .L_779)
.L_779:
        /*003c*/ 	.word	0x00000000
        /*0040*/ 	.short	0x0002
        /*0042*/ 	.short	0x0010
        /*0044*/ 	.byte	0x00, 0xf0, 0x11, 0x00


	//----- nvinfo : EIATTR_KPARAM_INFO
	.align		4
.L_780:
        /*0048*/ 	.byte	0x04, 0x17
        /*004a*/ 	.short	(.L_782 - .L_781)
.L_781:
        /*004c*/ 	.word	0x00000000
        /*0050*/ 	.short	0x0001
        /*0052*/ 	.short	0x0008
        /*0054*/ 	.byte	0x00, 0xf0, 0x21, 0x00


	//----- nvinfo : EIATTR_KPARAM_INFO
	.align		4
.L_782:
        /*0058*/ 	.byte	0x04, 0x17
        /*005a*/ 	.short	(.L_784 - .L_783)
.L_783:
        /*005c*/ 	.word	0x00000000
        /*0060*/ 	.short	0x0000
        /*0062*/ 	.short	0x0000
        /*0064*/ 	.byte	0x00, 0xf0, 0x21, 0x00


	//----- nvinfo : EIATTR_SPARSE_MMA_MASK
	.align		4
.L_784:
        /*0068*/ 	.byte	0x03, 0x50
        /*006a*/ 	.short	0x0000


	//----- nvinfo : EIATTR_MAXREG_COUNT
	.align		4
        /*006c*/ 	.byte	0x03, 0x1b
        /*006e*/ 	.short	0x00ff


	//----- nvinfo : EIATTR_MERCURY_ISA_VERSION
	.align		4
        /*0070*/ 	.byte	0x03, 0x5f
        /*0072*/ 	.short	0x0101


	//----- nvinfo : EIATTR_EXIT_INSTR_OFFSETS
	.align		4
        /*0074*/ 	.byte	0x04, 0x1c
        /*0076*/ 	.short	(.L_786 - .L_785)


	//   ....[0]....
.L_785:
        /*0078*/ 	.word	0x000000c0


	//   ....[1]....
        /*007c*/ 	.word	0x000002d0


	//----- nvinfo : EIATTR_CBANK_PARAM_SIZE
	.align		4
.L_786:
        /*0080*/ 	.byte	0x03, 0x19
        /*0082*/ 	.short	0x0020


	//----- nvinfo : EIATTR_PARAM_CBANK
	.align		4
        /*0084*/ 	.byte	0x04, 0x0a
        /*0086*/ 	.short	(.L_788 - .L_787)
	.align		4
.L_787:
        /*0088*/ 	.word	index@(.nv.constant0._ZN17fastertransformer32transpose_4d_batch_major_v_cacheIfEEvPT_PKS1_iiii)
        /*008c*/ 	.short	0x0210
        /*008e*/ 	.short	0x0020


	//----- nvinfo : EIATTR_SW_WAR
	.align		4
.L_788:
        /*0090*/ 	.byte	0x04, 0x36
        /*0092*/ 	.short	(.L_790 - .L_789)
.L_789:
        /*0094*/ 	.word	0x00000008
.L_790:


//--------------------- .nv.info._ZN17fastertransformer32transpose_4d_batch_major_k_cacheIfEEvPT_PKS1_iiii --------------------------
	.section	.nv.info._ZN17fastertransformer32transpose_4d_batch_major_k_cacheIfEEvPT_PKS1_iiii,"",@"SHT_CUDA_INFO"
	.sectionflags	@""
	.align	4


	//----- nvinfo : EIATTR_CUDA_API_VERSION
	.align		4
        /*0000*/ 	.byte	0x04, 0x37
        /*0002*/ 	.short	(.L_792 - .L_791)
.L_791:
        /*0004*/ 	.word	0x00000082


	//----- nvinfo : EIATTR_KPARAM_INFO
	.align		4
.L_792:
        /*0008*/ 	.byte	0x04, 0x17
        /*000a*/ 	.short	(.L_794 - .L_793)
.L_793:
        /*000c*/ 	.word	0x00000000
        /*0010*/ 	.short	0x0005
        /*0012*/ 	.short	0x001c
        /*0014*/ 	.byte	0x00, 0xf0, 0x11, 0x00


	//----- nvinfo : EIATTR_KPARAM_INFO
	.align		4
.L_794:
        /*0018*/ 	.byte	0x04, 0x17
        /*001a*/ 	.short	(.L_796 - .L_795)
.L_795:
        /*001c*/ 	.word	0x00000000
        /*0020*/ 	.short	0x0004
        /*0022*/ 	.short	0x0018
        /*0024*/ 	.byte	0x00, 0xf0, 0x11, 0x00


	//----- nvinfo : EIATTR_KPARAM_INFO
	.align		4
.L_796:
        /*0028*/ 	.byte	0x04, 0x17
        /*002a*/ 	.short	(.L_798 - .L_797)
.L_797:
        /*002c*/ 	.word	0x00000000
        /*0030*/ 	.short	0x0003
        /*0032*/ 	.short	0x0014
        /*0034*/ 	.byte	0x00, 0xf0, 0x11, 0x00


	//----- nvinfo : EIATTR_KPARAM_INFO
	.align		4
.L_798:
        /*0038*/ 	.byte	0x04, 0x17
        /*003a*/ 	.short	(.L_800 - .L_799)
.L_799:
        /*003c*/ 	.word	0x00000000
        /*0040*/ 	.short	0x0002
        /*0042*/ 	.short	0x0010
        /*0044*/ 	.byte	0x00, 0xf0, 0x11, 0x00


	//----- nvinfo : EIATTR_KPARAM_INFO
	.align		4
.L_800:
        /*0048*/ 	.byte	0x04, 0x17
        /*004a*/ 	.short	(.L_802 - .L_801)
.L_801:
        /*004c*/ 	.word	0x00000000
        /*0050*/ 	.short	0x0001
        /*0052*/ 	.short	0x0008
        /*0054*/ 	.byte	0x00, 0xf0, 0x21, 0x00


	//----- nvinfo : EIATTR_KPARAM_INFO
	.align		4
.L_802:
        /*0058*/ 	.byte	0x04, 0x17
        /*005a*/ 	.short	(.L_804 - .L_803)
.L_803:
        /*005c*/ 	.word	0x00000000
        /*0060*/ 	.short	0x0000
        /*0062*/ 	.short	0x0000
        /*0064*/ 	.byte	0x00, 0xf0, 0x21, 0x00


	//----- nvinfo : EIATTR_SPARSE_MMA_MASK
	.align		4
.L_804:
        /*0068*/ 	.byte	0x03, 0x50
        /*006a*/ 	.short	0x0000


	//----- nvinfo : EIATTR_MAXREG_COUNT
	.align		4
        /*006c*/ 	.byte	0x03, 0x1b
        /*006e*/ 	.short	0x00ff


	//----- nvinfo : EIATTR_MERCURY_ISA_VERSION
	.align		4
        /*0070*/ 	.byte	0x03, 0x5f
        /*0072*/ 	.short	0x0101


	//----- nvinfo : EIATTR_EXIT_INSTR_OFFSETS
	.align		4
        /*0074*/ 	.byte	0x04, 0x1c
        /*0076*/ 	.short	(.L_806 - .L_805)


	//   ....[0]....
.L_805:
        /*0078*/ 	.word	0x000000c0


	//   ....[1]....
        /*007c*/ 	.word	0x00000260


	//   ....[2]....
        /*0080*/ 	.word	0x00000610


	//----- nvinfo : EIATTR_CBANK_PARAM_SIZE
	.align		4
.L_806:
        /*0084*/ 	.byte	0x03, 0x19
        /*0086*/ 	.short	0x0020


	//----- nvinfo : EIATTR_PARAM_CBANK
	.align		4
        /*0088*/ 	.byte	0x04, 0x0a
        /*008a*/ 	.short	(.L_808 - .L_807)
	.align		4
.L_807:
        /*008c*/ 	.word	index@(.nv.constant0._ZN17fastertransformer32transpose_4d_batch_major_k_cacheIfEEvPT_PKS1_iiii)
        /*0090*/ 	.short	0x0210
        /*0092*/ 	.short	0x0020


	//----- nvinfo : EIATTR_SW_WAR
	.align		4
.L_808:
        /*0094*/ 	.byte	0x04, 0x36
        /*0096*/ 	.short	(.L_810 - .L_809)
.L_809:
        /*0098*/ 	.word	0x00000008
.L_810:


//--------------------- .nv.info._ZN17fastertransformer12transpose_4dIfEEvPT_S2_iiiiii --------------------------
	.section	.nv.info._ZN17fastertransformer12transpose_4dIfEEvPT_S2_iiiiii,"",@"SHT_CUDA_INFO"
	.sectionflags	@""
	.align	4


	//----- nvinfo : EIATTR_CUDA_API_VERSION
	.align		4
        /*0000*/ 	.byte	0x04, 0x37
        /*0002*/ 	.short	(.L_812 - .L_811)
.L_811:
        /*0004*/ 	.word	0x00000082


	//----- nvinfo : EIATTR_KPARAM_INFO
	.align		4
.L_812:
        /*0008*/ 	.byte	0x04, 0x17
        /*000a*/ 	.short	(.L_814 - .L_813)
.L_813:
        /*000c*/ 	.word	0x00000000
        /*0010*/ 	.short	0x0007
        /*0012*/ 	.short	0x0024
        /*0014*/ 	.byte	0x00, 0xf0, 0x11, 0x00


	//----- nvinfo : EIATTR_KPARAM_INFO
	.align		4
.L_814:
        /*0018*/ 	.byte	0x04, 0x17
        /*001a*/ 	.short	(.L_816 - .L_815)
.L_815:
        /*001c*/ 	.word	0x00000000
        /*0020*/ 	.short	0x0006
        /*0022*/ 	.short	0x0020
        /*0024*/ 	.byte	0x00, 0xf0, 0x11, 0x00


	//----- nvinfo : EIATTR_KPARAM_INFO
	.align		4
.L_816:
        /*0028*/ 	.byte	0x04, 0x17
        /*002a*/ 	.short	(.L_818 - .L_817)
.L_817:
        /*002c*/ 	.word	0x00000000
        /*0030*/ 	.short	0x0005
        /*0032*/ 	.short	0x001c
        /*0034*/ 	.byte	0x00, 0xf0, 0x11, 0x00


	//----- nvinfo : EIATTR_KPARAM_INFO
	.align		4
.L_818:
        /*0038*/ 	.byte	0x04, 0x17
        /*003a*/ 	.short	(.L_820 - .L_819)
.L_819:
        /*003c*/ 	.word	0x00000000
        /*0040*/ 	.short	0x0004
        /*0042*/ 	.short	0x0018
        /*0044*/ 	.byte	0x00, 0xf0, 0x11, 0x00


	//----- nvinfo : EIATTR_KPARAM_INFO
	.align		4
.L_820:
        /*0048*/ 	.byte	0x04, 0x17
        /*004a*/ 	.short	(.L_822 - .L_821)
.L_821:
        /*004c*/ 	.word	0x00000000
        /*0050*/ 	.short	0x0003
        /*0052*/ 	.short	0x0014
        /*0054*/ 	.byte	0x00, 0xf0, 0x11, 0x00


	//----- nvinfo : EIATTR_KPARAM_INFO
	.align		4
.L_822:
        /*0058*/ 	.byte	0x04, 0x17
        /*005a*/ 	.short	(.L_824 - .L_823)
.L_823:
        /*005c*/ 	.word	0x00000000
        /*0060*/ 	.short	0x0002
        /*0062*/ 	.short	0x0010
        /*0064*/ 	.byte	0x00, 0xf0, 0x11, 0x00


	//----- nvinfo : EIATTR_KPARAM_INFO
	.align		4
.L_824:
        /*0068*/ 	.byte	0x04, 0x17
        /*006a*/ 	.short	(.L_826 - .L_825)
.L_825:
        /*006c*/ 	.word	0x00000000
        /*0070*/ 	.short	0x0001
        /*0072*/ 	.short	0x0008
        /*0074*/ 	.byte	0x00, 0xf0, 0x21, 0x00


	//----- nvinfo : EIATTR_KPARAM_INFO
	.align		4
.L_826:
        /*0078*/ 	.byte	0x04, 0x17
        /*007a*/ 	.short	(.L_828 - .L_827)
.L_827:
        /*007c*/ 	.word	0x00000000
        /*0080*/ 	.short	0x0000
        /*0082*/ 	.short	0x0000
        /*0084*/ 	.byte	0x00, 0xf0, 0x21, 0x00


	//----- nvinfo : EIATTR_SPARSE_MMA_MASK
	.align		4
.L_828:
        /*0088*/ 	.byte	0x03, 0x50
        /*008a*/ 	.short	0x0000


	//----- nvinfo : EIATTR_MAXREG_COUNT
	.align		4
        /*008c*/ 	.byte	0x03, 0x1b
        /*008e*/ 	.short	0x00ff


	//----- nvinfo : EIATTR_MERCURY_ISA_VERSION
	.align		4
        /*0090*/ 	.byte	0x03, 0x5f
        /*0092*/ 	.short	0x0101


	//----- nvinfo : EIATTR_EXIT_INSTR_OFFSETS
	.align		4
        /*0094*/ 	.byte	0x04, 0x1c
        /*0096*/ 	.short	(.L_830 - .L_829)


	//   ....[0]....
.L_829:
        /*0098*/ 	.word	0x000000b0


	//   ....[1]....
        /*009c*/ 	.word	0x000008b0


	//----- nvinfo : EIATTR_CRS_STACK_SIZE
	.align		4
.L_830:
        /*00a0*/ 	.byte	0x04, 0x1e
        /*00a2*/ 	.short	(.L_832 - .L_831)
.L_831:
        /*00a4*/ 	.word	0x00000000


	//----- nvinfo : EIATTR_CBANK_PARAM_SIZE
	.align		4
.L_832:
        /*00a8*/ 	.byte	0x03, 0x19
        /*00aa*/ 	.short	0x0028


	//----- nvinfo : EIATTR_PARAM_CBANK
	.align		4
        /*00ac*/ 	.byte	0x04, 0x0a
        /*00ae*/ 	.short	(.L_834 - .L_833)
	.align		4
.L_833:
        /*00b0*/ 	.word	index@(.nv.constant0._ZN17fastertransformer12transpose_4dIfEEvPT_S2_iiiiii)
        /*00b4*/ 	.short	0x0210
        /*00b6*/ 	.short	0x0028


	//----- nvinfo : EIATTR_SW_WAR
	.align		4
.L_834:
        /*00b8*/ 	.byte	0x04, 0x36
        /*00ba*/ 	.short	(.L_836 - .L_835)
.L_835:
        /*00bc*/ 	.word	0x00000008
.L_836:


//--------------------- .nv.info._ZN17fastertransformer34add_fusedQKV_bias_transpose_kernelI6__halfLb1EEEvPT_S3_S3_NS_29PrefixPromptBatchWeightsParamIS2_EES3_PKS2_PKiiiiiib --------------------------
	.section	.nv.info._ZN17fastertransformer34add_fusedQKV_bias_transpose_kernelI6__halfLb1EEEvPT_S3_S3_NS_29PrefixPromptBatchWeightsParamIS2_EES3_PKS2_PKiiiiiib,"",@"SHT_CUDA_INFO"
	.sectionflags	@""
	.align	4


	//----- nvinfo : EIATTR_CUDA_API_VERSION
	.align		4
        /*0000*/ 	.byte	0x04, 0x37
        /*0002*/ 	.short	(.L_838 - .L_837)
.L_837:
        /*0004*/ 	.word	0x00000082


	//----- nvinfo : EIATTR_KPARAM_INFO
	.align		4
.L_838:
        /*0008*/ 	.byte	0x04, 0x17
        /*000a*/ 	.short	(.L_840 - .L_839)
.L_839:
        /*000c*/ 	.word	0x00000000
        /*0010*/ 	.short	0x000c
        /*0012*/ 	.short	0x0064
        /*0014*/ 	.byte	0x00, 0xf0, 0x05, 0x00


	//----- nvinfo : EIATTR_KPARAM_INFO
	.align		4
.L_840:
        /*0018*/ 	.byte	0x04, 0x17
        /*001a*/ 	.short	(.L_842 - .L_841)
.L_841:
        /*001c*/ 	.word	0x00000000
        /*0020*/ 	.short	0x000b
        /*0022*/ 	.short	0x0060
        /*0024*/ 	.byte	0x00, 0xf0, 0x11, 0x00


	//----- nvinfo : EIATTR_KPARAM_INFO
	.align		4
.L_842:
        /*0028*/ 	.byte	0x04, 0x17
        /*002a*/ 	.short	(.L_844 - .L_843)
.L_843:
        /*002c*/ 	.word	0x00000000
        /*0030*/ 	.short	0x000a
        /*0032*/ 	.short	0x005c
        /*0034*/ 	.byte	0x00, 0xf0, 0x11, 0x00


	//----- nvinfo : EIATTR_KPARAM_INFO
	.align		4
.L_844:
        /*0038*/ 	.byte	0x04, 0x17
        /*003a*/ 	.short	(.L_846 - .L_845)
.L_845:
        /*003c*/ 	.word	0x00000000
        /*0040*/ 	.short	0x0009
        /*0042*/ 	.short	0x0058
        /*0044*/ 	.byte	0x00, 0xf0, 0x11, 0x00


	//----- nvinfo : EIATTR_KPARAM_INFO
	.align		4
.L_846:
        /*0048*/ 	.byte	0x04, 0x17
        /*004a*/ 	.short	(.L_848 - .L_847)
.L_847:
        /*004c*/ 	.word	0x00000000
        /*0050*/ 	.short	0x0008
        /*0052*/ 	.short	0x0054
        /*0054*/ 	.byte	0x00, 0xf0, 0x11, 0x00


	//----- nvinfo : EIATTR_KPARAM_INFO
	.align		4
.L_848:
        /*0058*/ 	.byte	0x04, 0x17
        /*005a*/ 	.short	(.L_850 - .L_849)
.L_849:
        /*005c*/ 	.word	0x00000000
        /*0060*/ 	.short	0x0007
        /*0062*/ 	.short	0x0050
        /*0064*/ 	.byte	0x00, 0xf0, 0x11, 0x00


	//----- nvinfo : EIATTR_KPARAM_INFO
	.align		4
.L_850:
        /*0068*/ 	.byte	0x04, 0x17
        /*006a*/ 	.short	(.L_852 - .L_851)
.L_851:
        /*006c*/ 	.word	0x00000000
        /*0070*/ 	.short	0x0006
        /*0072*/ 	.short	0x0048
        /*0074*/ 	.byte	0x00, 0xf0, 0x21, 0x00


	//----- nvinfo : EIATTR_KPARAM_INFO
	.align		4
.L_852:
        /*0078*/ 	.byte	0x04, 0x17
        /*007a*/ 	.short	(.L_854 - .L_853)
.L_853:
        /*007c*/ 	.word	0x00000000
        /*0080*/ 	.short	0x0005
        /*0082*/ 	.short	0x0040
        /*0084*/ 	.byte	0x00, 0xf0, 0x21, 0x00


	//----- nvinfo : EIATTR_KPARAM_INFO
	.align		4
.L_854:
        /*0088*/ 	.byte	0x04, 0x17
        /*008a*/ 	.short	(.L_856 - .L_855)
.L_855:
        /*008c*/ 	.word	0x00000000
        /*0090*/ 	.short	0x0004
        /*0092*/ 	.short	0x0038
        /*0094*/ 	.byte	0x00, 0xf0, 0x21, 0x00


	//----- nvinfo : EIATTR_KPARAM_INFO
	.align		4
.L_856:
        /*0098*/ 	.byte	0x04, 0x17
        /*009a*/ 	.short	(.L_858 - .L_857)
.L_857:
        /*009c*/ 	.word	0x00000000
        /*00a0*/ 	.short	0x0003
        /*00a2*/ 	.short	0x0018
        /*00a4*/ 	.byte	0x00, 0xf0, 0x81, 0x00


	//----- nvinfo : EIATTR_KPARAM_INFO
	.align		4
.L_858:
        /*00a8*/ 	.byte	0x04, 0x17
        /*00aa*/ 	.short	(.L_860 - .L_859)
.L_859:
        /*00ac*/ 	.word	0x00000000
        /*00b0*/ 	.short	0x0002
        /*00b2*/ 	.short	0x0010
        /*00b4*/ 	.byte	0x00, 0xf0, 0x21, 0x00


	//----- nvinfo : EIATTR_KPARAM_INFO
	.align		4
.L_860:
        /*00b8*/ 	.byte	0x04, 0x17
        /*00ba*/ 	.short	(.L_862 - .L_861)
.L_861:
        /*00bc*/ 	.word	0x00000000
        /*00c0*/ 	.short	0x0001
        /*00c2*/ 	.short	0x0008
        /*00c4*/ 	.byte	0x00, 0xf0, 0x21, 0x00


	//----- nvinfo : EIATTR_KPARAM_INFO
	.align		4
.L_862:
        /*00c8*/ 	.byte	0x04, 0x17
        /*00ca*/ 	.short	(.L_864 - .L_863)
.L_863:
        /*00cc*/ 	.word	0x00000000
        /*00d0*/ 	.short	0x0000
        /*00d2*/ 	.short	0x0000
        /*00d4*/ 	.byte	0x00, 0xf0, 0x21, 0x00


	//----- nvinfo : EIATTR_SPARSE_MMA_MASK
	.align		4
.L_864:
        /*00d8*/ 	.byte	0x03, 0x50
        /*00da*/ 	.short	0x0000


	//----- nvinfo : EIATTR_MAXREG_COUNT
	.align		4
        /*00dc*/ 	.byte	0x03, 0x1b
        /*00de*/ 	.short	0x00ff


	//----- nvinfo : EIATTR_NUM_BARRIERS
	.align		4
        /*00e0*/ 	.byte	0x02, 0x4c
        /*00e2*/ 	.byte	0x01
	.zero		1


	//----- nvinfo : EIATTR_MERCURY_ISA_VERSION
	.align		4
        /*00e4*/ 	.byte	0x03, 0x5f
        /*00e6*/ 	.short	0x0101


	//----- nvinfo : EIATTR_EXIT_INSTR_OFFSETS
	.align		4
        /*00e8*/ 	.byte	0x04, 0x1c
        /*00ea*/ 	.short	(.L_866 - .L_865)


	//   ....[0]....
.L_865:
        /*00ec*/ 	.word	0x00000d70


	//   ....[1]....
        /*00f0*/ 	.word	0x00000e60


	//   ....[2]....
        /*00f4*/ 	.word	0x00000ff0


	//   ....[3]....
        /*00f8*/ 	.word	0x00001040


	//   ....[4]....
        /*00fc*/ 	.word	0x00001220


	//----- nvinfo : EIATTR_CRS_STACK_SIZE
	.align		4
.L_866:
        /*0100*/ 	.byte	0x04, 0x1e
        /*0102*/ 	.short	(.L_868 - .L_867)
.L_867:
        /*0104*/ 	.word	0x00000000


	//----- nvinfo : EIATTR_CBANK_PARAM_SIZE
	.align		4
.L_868:
        /*0108*/ 	.byte	0x03, 0x19
        /*010a*/ 	.short	0x0065


	//----- nvinfo : EIATTR_PARAM_CBANK
	.align		4
        /*010c*/ 	.byte	0x04, 0x0a
        /*010e*/ 	.short	(.L_870 - .L_869)
	.align		4
.L_869:
        /*0110*/ 	.word	index@(.nv.constant0._ZN17fastertransformer34add_fusedQKV_bias_transpose_kernelI6__halfLb1EEEvPT_S3_S3_NS_29PrefixPromptBatchWeightsParamIS2_EES3_PKS2_PKiiiiiib)
        /*0114*/ 	.short	0x0210
        /*0116*/ 	.short	0x0065


	//----- nvinfo : EIATTR_SW_WAR
	.align		4
.L_870:
        /*0118*/ 	.byte	0x04, 0x36
        /*011a*/ 	.short	(.L_872 - .L_871)
.L_871:
        /*011c*/ 	.word	0x00000008
.L_872:


//--------------------- .nv.info._ZN17fastertransformer34add_fusedQKV_bias_transpose_kernelI6__halfLb0EEEvPT_S3_S3_NS_29PrefixPromptBatchWeightsParamIS2_EES3_PKS2_PKiiiiiib --------------------------
	.section	.nv.info._ZN17fastertransformer34add_fusedQKV_bias_transpose_kernelI6__halfLb0EEEvPT_S3_S3_NS_29PrefixPromptBatchWeightsParamIS2_EES3_PKS2_PKiiiiiib,"",@"SHT_CUDA_INFO"
	.sectionflags	@""
	.align	4


	//----- nvinfo : EIATTR_CUDA_API_VERSION
	.align		4
        /*0000*/ 	.byte	0x04, 0x37
        /*0002*/ 	.short	(.L_874 - .L_873)
.L_873:
        /*0004*/ 	.word	0x00000082


	//----- nvinfo : EIATTR_KPARAM_INFO
	.align		4
.L_874:
        /*0008*/ 	.byte	0x04, 0x17
        /*000a*/ 	.short	(.L_876 - .L_875)
.L_875:
        /*000c*/ 	.word	0x00000000
        /*0010*/ 	.short	0x000c
        /*0012*/ 	.short	0x0064
        /*0014*/ 	.byte	0x00, 0xf0, 0x05, 0x00


	//----- nvinfo : EIATTR_KPARAM_INFO
	.align		4
.L_876:
        /*0018*/ 	.byte	0x04, 0x17
        /*001a*/ 	.short	(.L_878 - .L_877)
.L_877:
        /*001c*/ 	.word	0x00000000
        /*0020*/ 	.short	0x000b
        /*0022*/ 	.short	0x0060
        /*0024*/ 	.byte	0x00, 0xf0, 0x11, 0x00


	//----- nvinfo : EIATTR_KPARAM_INFO
	.align		4
.L_878:
        /*0028*/ 	.byte	0x04, 0x17
        /*002a*/ 	.short	(.L_880 - .L_879)
.L_879:
        /*002c*/ 	.word	0x00000000
        /*0030*/ 	.short	0x000a
        /*0032*/ 	.short	0x005c
        /*0034*/ 	.byte	0x00, 0xf0, 0x11, 0x00


	//----- nvinfo : EIATTR_KPARAM_INFO
	.align		4
.L_880:
        /*0038*/ 	.byte	0x04, 0x17
        /*003a*/ 	.short	(.L_882 - .L_881)
.L_881:
        /*003c*/ 	.word	0x00000000
        /*0040*/ 	.short	0x0009
        /*0042*/ 	.short	0x0058
        /*0044*/ 	.byte	0x00, 0xf0, 0x11, 0x00


	//----- nvinfo : EIATTR_KPARAM_INFO
	.align		4
.L_882:
        /*0048*/ 	.byte	0x04, 0x17
        /*004a*/ 	.short	(.L_884 - .L_883)
.L_883:
        /*004c*/ 	.word	0x00000000
        /*0050*/ 	.short	0x0008
        /*0052*/ 	.short	0x0054
        /*0054*/ 	.byte	0x00, 0xf0, 0x11, 0x00


	//----- nvinfo : EIATTR_KPARAM_INFO
	.align		4
.L_884:
        /*0058*/ 	.byte	0x04, 0x17
        /*005a*/ 	.short	(.L_886 - .L_885)
.L_885:
        /*005c*/ 	.word	0x00000000
        /*0060*/ 	.short	0x0007
        /*0062*/ 	.short	0x0050
        /*0064*/ 	.byte	0x00, 0xf0, 0x11, 0x00


	//----- nvinfo : EIATTR_KPARAM_INFO
	.align		4
.L_886:
        /*0068*/ 	.byte	0x04, 0x17
        /*006a*/ 	.short	(.L_888 - .L_887)
.L_887:
        /*006c*/ 	.word	0x00000000
        /*0070*/ 	.short	0x0006
        /*0072*/ 	.short	0x0048
        /*0074*/ 	.byte	0x00, 0xf0, 0x21, 0x00


	//----- nvinfo : EIATTR_KPARAM_INFO
	.align		4
.L_888:
        /*0078*/ 	.byte	0x04, 0x17
        /*007a*/ 	.short	(.L_890 - .L_889)
.L_889:
        /*007c*/ 	.word	0x00000000
        /*0080*/ 	.short	0x0005
        /*0082*/ 	.short	0x0040
        /*0084*/ 	.byte	0x00, 0xf0, 0x21, 0x00


	//----- nvinfo : EIATTR_KPARAM_INFO
	.align		4
.L_890:
        /*0088*/ 	.byte	0x04, 0x17
        /*008a*/ 	.short	(.L_892 - .L_891)
.L_891:
        /*008c*/ 	.word	0x00000000
        /*0090*/ 	.short	0x0004
        /*0092*/ 	.short	0x0038
        /*0094*/ 	.byte	0x00, 0xf0, 0x21, 0x00


	//----- nvinfo : EIATTR_KPARAM_INFO
	.align		4
.L_892:
        /*0098*/ 	.byte	0x04, 0x17
        /*009a*/ 	.short	(.L_894 - .L_893)
.L_893:
        /*009c*/ 	.word	0x00000000
        /*00a0*/ 	.short	0x0003
        /*00a2*/ 	.short	0x0018
        /*00a4*/ 	.byte	0x00, 0xf0, 0x81, 0x00


	//----- nvinfo : EIATTR_KPARAM_INFO
	.align		4
.L_894:
        /*00a8*/ 	.byte	0x04, 0x17
        /*00aa*/ 	.short	(.L_896 - .L_895)
.L_895:
        /*00ac*/ 	.word	0x00000000
        /*00b0*/ 	.short	0x0002
        /*00b2*/ 	.short	0x0010
        /*00b4*/ 	.byte	0x00, 0xf0, 0x21, 0x00


	//----- nvinfo : EIATTR_KPARAM_INFO
	.align		4
.L_896:
        /*00b8*/ 	.byte	0x04, 0x17
        /*00ba*/ 	.short	(.L_898 - .L_897)
.L_897:
        /*00bc*/ 	.word	0x00000000
        /*00c0*/ 	.short	0x0001
        /*00c2*/ 	.short	0x0008
        /*00c4*/ 	.byte	0x00, 0xf0, 0x21, 0x00


	//----- nvinfo : EIATTR_KPARAM_INFO
	.align		4
.L_898:
        /*00c8*/ 	.byte	0x04, 0x17
        /*00ca*/ 	.short	(.L_900 - .L_899)
.L_899:
        /*00cc*/ 	.word	0x00000000
        /*00d0*/ 	.short	0x0000
        /*00d2*/ 	.short	0x0000
        /*00d4*/ 	.byte	0x00, 0xf0, 0x21, 0x00


	//----- nvinfo : EIATTR_SPARSE_MMA_MASK
	.align		4
.L_900:
        /*00d8*/ 	.byte	0x03, 0x50
        /*00da*/ 	.short	0x0000


	//----- nvinfo : EIATTR_MAXREG_COUNT
	.align		4
        /*00dc*/ 	.byte	0x03, 0x1b
        /*00de*/ 	.short	0x00ff


	//----- nvinfo : EIATTR_NUM_BARRIERS
	.align		4
        /*00e0*/ 	.byte	0x02, 0x4c
        /*00e2*/ 	.byte	0x01
	.zero		1


	//----- nvinfo : EIATTR_MERCURY_ISA_VERSION
	.align		4
        /*00e4*/ 	.byte	0x03, 0x5f
        /*00e6*/ 	.short	0x0101


	//----- nvinfo : EIATTR_EXIT_INSTR_OFFSETS
	.align		4
        /*00e8*/ 	.byte	0x04, 0x1c
        /*00ea*/ 	.short	(.L_902 - .L_901)


	//   ....[0]....
.L_901:
        /*00ec*/ 	.word	0x00000f00


	//   ....[1]....
        /*00f0*/ 	.word	0x00000fa0


	//----- nvinfo : EIATTR_CRS_STACK_SIZE
	.align		4
.L_902:
        /*00f4*/ 	.byte	0x04, 0x1e
        /*00f6*/ 	.short	(.L_904 - .L_903)
.L_903:
        /*00f8*/ 	.word	0x00000000


	//----- nvinfo : EIATTR_CBANK_PARAM_SIZE
	.align		4
.L_904:
        /*00fc*/ 	.byte	0x03, 0x19
        /*00fe*/ 	.short	0x0065


	//----- nvinfo : EIATTR_PARAM_CBANK
	.align		4
        /*0100*/ 	.byte	0x04, 0x0a
        /*0102*/ 	.short	(.L_906 - .L_905)
	.align		4
.L_905:
        /*0104*/ 	.word	index@(.nv.constant0._ZN17fastertransformer34add_fusedQKV_bias_transpose_kernelI6__halfLb0EEEvPT_S3_S3_NS_29PrefixPromptBatchWeightsParamIS2_EES3_PKS2_PKiiiiiib)
        /*0108*/ 	.short	0x0210
        /*010a*/ 	.short	0x0065


	//----- nvinfo : EIATTR_SW_WAR
	.align		4
.L_906:
        /*010c*/ 	.byte	0x04, 0x36
        /*010e*/ 	.short	(.L_908 - .L_907)
.L_907:
        /*0110*/ 	.word	0x00000008
.L_908:


//--------------------- .nv.info._ZN17fastertransformer34add_fusedQKV_bias_transpose_kernelI6__halfEEvPT_S3_S3_S3_PKS2_PKiiiiiiPKfi --------------------------
	.section	.nv.info._ZN17fastertransformer34add_fusedQKV_bias_transpose_kernelI6__halfEEvPT_S3_S3_S3_PKS2_PKiiiiiiPKfi,"",@"SHT_CUDA_INFO"
	.sectionflags	@""
	.align	4


	//----- nvinfo : EIATTR_CUDA_API_VERSION
	.align		4
        /*0000*/ 	.byte	0x04, 0x37
        /*0002*/ 	.short	(.L_910 - .L_909)
.L_909:
        /*0004*/ 	.word	0x00000082


	//----- nvinfo : EIATTR_KPARAM_INFO
	.align		4
.L_910:
        /*0008*/ 	.byte	0x04, 0x17
        /*000a*/ 	.short	(.L_912 - .L_911)
.L_911:
        /*000c*/ 	.word	0x00000000
        /*0010*/ 	.short	0x000c
        /*0012*/ 	.short	0x0050
        /*0014*/ 	.byte	0x00, 0xf0, 0x11, 0x00


	//----- nvinfo : EIATTR_KPARAM_INFO
	.align		4
.L_912:
        /*0018*/ 	.byte	0x04, 0x17
        /*001a*/ 	.short	(.L_914 - .L_913)
.L_913:
        /*001c*/ 	.word	0x00000000
        /*0020*/ 	.short	0x000b
        /*0022*/ 	.short	0x0048
        /*0024*/ 	.byte	0x00, 0xf0, 0x21, 0x00


	//----- nvinfo : EIATTR_KPARAM_INFO
	.align		4
.L_914:
        /*0028*/ 	.byte	0x04, 0x17
        /*002a*/ 	.short	(.L_916 - .L_915)
.L_915:
        /*002c*/ 	.word	0x00000000
        /*0030*/ 	.short	0x000a
        /*0032*/ 	.short	0x0040
        /*0034*/ 	.byte	0x00, 0xf0, 0x11, 0x00


	//----- nvinfo : EIATTR_KPARAM_INFO
	.align		4
.L_916:
        /*0038*/ 	.byte	0x04, 0x17
        /*003a*/ 	.short	(.L_918 - .L_917)
.L_917:
        /*003c*/ 	.word	0x00000000
        /*0040*/ 	.short	0x0009
        /*0042*/ 	.short	0x003c
        /*0044*/ 	.byte	0x00, 0xf0, 0x11, 0x00


	//----- nvinfo : EIATTR_KPARAM_INFO
	.align		4
.L_918:
        /*0048*/ 	.byte	0x04, 0x17
        /*004a*/ 	.short	(.L_920 - .L_919)
.L_919:
        /*004c*/ 	.word	0x00000000
        /*0050*/ 	.short	0x0008
        /*0052*/ 	.short	0x0038
        /*0054*/ 	.byte	0x00, 0xf0, 0x11, 0x00


	//----- nvinfo : EIATTR_KPARAM_INFO
	.align		4
.L_920:
        /*0058*/ 	.byte	0x04, 0x17
        /*005a*/ 	.short	(.L_922 - .L_921)
.L_921:
        /*005c*/ 	.word	0x00000000
        /*0060*/ 	.short	0x0007
        /*0062*/ 	.short	0x0034
        /*0064*/ 	.byte	0x00, 0xf0, 0x11, 0x00


	//----- nvinfo : EIATTR_KPARAM_INFO
	.align		4
.L_922:
        /*0068*/ 	.byte	0x04, 0x17
        /*006a*/ 	.short	(.L_924 - .L_923)
.L_923:
        /*006c*/ 	.word	0x00000000
        /*0070*/ 	.short	0x0006
        /*0072*/ 	.short	0x0030
        /*0074*/ 	.byte	0x00, 0xf0, 0x11, 0x00


	//----- nvinfo : EIATTR_KPARAM_INFO
	.align		4
.L_924:
        /*0078*/ 	.byte	0x04, 0x17
        /*007a*/ 	.short	(.L_926 - .L_925)
.L_925:
        /*007c*/ 	.word	0x00000000
        /*0080*/ 	.short	0x0005
        /*0082*/ 	.short	0x0028
        /*0084*/ 	.byte	0x00, 0xf0, 0x21, 0x00


	//----- nvinfo : EIATTR_KPARAM_INFO
	.align		4
.L_926:
        /*0088*/ 	.byte	0x04, 0x17
        /*008a*/ 	.short	(.L_928 - .L_927)
.L_927:
        /*008c*/ 	.word	0x00000000
        /*0090*/ 	.short	0x0004
        /*0092*/ 	.short	0x0020
        /*0094*/ 	.byte	0x00, 0xf0, 0x21, 0x00


	//----- nvinfo : EIATTR_KPARAM_INFO
	.align		4
.L_928:
        /*0098*/ 	.byte	0x04, 0x17
        /*009a*/ 	.short	(.L_930 - .L_929)
.L_929:
        /*009c*/ 	.word	0x00000000
        /*00a0*/ 	.short	0x0003
        /*00a2*/ 	.short	0x0018
        /*00a4*/ 	.byte	0x00, 0xf0, 0x21, 0x00


	//----- nvinfo : EIATTR_KPARAM_INFO
	.align		4
.L_930:
        /*00a8*/ 	.byte	0x04, 0x17
        /*00aa*/ 	.short	(.L_932 - .L_931)
.L_931:
        /*00ac*/ 	.word	0x00000000
        /*00b0*/ 	.short	0x0002
        /*00b2*/ 	.short	0x0010
        /*00b4*/ 	.byte	0x00, 0xf0, 0x21, 0x00


	//----- nvinfo : EIATTR_KPARAM_INFO
	.align		4
.L_932:
        /*00b8*/ 	.byte	0x04, 0x17
        /*00ba*/ 	.short	(.L_934 - .L_933)
.L_933:
        /*00bc*/ 	.word	0x00000000
        /*00c0*/ 	.short	0x0001
        /*00c2*/ 	.short	0x0008
        /*00c4*/ 	.byte	0x00, 0xf0, 0x21, 0x00


	//----- nvinfo : EIATTR_KPARAM_INFO
	.align		4
.L_934:
        /*00c8*/ 	.byte	0x04, 0x17
        /*00ca*/ 	.short	(.L_936 - .L_935)
.L_935:
        /*00cc*/ 	.word	0x00000000
        /*00d0*/ 	.short	0x0000
        /*00d2*/ 	.short	0x0000
        /*00d4*/ 	.byte	0x00, 0xf0, 0x21, 0x00


	//----- nvinfo : EIATTR_SPARSE_MMA_MASK
	.align		4
.L_936:
        /*00d8*/ 	.byte	0x03, 0x50
        /*00da*/ 	.short	0x0000


	//----- nvinfo : EIATTR_MAXREG_COUNT
	.align		4
        /*00dc*/ 	.byte	0x03, 0x1b
        /*00de*/ 	.short	0x00ff


	//----- nvinfo : EIATTR_MERCURY_ISA_VERSION
	.align		4
        /*00e0*/ 	.byte	0x03, 0x5f
        /*00e2*/ 	.short	0x0101


	//----- nvinfo : EIATTR_EXIT_INSTR_OFFSETS
	.align		4
        /*00e4*/ 	.byte	0x04, 0x1c
        /*00e6*/ 	.short	(.L_938 - .L_937)


	//   ....[0]....
.L_937:
        /*00e8*/ 	.word	0x00000120


	//   ....[1]....
        /*00ec*/ 	.word	0x00000c60


	//   ....[2]....
        /*00f0*/ 	.word	0x000017a0


	//----- nvinfo : EIATTR_CRS_STACK_SIZE
	.align		4
.L_938:
        /*00f4*/ 	.byte	0x04, 0x1e
        /*00f6*/ 	.short	(.L_940 - .L_939)
.L_939:
        /*00f8*/ 	.word	0x00000000


	//----- nvinfo : EIATTR_CBANK_PARAM_SIZE
	.align		4
.L_940:
        /*00fc*/ 	.byte	0x03, 0x19
        /*00fe*/ 	.short	0x0054


	//----- nvinfo : EIATTR_PARAM_CBANK
	.align		4
        /*0100*/ 	.byte	0x04, 0x0a
        /*0102*/ 	.short	(.L_942 - .L_941)
	.align		4
.L_941:
        /*0104*/ 	.word	index@(.nv.constant0._ZN17fastertransformer34add_fusedQKV_bias_transpose_kernelI6__halfEEvPT_S3_S3_S3_PKS2_PKiiiiiiPKfi)
        /*0108*/ 	.short	0x0210
        /*010a*/ 	.short	0x0054


	//----- nvinfo : EIATTR_SW_WAR
	.align		4
.L_942:
        /*010c*/ 	.byte	0x04, 0x36
        /*010e*/ 	.short	(.L_944 - .L_943)
.L_943:
        /*0110*/ 	.word	0x00000008
.L_944:


//--------------------- .nv.info._ZN17fastertransformer34add_fusedQKV_bias_transpose_kernelIfLb1EEEvPT_S2_S2_NS_29PrefixPromptBatchWeightsParamIS1_EES2_PKS1_PKiiiiiib --------------------------
	.section	.nv.info._ZN17fastertransformer34add_fusedQKV_bias_transpose_kernelIfLb1EEEvPT_S2_S2_NS_29PrefixPromptBatchWeightsParamIS1_EES2_PKS1_PKiiiiiib,"",@"SHT_CUDA_INFO"
	.sectionflags	@""
	.align	4


	//----- nvinfo : EIATTR_CUDA_API_VERSION
	.align		4
        /*0000*/ 	.byte	0x04, 0x37
        /*0002*/ 	.short	(.L_946 - .L_945)
.L_945:
        /*0004*/ 	.word	0x00000082


	//----- nvinfo : EIATTR_KPARAM_INFO
	.align		4
.L_946:
        /*0008*/ 	.byte	0x04, 0x17
        /*000a*/ 	.short	(.L_948 - .L_947)
.L_947:
        /*000c*/ 	.word	0x00000000
        /*0010*/ 	.short	0x000c
        /*0012*/ 	.short	0x0064
        /*0014*/ 	.byte	0x00, 0xf0, 0x05, 0x00


	//----- nvinfo : EIATTR_KPARAM_INFO
	.align		4
.L_948:
        /*0018*/ 	.byte	0x04, 0x17
        /*001a*/ 	.short	(.L_950 - .L_949)
.L_949:
        /*001c*/ 	.word	0x00000000
        /*0020*/ 	.short	0x000b
        /*0022*/ 	.short	0x0060
        /*0024*/ 	.byte	0x00, 0xf0, 0x11, 0x00


	//----- nvinfo : EIATTR_KPARAM_INFO
	.align		4
.L_950:
        /*0028*/ 	.byte	0x04, 0x17
        /*002a*/ 	.short	(.L_952 - .L_951)
.L_951:
        /*002c*/ 	.word	0x00000000
        /*0030*/ 	.short	0x000a
        /*0032*/ 	.short	0x005c
        /*0034*/ 	.byte	0x00, 0xf0, 0x11, 0x00


	//----- nvinfo : EIATTR_KPARAM_INFO
	.align		4
.L_952:
        /*0038*/ 	.byte	0x04, 0x17
        /*003a*/ 	.short	(.L_954 - .L_953)
.L_953:
        /*003c*/ 	.word	0x00000000
        /*0040*/ 	.short	0x0009
        /*0042*/ 	.short	0x0058
        /*0044*/ 	.byte	0x00, 0xf0, 0x11, 0x00


	//----- nvinfo : EIATTR_KPARAM_INFO
	.align		4
.L_954:
        /*0048*/ 	.byte	0x04, 0x17
        /*004a*/ 	.short	(.L_956 - .L_955)
.L_955:
        /*004c*/ 	.word	0x00000000
        /*0050*/ 	.short	0x0008
        /*0052*/ 	.short	0x0054
        /*0054*/ 	.byte	0x00, 0xf0, 0x11, 0x00


	//----- nvinfo : EIATTR_KPARAM_INFO
	.align		4
.L_956:
        /*0058*/ 	.byte	0x04, 0x17
        /*005a*/ 	.short	(.L_958 - .L_957)
.L_957:
        /*005c*/ 	.word	0x00000000
        /*0060*/ 	.short	0x0007
        /*0062*/ 	.short	0x0050
        /*0064*/ 	.byte	0x00, 0xf0, 0x11, 0x00


	//----- nvinfo : EIATTR_KPARAM_INFO
	.align		4
.L_958:
        /*0068*/ 	.byte	0x04, 0x17
        /*006a*/ 	.short	(.L_960 - .L_959)
.L_959:
        /*006c*/ 	.word	0x00000000
        /*0070*/ 	.short	0x0006
        /*0072*/ 	.short	0x0048
        /*0074*/ 	.byte	0x00, 0xf0, 0x21, 0x00


	//----- nvinfo : EIATTR_KPARAM_INFO
	.align		4
.L_960:
        /*0078*/ 	.byte	0x04, 0x17
        /*007a*/ 	.short	(.L_962 - .L_961)
.L_961:
        /*007c*/ 	.word	0x00000000
        /*0080*/ 	.short	0x0005
        /*0082*/ 	.short	0x0040
        /*0084*/ 	.byte	0x00, 0xf0, 0x21, 0x00


	//----- nvinfo : EIATTR_KPARAM_INFO
	.align		4
.L_962:
        /*0088*/ 	.byte	0x04, 0x17
        /*008a*/ 	.short	(.L_964 - .L_963)
.L_963:
        /*008c*/ 	.word	0x00000000
        /*0090*/ 	.short	0x0004
        /*0092*/ 	.short	0x0038
        /*0094*/ 	.byte	0x00, 0xf0, 0x21, 0x00


	//----- nvinfo : EIATTR_KPARAM_INFO
	.align		4
.L_964:
        /*0098*/ 	.byte	0x04, 0x17
        /*009a*/ 	.short	(.L_966 - .L_965)
.L_965:
        /*009c*/ 	.word	0x00000000
        /*00a0*/ 	.short	0x0003
        /*00a2*/ 	.short	0x0018
        /*00a4*/ 	.byte	0x00, 0xf0, 0x81, 0x00


	//----- nvinfo : EIATTR_KPARAM_INFO
	.align		4
.L_966:
        /*00a8*/ 	.byte	0x04, 0x17
        /*00aa*/ 	.short	(.L_968 - .L_967)
.L_967:
        /*00ac*/ 	.word	0x00000000
        /*00b0*/ 	.short	0x0002
        /*00b2*/ 	.short	0x0010
        /*00b4*/ 	.byte	0x00, 0xf0, 0x21, 0x00


	//----- nvinfo : EIATTR_KPARAM_INFO
	.align		4
.L_968:
        /*00b8*/ 	.byte	0x04, 0x17
        /*00ba*/ 	.short	(.L_970 - .L_969)
.L_969:
        /*00bc*/ 	.word	0x00000000
        /*00c0*/ 	.short	0x0001
        /*00c2*/ 	.short	0x0008
        /*00c4*/ 	.byte	0x00, 0xf0, 0x21, 0x00


	//----- nvinfo : EIATTR_KPARAM_INFO
	.align		4
.L_970:
        /*00c8*/ 	.byte	0x04, 0x17
        /*00ca*/ 	.short	(.L_972 - .L_971)
.L_971:
        /*00cc*/ 	.word	0x00000000
        /*00d0*/ 	.short	0x0000
        /*00d2*/ 	.short	0x0000
        /*00d4*/ 	.byte	0x00, 0xf0, 0x21, 0x00


	//----- nvinfo : EIATTR_SPARSE_MMA_MASK
	.align		4
.L_972:
        /*00d8*/ 	.byte	0x03, 0x50
        /*00da*/ 	.short	0x0000


	//----- nvinfo : EIATTR_MAXREG_COUNT
	.align		4
        /*00dc*/ 	.byte	0x03, 0x1b
        /*00de*/ 	.short	0x00ff


	//----- nvinfo : EIATTR_NUM_BARRIERS
	.align		4
        /*00e0*/ 	.byte	0x02, 0x4c
        /*00e2*/ 	.byte	0x01
	.zero		1


	//----- nvinfo : EIATTR_MERCURY_ISA_VERSION
	.align		4
        /*00e4*/ 	.byte	0x03, 0x5f
        /*00e6*/ 	.short	0x0101


	//----- nvinfo : EIATTR_EXIT_INSTR_OFFSETS
	.align		4
        /*00e8*/ 	.byte	0x04, 0x1c
        /*00ea*/ 	.short	(.L_974 - .L_973)


	//   ....[0]....
.L_973:
        /*00ec*/ 	.word	0x00000cc0


	//   ....[1]....
        /*00f0*/ 	.word	0x00000db0


	//   ....[2]....
        /*00f4*/ 	.word	0x00000f40


	//   ....[3]....
        /*00f8*/ 	.word	0x00000f90


	//   ....[4]....
        /*00fc*/ 	.word	0x00001170


	//----- nvinfo : EIATTR_CRS_STACK_SIZE
	.align		4
.L_974:
        /*0100*/ 	.byte	0x04, 0x1e
        /*0102*/ 	.short	(.L_976 - .L_975)
.L_975:
        /*0104*/ 	.word	0x00000000


	//----- nvinfo : EIATTR_CBANK_PARAM_SIZE
	.align		4
.L_976:
        /*0108*/ 	.byte	0x03, 0x19
        /*010a*/ 	.short	0x0065


	//----- nvinfo : EIATTR_PARAM_CBANK
	.align		4
        /*010c*/ 	.byte	0x04, 0x0a
        /*010e*/ 	.short	(.L_978 - .L_977)
	.align		4
.L_977:
        /*0110*/ 	.word	index@(.nv.constant0._ZN17fastertransformer34add_fusedQKV_bias_transpose_kernelIfLb1EEEvPT_S2_S2_NS_29PrefixPromptBatchWeightsParamIS1_EES2_PKS1_PKiiiiiib)
        /*0114*/ 	.short	0x0210
        /*0116*/ 	.short	0x0065


	//----- nvinfo : EIATTR_SW_WAR
	.align		4
.L_978:
        /*0118*/ 	.byte	0x04, 0x36
        /*011a*/ 	.short	(.L_980 - .L_979)
.L_979:
        /*011c*/ 	.word	0x00000008
.L_980:


//--------------------- .nv.info._ZN17fastertransformer34add_fusedQKV_bias_transpose_kernelIfLb0EEEvPT_S2_S2_NS_29PrefixPromptBatchWeightsParamIS1_EES2_PKS1_PKiiiiiib --------------------------
	.section	.nv.info._ZN17fastertransformer34add_fusedQKV_bias_transpose_kernelIfLb0EEEvPT_S2_S2_NS_29PrefixPromptBatchWeightsParamIS1_EES2_PKS1_PKiiiiiib,"",@"SHT_CUDA_INFO"
	.sectionflags	@""
	.align	4


	//----- nvinfo : EIATTR_CUDA_API_VERSION
	.align		4
        /*0000*/ 	.byte	0x04, 0x37
        /*0002*/ 	.short	(.L_982 - .L_981)
.L_981:
        /*0004*/ 	.word	0x00000082


	//----- nvinfo : EIATTR_KPARAM_INFO
	.align		4
.L_982:
        /*0008*/ 	.byte	0x04, 0x17
        /*000a*/ 	.short	(.L_984 - .L_983)
.L_983:
        /*000c*/ 	.word	0x00000000
        /*0010*/ 	.short	0x000c
        /*0012*/ 	.short	0x0064
        /*0014*/ 	.byte	0x00, 0xf0, 0x05, 0x00


	//----- nvinfo : EIATTR_KPARAM_INFO
	.align		4
.L_984:
        /*0018*/ 	.byte	0x04, 0x17
        /*001a*/ 	.short	(.L_986 - .L_985)
.L_985:
        /*001c*/ 	.word	0x00000000
        /*0020*/ 	.short	0x000b
        /*0022*/ 	.short	0x0060
        /*0024*/ 	.byte	0x00, 0xf0, 0x11, 0x00


	//----- nvinfo : EIATTR_KPARAM_INFO
	.align		4
.L_986:
        /*0028*/ 	.byte	0x04, 0x17
        /*002a*/ 	.short	(.L_988 - .L_987)
.L_987:
        /*002c*/ 	.word	0x00000000
        /*0030*/ 	.short	0x000a
        /*0032*/ 	.short	0x005c
        /*0034*/ 	.byte	0x00, 0xf0, 0x11, 0x00


	//----- nvinfo : EIATTR_KPARAM_INFO
	.align		4
.L_988:
        /*0038*/ 	.byte	0x04, 0x17
        /*003a*/ 	.short	(.L_990 - .L_989)
.L_989:
        /*003c*/ 	.word	0x00000000
        /*0040*/ 	.short	0x0009
        /*0042*/ 	.short	0x0058
        /*0044*/ 	.byte	0x00, 0xf0, 0x11, 0x00


	//----- nvinfo : EIATTR_KPARAM_INFO
	.align		4
.L_990:
        /*0048*/ 	.byte	0x04, 0x17
        /*004a*/ 	.short	(.L_992 - .L_991)
.L_991:
        /*004c*/ 	.word	0x00000000
        /*0050*/ 	.short	0x0008
        /*0052*/ 	.short	0x0054
        /*0054*/ 	.byte	0x00, 0xf0, 0x11, 0x00


	//----- nvinfo : EIATTR_KPARAM_INFO
	.align		4
.L_992:
        /*0058*/ 	.byte	0x04, 0x17
        /*005a*/ 	.short	(.L_994 - .L_993)
.L_993:
        /*005c*/ 	.word	0x00000000
        /*0060*/ 	.short	0x0007
        /*0062*/ 	.short	0x0050
        /*0064*/ 	.byte	0x00, 0xf0, 0x11, 0x00


	//----- nvinfo : EIATTR_KPARAM_INFO
	.align		4
.L_994:
        /*0068*/ 	.byte	0x04, 0x17
        /*006a*/ 	.short	(.L_996 - .L_995)
.L_995:
        /*006c*/ 	.word	0x00000000
        /*0070*/ 	.short	0x0006
        /*0072*/ 	.short	0x0048
        /*0074*/ 	.byte	0x00, 0xf0, 0x21, 0x00


	//----- nvinfo : EIATTR_KPARAM_INFO
	.align		4
.L_996:
        /*0078*/ 	.byte	0x04, 0x17
        /*007a*/ 	.short	(.L_998 - .L_997)
.L_997:
        /*007c*/ 	.word	0x00000000
        /*0080*/ 	.short	0x0005
        /*0082*/ 	.short	0x0040
        /*0084*/ 	.byte	0x00, 0xf0, 0x21, 0x00


	//----- nvinfo : EIATTR_KPARAM_INFO
	.align		4
.L_998:
        /*0088*/ 	.byte	0x04, 0x17
        /*008a*/ 	.short	(.L_1000 - .L_999)
.L_999:
        /*008c*/ 	.word	0x00000000
        /*0090*/ 	.short	0x0004
        /*0092*/ 	.short	0x0038
        /*0094*/ 	.byte	0x00, 0xf0, 0x21, 0x00


	//----- nvinfo : EIATTR_KPARAM_INFO
	.align		4
.L_1000:
        /*0098*/ 	.byte	0x04, 0x17
        /*009a*/ 	.short	(.L_1002 - .L_1001)
.L_1001:
        /*009c*/ 	.word	0x00000000
        /*00a0*/ 	.short	0x0003
        /*00a2*/ 	.short	0x0018
        /*00a4*/ 	.byte	0x00, 0xf0, 0x81, 0x00


	//----- nvinfo : EIATTR_KPARAM_INFO
	.align		4
.L_1002:
        /*00a8*/ 	.byte	0x04, 0x17
        /*00aa*/ 	.short	(.L_1004 - .L_1003)
.L_1003:
        /*00ac*/ 	.word	0x00000000
        /*00b0*/ 	.short	0x0002
        /*00b2*/ 	.short	0x0010
        /*00b4*/ 	.byte	0x00, 0xf0, 0x21, 0x00


	//----- nvinfo : EIATTR_KPARAM_INFO
	.align		4
.L_1004:
        /*00b8*/ 	.byte	0x04, 0x17
        /*00ba*/ 	.short	(.L_1006 - .L_1005)
.L_1005:
        /*00bc*/ 	.word	0x00000000
        /*00c0*/ 	.short	0x0001
        /*00c2*/ 	.short	0x0008
        /*00c4*/ 	.byte	0x00, 0xf0, 0x21, 0x00


	//----- nvinfo : EIATTR_KPARAM_INFO
	.align		4
.L_1006:
        /*00c8*/ 	.byte	0x04, 0x17
        /*00ca*/ 	.short	(.L_1008 - .L_1007)
.L_1007:
        /*00cc*/ 	.word	0x00000000
        /*00d0*/ 	.short	0x0000
        /*00d2*/ 	.short	0x0000
        /*00d4*/ 	.byte	0x00, 0xf0, 0x21, 0x00


	//----- nvinfo : EIATTR_SPARSE_MMA_MASK
	.align		4
.L_1008:
        /*00d8*/ 	.byte	0x03, 0x50
        /*00da*/ 	.short	0x0000


	//----- nvinfo : EIATTR_MAXREG_COUNT
	.align		4
        /*00dc*/ 	.byte	0x03, 0x1b
        /*00de*/ 	.short	0x00ff


	//----- nvinfo : EIATTR_NUM_BARRIERS
	.align		4
        /*00e0*/ 	.byte	0x02, 0x4c
        /*00e2*/ 	.byte	0x01
	.zero		1


	//----- nvinfo : EIATTR_MERCURY_ISA_VERSION
	.align		4
        /*00e4*/ 	.byte	0x03, 0x5f
        /*00e6*/ 	.short	0x0101


	//----- nvinfo : EIATTR_EXIT_INSTR_OFFSETS
	.align		4
        /*00e8*/ 	.byte	0x04, 0x1c
        /*00ea*/ 	.short	(.L_1010 - .L_1009)


	//   ....[0]....
.L_1009:
        /*00ec*/ 	.word	0x00000e40


	//   ....[1]....
        /*00f0*/ 	.word	0x00000ee0


	//----- nvinfo : EIATTR_CRS_STACK_SIZE
	.align		4
.L_1010:
        /*00f4*/ 	.byte	0x04, 0x1e
        /*00f6*/ 	.short	(.L_1012 - .L_1011)
.L_1011:
        /*00f8*/ 	.word	0x00000000


	//----- nvinfo : EIATTR_CBANK_PARAM_SIZE
	.align		4
.L_1012:
        /*00fc*/ 	.byte	0x03, 0x19
        /*00fe*/ 	.short	0x0065


	//----- nvinfo : EIATTR_PARAM_CBANK
	.align		4
        /*0100*/ 	.byte	0x04, 0x0a
        /*0102*/ 	.short	(.L_1014 - .L_1013)
	.align		4
.L_1013:
        /*0104*/ 	.word	index@(.nv.constant0._ZN17fastertransformer34add_fusedQKV_bias_transpose_kernelIfLb0EEEvPT_S2_S2_NS_29PrefixPromptBatchWeightsParamIS1_EES2_PKS1_PKiiiiiib)
        /*0108*/ 	.short	0x0210
        /*010a*/ 	.short	0x0065


	//----- nvinfo : EIATTR_SW_WAR
	.align		4
.L_1014:
        /*010c*/ 	.byte	0x04, 0x36
        /*010e*/ 	.short	(.L_1016 - .L_1015)
.L_1015:
        /*0110*/ 	.word	0x00000008
.L_1016:


//--------------------- .nv.info._ZN17fastertransformer34add_fusedQKV_bias_transpose_kernelIfEEvPT_S2_S2_S2_PKS1_PKiiiiiiPKfi --------------------------
	.section	.nv.info._ZN17fastertransformer34add_fusedQKV_bias_transpose_kernelIfEEvPT_S2_S2_S2_PKS1_PKiiiiiiPKfi,"",@"SHT_CUDA_INFO"
	.sectionflags	@""
	.align	4


	//----- nvinfo : EIATTR_CUDA_API_VERSION
	.align		4
        /*0000*/ 	.byte	0x04, 0x37
        /*0002*/ 	.short	(.L_1018 - .L_1017)
.L_1017:
        /*0004*/ 	.word	0x00000082


	//----- nvinfo : EIATTR_KPARAM_INFO
	.align		4
.L_1018:
        /*0008*/ 	.byte	0x04, 0x17
        /*000a*/ 	.short	(.L_1020 - .L_1019)
.L_1019:
        /*000c*/ 	.word	0x00000000
        /*0010*/ 	.short	0x000c
        /*0012*/ 	.short	0x0050
        /*0014*/ 	.byte	0x00, 0xf0, 0x11, 0x00


	//----- nvinfo : EIATTR_KPARAM_INFO
	.align		4
.L_1020:
        /*0018*/ 	.byte	0x04, 0x17
        /*001a*/ 	.short	(.L_1022 - .L_1021)
.L_1021:
        /*001c*/ 	.word	0x00000000
        /*0020*/ 	.short	0x000b
        /*0022*/ 	.short	0x0048
        /*0024*/ 	.byte	0x00, 0xf0, 0x21, 0x00


	//----- nvinfo : EIATTR_KPARAM_INFO
	.align		4
.L_1022:
        /*0028*/ 	.byte	0x04, 0x17
        /*002a*/ 	.short	(.L_1024 - .L_1023)
.L_1023:
        /*002c*/ 	.word	0x00000000
        /*0030*/ 	.short	0x000a
        /*0032*/ 	.short	0x0040
        /*0034*/ 	.byte	0x00, 0xf0, 0x11, 0x00


	//----- nvinfo : EIATTR_KPARAM_INFO
	.align		4
.L_1024:
        /*0038*/ 	.byte	0x04, 0x17
        /*003a*/ 	.short	(.L_1026 - .L_1025)
.L_1025:
        /*003c*/ 	.word	0x00000000
        /*0040*/ 	.short	0x0009
        /*0042*/ 	.short	0x003c
        /*0044*/ 	.byte	0x00, 0xf0, 0x11, 0x00


	//----- nvinfo : EIATTR_KPARAM_INFO
	.align		4
.L_1026:
        /*0048*/ 	.byte	0x04, 0x17
        /*004a*/ 	.short	(.L_1028 - .L_1027)
.L_1027:
        /*004c*/ 	.word	0x00000000
        /*0050*/ 	.short	0x0008
        /*0052*/ 	.short	0x0038
        /*0054*/ 	.byte	0x00, 0xf0, 0x11, 0x00


	//----- nvinfo : EIATTR_KPARAM_INFO
	.align		4
.L_1028:
        /*0058*/ 	.byte	0x04, 0x17
        /*005a*/ 	.short	(.L_1030 - .L_1029)
.L_1029:
        /*005c*/ 	.word	0x00000000
        /*0060*/ 	.short	0x0007
        /*0062*/ 	.short	0x0034
        /*0064*/ 	.byte	0x00, 0xf0, 0x11, 0x00


	//----- nvinfo : EIATTR_KPARAM_INFO
	.align		4
.L_1030:
        /*0068*/ 	.byte	0x04, 0x17
        /*006a*/ 	.short	(.L_1032 - .L_1031)
.L_1031:
        /*006c*/ 	.word	0x00000000
        /*0070*/ 	.short	0x0006
        /*0072*/ 	.short	0x0030
        /*0074*/ 	.byte	0x00, 0xf0, 0x11, 0x00


	//----- nvinfo : EIATTR_KPARAM_INFO
	.align		4
.L_1032:
        /*0078*/ 	.byte	0x04, 0x17
        /*007a*/ 	.short	(.L_1034 - .L_1033)
.L_1033:
        /*007c*/ 	.word	0x00000000
        /*0080*/ 	.short	0x0005
        /*0082*/ 	.short	0x0028
        /*0084*/ 	.byte	0x00, 0xf0, 0x21, 0x00


	//----- nvinfo : EIATTR_KPARAM_INFO
	.align		4
.L_1034:
        /*0088*/ 	.byte	0x04, 0x17
        /*008a*/ 	.short	(.L_1036 - .L_1035)
.L_1035:
        /*008c*/ 	.word	0x00000000
        /*0090*/ 	.short	0x0004
        /*0092*/ 	.short	0x0020
        /*0094*/ 	.byte	0x00, 0xf0, 0x21, 0x00


	//----- nvinfo : EIATTR_KPARAM_INFO
	.align		4
.L_1036:
        /*0098*/ 	.byte	0x04, 0x17
        /*009a*/ 	.short	(.L_1038 - .L_1037)
.L_1037:
        /*009c*/ 	.word	0x00000000
        /*00a0*/ 	.short	0x0003
        /*00a2*/ 	.short	0x0018
        /*00a4*/ 	.byte	0x00, 0xf0, 0x21, 0x00


	//----- nvinfo : EIATTR_KPARAM_INFO
	.align		4
.L_1038:
        /*00a8*/ 	.byte	0x04, 0x17
        /*00aa*/ 	.short	(.L_1040 - .L_1039)
.L_1039:
        /*00ac*/ 	.word	0x00000000
        /*00b0*/ 	.short	0x0002
        /*00b2*/ 	.short	0x0010
        /*00b4*/ 	.byte	0x00, 0xf0, 0x21, 0x00


	//----- nvinfo : EIATTR_KPARAM_INFO
	.align		4
.L_1040:
        /*00b8*/ 	.byte	0x04, 0x17
        /*00ba*/ 	.short	(.L_1042 - .L_1041)
.L_1041:
        /*00bc*/ 	.word	0x00000000
        /*00c0*/ 	.short	0x0001
        /*00c2*/ 	.short	0x0008
        /*00c4*/ 	.byte	0x00, 0xf0, 0x21, 0x00


	//----- nvinfo : EIATTR_KPARAM_INFO
	.align		4
.L_1042:
        /*00c8*/ 	.byte	0x04, 0x17
        /*00ca*/ 	.short	(.L_1044 - .L_1043)
.L_1043:
        /*00cc*/ 	.word	0x00000000
        /*00d0*/ 	.short	0x0000
        /*00d2*/ 	.short	0x0000
        /*00d4*/ 	.byte	0x00, 0xf0, 0x21, 0x00


	//----- nvinfo : EIATTR_SPARSE_MMA_MASK
	.align		4
.L_1044:
        /*00d8*/ 	.byte	0x03, 0x50
        /*00da*/ 	.short	0x0000


	//----- nvinfo : EIATTR_MAXREG_COUNT
	.align		4
        /*00dc*/ 	.byte	0x03, 0x1b
        /*00de*/ 	.short	0x00ff


	//----- nvinfo : EIATTR_MERCURY_ISA_VERSION
	.align		4
        /*00e0*/ 	.byte	0x03, 0x5f
        /*00e2*/ 	.short	0x0101


	//----- nvinfo : EIATTR_EXIT_INSTR_OFFSETS
	.align		4
        /*00e4*/ 	.byte	0x04, 0x1c
        /*00e6*/ 	.short	(.L_1046 - .L_1045)


	//   ....[0]....
.L_1045:
        /*00e8*/ 	.word	0x00000120


	//   ....[1]....
        /*00ec*/ 	.word	0x00000be0


	//----- nvinfo : EIATTR_CRS_STACK_SIZE
	.align		4
.L_1046:
        /*00f0*/ 	.byte	0x04, 0x1e
        /*00f2*/ 	.short	(.L_1048 - .L_1047)
.L_1047:
        /*00f4*/ 	.word	0x00000000


	//----- nvinfo : EIATTR_CBANK_PARAM_SIZE
	.align		4
.L_1048:
        /*00f8*/ 	.byte	0x03, 0x19
        /*00fa*/ 	.short	0x0054


	//----- nvinfo : EIATTR_PARAM_CBANK
	.align		4
        /*00fc*/ 	.byte	0x04, 0x0a
        /*00fe*/ 	.short	(.L_1050 - .L_1049)
	.align		4
.L_1049:
        /*0100*/ 	.word	index@(.nv.constant0._ZN17fastertransformer34add_fusedQKV_bias_transpose_kernelIfEEvPT_S2_S2_S2_PKS1_PKiiiiiiPKfi)
        /*0104*/ 	.short	0x0210
        /*0106*/ 	.short	0x0054


	//----- nvinfo : EIATTR_SW_WAR
	.align		4
.L_1050:
        /*0108*/ 	.byte	0x04, 0x36
        /*010a*/ 	.short	(.L_1052 - .L_1051)
.L_1051:
        /*010c*/ 	.word	0x00000008
.L_1052:


//--------------------- .nv.info._ZN17fastertransformer24transpose_remove_paddingI6__halfEEvPKT_PS2_iiiiPKiPKfi --------------------------
	.section	.nv.info._ZN17fastertransformer24transpose_remove_paddingI6__halfEEvPKT_PS2_iiiiPKiPKfi,"",@"SHT_CUDA_INFO"
	.sectionflags	@""
	.align	4


	//----- nvinfo : EIATTR_CUDA_API_VERSION
	.align		4
        /*0000*/ 	.byte	0x04, 0x37
        /*0002*/ 	.short	(.L_1054 - .L_1053)
.L_1053:
        /*0004*/ 	.word	0x00000082


	//----- nvinfo : EIATTR_KPARAM_INFO
	.align		4
.L_1054:
        /*0008*/ 	.byte	0x04, 0x17
        /*000a*/ 	.short	(.L_1056 - .L_1055)
.L_1055:
        /*000c*/ 	.word	0x00000000
        /*0010*/ 	.short	0x0008
        /*0012*/ 	.short	0x0030
        /*0014*/ 	.byte	0x00, 0xf0, 0x11, 0x00


	//----- nvinfo : EIATTR_KPARAM_INFO
	.align		4
.L_1056:
        /*0018*/ 	.byte	0x04, 0x17
        /*001a*/ 	.short	(.L_1058 - .L_1057)
.L_1057:
        /*001c*/ 	.word	0x00000000
        /*0020*/ 	.short	0x0007
        /*0022*/ 	.short	0x0028
        /*0024*/ 	.byte	0x00, 0xf0, 0x21, 0x00


	//----- nvinfo : EIATTR_KPARAM_INFO
	.align		4
.L_1058:
        /*0028*/ 	.byte	0x04, 0x17
        /*002a*/ 	.short	(.L_1060 - .L_1059)
.L_1059:
        /*002c*/ 	.word	0x00000000
        /*0030*/ 	.short	0x0006
        /*0032*/ 	.short	0x0020
        /*0034*/ 	.byte	0x00, 0xf0, 0x21, 0x00


	//----- nvinfo : EIATTR_KPARAM_INFO
	.align		4
.L_1060:
        /*0038*/ 	.byte	0x04, 0x17
        /*003a*/ 	.short	(.L_1062 - .L_1061)
.L_1061:
        /*003c*/ 	.word	0x00000000
        /*0040*/ 	.short	0x0005
        /*0042*/ 	.short	0x001c
        /*0044*/ 	.byte	0x00, 0xf0, 0x11, 0x00


	//----- nvinfo : EIATTR_KPARAM_INFO
	.align		4
.L_1062:
        /*0048*/ 	.byte	0x04, 0x17
        /*004a*/ 	.short	(.L_1064 - .L_1063)
.L_1063:
        /*004c*/ 	.word	0x00000000
        /*0050*/ 	.short	0x0004
        /*0052*/ 	.short	0x0018
        /*0054*/ 	.byte	0x00, 0xf0, 0x11, 0x00


	//----- nvinfo : EIATTR_KPARAM_INFO
	.align		4
.L_1064:
        /*0058*/ 	.byte	0x04, 0x17
        /*005a*/ 	.short	(.L_1066 - .L_1065)
.L_1065:
        /*005c*/ 	.word	0x00000000
        /*0060*/ 	.short	0x0003
        /*0062*/ 	.short	0x0014
        /*0064*/ 	.byte	0x00, 0xf0, 0x11, 0x00


	//----- nvinfo : EIATTR_KPARAM_INFO
	.align		4
.L_1066:
        /*0068*/ 	.byte	0x04, 0x17
        /*006a*/ 	.short	(.L_1068 - .L_1067)
.L_1067:
        /*006c*/ 	.word	0x00000000
        /*0070*/ 	.short	0x0002
        /*0072*/ 	.short	0x0010
        /*0074*/ 	.byte	0x00, 0xf0, 0x11, 0x00


	//----- nvinfo : EIATTR_KPARAM_INFO
	.align		4
.L_1068:
        /*0078*/ 	.byte	0x04, 0x17
        /*007a*/ 	.short	(.L_1070 - .L_1069)
.L_1069:
        /*007c*/ 	.word	0x00000000
        /*0080*/ 	.short	0x0001
        /*0082*/ 	.short	0x0008
        /*0084*/ 	.byte	0x00, 0xf0, 0x21, 0x00


	//----- nvinfo : EIATTR_KPARAM_INFO
	.align		4
.L_1070:
        /*0088*/ 	.byte	0x04, 0x17
        /*008a*/ 	.short	(.L_1072 - .L_1071)
.L_1071:
        /*008c*/ 	.word	0x00000000
        /*0090*/ 	.short	0x0000
        /*0092*/ 	.short	0x0000
        /*0094*/ 	.byte	0x00, 0xf0, 0x21, 0x00


	//----- nvinfo : EIATTR_SPARSE_MMA_MASK
	.align		4
.L_1072:
        /*0098*/ 	.byte	0x03, 0x50
        /*009a*/ 	.short	0x0000


	//----- nvinfo : EIATTR_MAXREG_COUNT
	.align		4
        /*009c*/ 	.byte	0x03, 0x1b
        /*009e*/ 	.short	0x00ff


	//----- nvinfo : EIATTR_MERCURY_ISA_VERSION
	.align		4
        /*00a0*/ 	.byte	0x03, 0x5f
        /*00a2*/ 	.short	0x0101


	//----- nvinfo : EIATTR_EXIT_INSTR_OFFSETS
	.align		4
        /*00a4*/ 	.byte	0x04, 0x1c
        /*00a6*/ 	.short	(.L_1074 - .L_1073)


	//   ....[0]....
.L_1073:
        /*00a8*/ 	.word	0x000000c0


	//   ....[1]....
        /*00ac*/ 	.word	0x00000620


	//----- nvinfo : EIATTR_CRS_STACK_SIZE
	.align		4
.L_1074:
        /*00b0*/ 	.byte	0x04, 0x1e
        /*00b2*/ 	.short	(.L_1076 - .L_1075)
.L_1075:
        /*00b4*/ 	.word	0x00000000


	//----- nvinfo : EIATTR_CBANK_PARAM_SIZE
	.align		4
.L_1076:
        /*00b8*/ 	.byte	0x03, 0x19
        /*00ba*/ 	.short	0x0034


	//----- nvinfo : EIATTR_PARAM_CBANK
	.align		4
        /*00bc*/ 	.byte	0x04, 0x0a
        /*00be*/ 	.short	(.L_1078 - .L_1077)
	.align		4
.L_1077:
        /*00c0*/ 	.word	index@(.nv.constant0._ZN17fastertransformer24transpose_remove_paddingI6__halfEEvPKT_PS2_iiiiPKiPKfi)
        /*00c4*/ 	.short	0x0210
        /*00c6*/ 	.short	0x0034


	//----- nvinfo : EIATTR_SW_WAR
	.align		4
.L_1078:
        /*00c8*/ 	.byte	0x04, 0x36
        /*00ca*/ 	.short	(.L_1080 - .L_1079)
.L_1079:
        /*00cc*/ 	.word	0x00000008
.L_1080:


//--------------------- .nv.info._ZN17fastertransformer24transpose_remove_paddingIfEEvPKT_PS1_iiiiPKiPKfi --------------------------
	.section	.nv.info._ZN17fastertransformer24transpose_remove_paddingIfEEvPKT_PS1_iiiiPKiPKfi,"",@"SHT_CUDA_INFO"
	.sectionflags	@""
	.align	4


	//----- nvinfo : EIATTR_CUDA_API_VERSION
	.align		4
        /*0000*/ 	.byte	0x04, 0x37
        /*0002*/ 	.short	(.L_1082 - .L_1081)
.L_1081:
        /*0004*/ 	.word	0x00000082


	//----- nvinfo : EIATTR_KPARAM_INFO
	.align		4
.L_1082:
        /*0008*/ 	.byte	0x04, 0x17
        /*000a*/ 	.short	(.L_1084 - .L_1083)
.L_1083:
        /*000c*/ 	.word	0x00000000
        /*0010*/ 	.short	0x0008
        /*0012*/ 	.short	0x0030
        /*0014*/ 	.byte	0x00, 0xf0, 0x11, 0x00


	//----- nvinfo : EIATTR_KPARAM_INFO
	.align		4
.L_1084:
        /*0018*/ 	.byte	0x04, 0x17
        /*001a*/ 	.short	(.L_1086 - .L_1085)
.L_1085:
        /*001c*/ 	.word	0x00000000
        /*0020*/ 	.short	0x0007
        /*0022*/ 	.short	0x0028
        /*0024*/ 	.byte	0x00, 0xf0, 0x21, 0x00


	//----- nvinfo : EIATTR_KPARAM_INFO
	.align		4
.L_1086:
        /*0028*/ 	.byte	0x04, 0x17
        /*002a*/ 	.short	(.L_1088 - .L_1087)
.L_1087:
        /*002c*/ 	.word	0x00000000
        /*0030*/ 	.short	0x0006
        /*0032*/ 	.short	0x0020
        /*0034*/ 	.byte	0x00, 0xf0, 0x21, 0x00


	//----- nvinfo : EIATTR_KPARAM_INFO
	.align		4
.L_1088:
        /*0038*/ 	.byte	0x04, 0x17
        /*003a*/ 	.short	(.L_1090 - .L_1089)
.L_1089:
        /*003c*/ 	.word	0x00000000
        /*0040*/ 	.short	0x0005
        /*0042*/ 	.short	0x001c
        /*0044*/ 	.byte	0x00, 0xf0, 0x11, 0x00


	//----- nvinfo : EIATTR_KPARAM_INFO
	.align		4
.L_1090:
        /*0048*/ 	.byte	0x04, 0x17
        /*004a*/ 	.short	(.L_1092 - .L_1091)
.L_1091:
        /*004c*/ 	.word	0x00000000
        /*0050*/ 	.short	0x0004
        /*0052*/ 	.short	0x0018
        /*0054*/ 	.byte	0x00, 0xf0, 0x11, 0x00


	//----- nvinfo : EIATTR_KPARAM_INFO
	.align		4
.L_1092:
        /*0058*/ 	.byte	0x04, 0x17
        /*005a*/ 	.short	(.L_1094 - .L_1093)
.L_1093:
        /*005c*/ 	.word	0x00000000
        /*0060*/ 	.short	0x0003
        /*0062*/ 	.short	0x0014
        /*0064*/ 	.byte	0x00, 0xf0, 0x11, 0x00


	//----- nvinfo : EIATTR_KPARAM_INFO
	.align		4
.L_1094:
        /*0068*/ 	.byte	0x04, 0x17
        /*006a*/ 	.short	(.L_1096 - .L_1095)
.L_1095:
        /*006c*/ 	.word	0x00000000
        /*0070*/ 	.short	0x0002
        /*0072*/ 	.short	0x0010
        /*0074*/ 	.byte	0x00, 0xf0, 0x11, 0x00


	//----- nvinfo : EIATTR_KPARAM_INFO
	.align		4
.L_1096:
        /*0078*/ 	.byte	0x04, 0x17
        /*007a*/ 	.short	(.L_1098 - .L_1097)
.L_1097:
        /*007c*/ 	.word	0x00000000
        /*0080*/ 	.short	0x0001
        /*0082*/ 	.short	0x0008
        /*0084*/ 	.byte	0x00, 0xf0, 0x21, 0x00


	//----- nvinfo : EIATTR_KPARAM_INFO
	.align		4
.L_1098:
        /*0088*/ 	.byte	0x04, 0x17
        /*008a*/ 	.short	(.L_1100 - .L_1099)
.L_1099:
        /*008c*/ 	.word	0x00000000
        /*0090*/ 	.short	0x0000
        /*0092*/ 	.short	0x0000
        /*0094*/ 	.byte	0x00, 0xf0, 0x21, 0x00


	//----- nvinfo : EIATTR_SPARSE_MMA_MASK
	.align		4
.L_1100:
        /*0098*/ 	.byte	0x03, 0x50
        /*009a*/ 	.short	0x0000


	//----- nvinfo : EIATTR_MAXREG_COUNT
	.align		4
        /*009c*/ 	.byte	0x03, 0x1b
        /*009e*/ 	.short	0x00ff


	//----- nvinfo : EIATTR_MERCURY_ISA_VERSION
	.align		4
        /*00a0*/ 	.byte	0x03, 0x5f
        /*00a2*/ 	.short	0x0101


	//----- nvinfo : EIATTR_EXIT_INSTR_OFFSETS
	.align		4
        /*00a4*/ 	.byte	0x04, 0x1c
        /*00a6*/ 	.short	(.L_1102 - .L_1101)


	//   ....[0]....
.L_1101:
        /*00a8*/ 	.word	0x000000c0


	//   ....[1]....
        /*00ac*/ 	.word	0x00000610


	//----- nvinfo : EIATTR_CRS_STACK_SIZE
	.align		4
.L_1102:
        /*00b0*/ 	.byte	0x04, 0x1e
        /*00b2*/ 	.short	(.L_1104 - .L_1103)
.L_1103:
        /*00b4*/ 	.word	0x00000000


	//----- nvinfo : EIATTR_CBANK_PARAM_SIZE
	.align		4
.L_1104:
        /*00b8*/ 	.byte	0x03, 0x19
        /*00ba*/ 	.short	0x0034


	//----- nvinfo : EIATTR_PARAM_CBANK
	.align		4
        /*00bc*/ 	.byte	0x04, 0x0a
        /*00be*/ 	.short	(.L_1106 - .L_1105)
	.align		4
.L_1105:
        /*00c0*/ 	.word	index@(.nv.constant0._ZN17fastertransformer24transpose_remove_paddingIfEEvPKT_PS1_iiiiPKiPKfi)
        /*00c4*/ 	.short	0x0210
        /*00c6*/ 	.short	0x0034


	//----- nvinfo : EIATTR_SW_WAR
	.align		4
.L_1106:
        /*00c8*/ 	.byte	0x04, 0x36
        /*00ca*/ 	.short	(.L_1108 - .L_1107)
.L_1107:
        /*00cc*/ 	.word	0x00000008
.L_1108:


//--------------------- .nv.info._ZN17fastertransformer24transpose_remove_paddingI7__half2EEvPKT_PS2_iiiiPKiPKfi --------------------------
	.section	.nv.info._ZN17fastertransformer24transpose_remove_paddingI7__half2EEvPKT_PS2_iiiiPKiPKfi,"",@"SHT_CUDA_INFO"
	.sectionflags	@""
	.align	4


	//----- nvinfo : EIATTR_CUDA_API_VERSION
	.align		4
        /*0000*/ 	.byte	0x04, 0x37
        /*0002*/ 	.short	(.L_1110 - .L_1109)
.L_1109:
        /*0004*/ 	.word	0x00000082


	//----- nvinfo : EIATTR_KPARAM_INFO
	.align		4
.L_1110:
        /*0008*/ 	.byte	0x04, 0x17
        /*000a*/ 	.short	(.L_1112 - .L_1111)
.L_1111:
        /*000c*/ 	.word	0x00000000
        /*0010*/ 	.short	0x0008
        /*0012*/ 	.short	0x0030
        /*0014*/ 	.byte	0x00, 0xf0, 0x11, 0x00


	//----- nvinfo : EIATTR_KPARAM_INFO
	.align		4
.L_1112:
        /*0018*/ 	.byte	0x04, 0x17
        /*001a*/ 	.short	(.L_1114 - .L_1113)
.L_1113:
        /*001c*/ 	.word	0x00000000
        /*0020*/ 	.short	0x0007
        /*0022*/ 	.short	0x0028
        /*0024*/ 	.byte	0x00, 0xf0, 0x21, 0x00


	//----- nvinfo : EIATTR_KPARAM_INFO
	.align		4
.L_1114:
        /*0028*/ 	.byte	0x04, 0x17
        /*002a*/ 	.short	(.L_1116 - .L_1115)
.L_1115:
        /*002c*/ 	.word	0x00000000
        /*0030*/ 	.short	0x0006
        /*0032*/ 	.short	0x0020
        /*0034*/ 	.byte	0x00, 0xf0, 0x21, 0x00


	//----- nvinfo : EIATTR_KPARAM_INFO
	.align		4
.L_1116:
        /*0038*/ 	.byte	0x04, 0x17
        /*003a*/ 	.short	(.L_1118 - .L_1117)
.L_1117:
        /*003c*/ 	.word	0x00000000
        /*0040*/ 	.short	0x0005
        /*0042*/ 	.short	0x001c
        /*0044*/ 	.byte	0x00, 0xf0, 0x11, 0x00


	//----- nvinfo : EIATTR_KPARAM_INFO
	.align		4
.L_1118:
        /*0048*/ 	.byte	0x04, 0x17
        /*004a*/ 	.short	(.L_1120 - .L_1119)
.L_1119:
        /*004c*/ 	.word	0x00000000
        /*0050*/ 	.short	0x0004
        /*0052*/ 	.short	0x0018
        /*0054*/ 	.byte	0x00, 0xf0, 0x11, 0x00


	//----- nvinfo : EIATTR_KPARAM_INFO
	.align		4
.L_1120:
        /*0058*/ 	.byte	0x04, 0x17
        /*005a*/ 	.short	(.L_1122 - .L_1121)
.L_1121:
        /*005c*/ 	.word	0x00000000
        /*0060*/ 	.short	0x0003
        /*0062*/ 	.short	0x0014
        /*0064*/ 	.byte	0x00, 0xf0, 0x11, 0x00


	//----- nvinfo : EIATTR_KPARAM_INFO
	.align		4
.L_1122:
        /*0068*/ 	.byte	0x04, 0x17
        /*006a*/ 	.short	(.L_1124 - .L_1123)
.L_1123:
        /*006c*/ 	.word	0x00000000
        /*0070*/ 	.short	0x0002
        /*0072*/ 	.short	0x0010
        /*0074*/ 	.byte	0x00, 0xf0, 0x11, 0x00


	//----- nvinfo : EIATTR_KPARAM_INFO
	.align		4
.L_1124:
        /*0078*/ 	.byte	0x04, 0x17
        /*007a*/ 	.short	(.L_1126 - .L_1125)
.L_1125:
        /*007c*/ 	.word	0x00000000
        /*0080*/ 	.short	0x0001
        /*0082*/ 	.short	0x0008
        /*0084*/ 	.byte	0x00, 0xf0, 0x21, 0x00


	//----- nvinfo : EIATTR_KPARAM_INFO
	.align		4
.L_1126:
        /*0088*/ 	.byte	0x04, 0x17
        /*008a*/ 	.short	(.L_1128 - .L_1127)
.L_1127:
        /*008c*/ 	.word	0x00000000
        /*0090*/ 	.short	0x0000
        /*0092*/ 	.short	0x0000
        /*0094*/ 	.byte	0x00, 0xf0, 0x21, 0x00


	//----- nvinfo : EIATTR_SPARSE_MMA_MASK
	.align		4
.L_1128:
        /*0098*/ 	.byte	0x03, 0x50
        /*009a*/ 	.short	0x0000


	//----- nvinfo : EIATTR_MAXREG_COUNT
	.align		4
        /*009c*/ 	.byte	0x03, 0x1b
        /*009e*/ 	.short	0x00ff


	//----- nvinfo : EIATTR_MERCURY_ISA_VERSION
	.align		4
        /*00a0*/ 	.byte	0x03, 0x5f
        /*00a2*/ 	.short	0x0101


	//----- nvinfo : EIATTR_EXIT_INSTR_OFFSETS
	.align		4
        /*00a4*/ 	.byte	0x04, 0x1c
        /*00a6*/ 	.short	(.L_1130 - .L_1129)


	//   ....[0]....
.L_1129:
        /*00a8*/ 	.word	0x000000c0


	//   ....[1]....
        /*00ac*/ 	.word	0x00000650


	//----- nvinfo : EIATTR_CRS_STACK_SIZE
	.align		4
.L_1130:
        /*00b0*/ 	.byte	0x04, 0x1e
        /*00b2*/ 	.short	(.L_1132 - .L_1131)
.L_1131:
        /*00b4*/ 	.word	0x00000000


	//----- nvinfo : EIATTR_CBANK_PARAM_SIZE
	.align		4
.L_1132:
        /*00b8*/ 	.byte	0x03, 0x19
        /*00ba*/ 	.short	0x0034


	//----- nvinfo : EIATTR_PARAM_CBANK
	.align		4
        /*00bc*/ 	.byte	0x04, 0x0a
        /*00be*/ 	.short	(.L_1134 - .L_1133)
	.align		4
.L_1133:
        /*00c0*/ 	.word	index@(.nv.constant0._ZN17fastertransformer24transpose_remove_paddingI7__half2EEvPKT_PS2_iiiiPKiPKfi)
        /*00c4*/ 	.short	0x0210
        /*00c6*/ 	.short	0x0034


	//----- nvinfo : EIATTR_SW_WAR
	.align		4
.L_1134:
        /*00c8*/ 	.byte	0x04, 0x36
        /*00ca*/ 	.short	(.L_1136 - .L_1135)
.L_1135:
        /*00cc*/ 	.word	0x00000008
.L_1136:


//--------------------- .nv.info._ZN17fastertransformer32add_QKV_bias_rebuild_padding_ia3I6__halfEEvPKT_S4_S4_S4_S4_S4_PS2_S5_S5_PKiS4_S4_iiiiS7_ --------------------------
	.section	.nv.info._ZN17fastertransformer32add_QKV_bias_rebuild_padding_ia3I6__halfEEvPKT_S4_S4_S4_S4_S4_PS2_S5_S5_PKiS4_S4_iiiiS7_,"",@"SHT_CUDA_INFO"
	.sectionflags	@""
	.align	4


	//----- nvinfo : EIATTR_CUDA_API_VERSION
	.align		4
        /*0000*/ 	.byte	0x04, 0x37
        /*0002*/ 	.short	(.L_1138 - .L_1137)
.L_1137:
        /*0004*/ 	.word	0x00000082


	//----- nvinfo : EIATTR_KPARAM_INFO
	.align		4
.L_1138:
        /*0008*/ 	.byte	0x04, 0x17
        /*000a*/ 	.short	(.L_1140 - .L_1139)
.L_1139:
        /*000c*/ 	.word	0x00000000
        /*0010*/ 	.short	0x0010
        /*0012*/ 	.short	0x0070
        /*0014*/ 	.byte	0x00, 0xf0, 0x21, 0x00


	//----- nvinfo : EIATTR_KPARAM_INFO
	.align		4
.L_1140:
        /*0018*/ 	.byte	0x04, 0x17
        /*001a*/ 	.short	(.L_1142 - .L_1141)
.L_1141:
        /*001c*/ 	.word	0x00000000
        /*0020*/ 	.short	0x000f
        /*0022*/ 	.short	0x006c
        /*0024*/ 	.byte	0x00, 0xf0, 0x11, 0x00


	//----- nvinfo : EIATTR_KPARAM_INFO
	.align		4
.L_1142:
        /*0028*/ 	.byte	0x04, 0x17
        /*002a*/ 	.short	(.L_1144 - .L_1143)
.L_1143:
        /*002c*/ 	.word	0x00000000
        /*0030*/ 	.short	0x000e
        /*0032*/ 	.short	0x0068
        /*0034*/ 	.byte	0x00, 0xf0, 0x11, 0x00


	//----- nvinfo : EIATTR_KPARAM_INFO
	.align		4
.L_1144:
        /*0038*/ 	.byte	0x04, 0x17
        /*003a*/ 	.short	(.L_1146 - .L_1145)
.L_1145:
        /*003c*/ 	.word	0x00000000
        /*0040*/ 	.short	0x000d
        /*0042*/ 	.short	0x0064
        /*0044*/ 	.byte	0x00, 0xf0, 0x11, 0x00


	//----- nvinfo : EIATTR_KPARAM_INFO
	.align		4
.L_1146:
        /*0048*/ 	.byte	0x04, 0x17
        /*004a*/ 	.short	(.L_1148 - .L_1147)
.L_1147:
        /*004c*/ 	.word	0x00000000
        /*0050*/ 	.short	0x000c
        /*0052*/ 	.short	0x0060
        /*0054*/ 	.byte	0x00, 0xf0, 0x11, 0x00


	//----- nvinfo : EIATTR_KPARAM_INFO
	.align		4
.L_1148:
        /*0058*/ 	.byte	0x04, 0x17
        /*005a*/ 	.short	(.L_1150 - .L_1149)
.L_1149:
        /*005c*/ 	.word	0x00000000
        /*0060*/ 	.short	0x000b
        /*0062*/ 	.short	0x0058
        /*0064*/ 	.byte	0x00, 0xf0, 0x21, 0x00


	//----- nvinfo : EIATTR_KPARAM_INFO
	.align		4
.L_1150:
        /*0068*/ 	.byte	0x04, 0x17
        /*006a*/ 	.short	(.L_1152 - .L_1151)
.L_1151:
        /*006c*/ 	.word	0x00000000
        /*0070*/ 	.short	0x000a
        /*0072*/ 	.short	0x0050
        /*0074*/ 	.byte	0x00, 0xf0, 0x21, 0x00


	//----- nvinfo : EIATTR_KPARAM_INFO
	.align		4
.L_1152:
        /*0078*/ 	.byte	0x04, 0x17
        /*007a*/ 	.short	(.L_1154 - .L_1153)
.L_1153:
        /*007c*/ 	.word	0x00000000
        /*0080*/ 	.short	0x0009
        /*0082*/ 	.short	0x0048
        /*0084*/ 	.byte	0x00, 0xf0, 0x21, 0x00


	//----- nvinfo : EIATTR_KPARAM_INFO
	.align		4
.L_1154:
        /*0088*/ 	.byte	0x04, 0x17
        /*008a*/ 	.short	(.L_1156 - .L_1155)
.L_1155:
        /*008c*/ 	.word	0x00000000
        /*0090*/ 	.short	0x0008
        /*0092*/ 	.short	0x0040
        /*0094*/ 	.byte	0x00, 0xf0, 0x21, 0x00


	//----- nvinfo : EIATTR_KPARAM_INFO
	.align		4
.L_1156:
        /*0098*/ 	.byte	0x04, 0x17
        /*009a*/ 	.short	(.L_1158 - .L_1157)
.L_1157:
        /*009c*/ 	.word	0x00000000
        /*00a0*/ 	.short	0x0007
        /*00a2*/ 	.short	0x0038
        /*00a4*/ 	.byte	0x00, 0xf0, 0x21, 0x00


	//----- nvinfo : EIATTR_KPARAM_INFO
	.align		4
.L_1158:
        /*00a8*/ 	.byte	0x04, 0x17
        /*00aa*/ 	.short	(.L_1160 - .L_1159)
.L_1159:
        /*00ac*/ 	.word	0x00000000
        /*00b0*/ 	.short	0x0006
        /*00b2*/ 	.short	0x0030
        /*00b4*/ 	.byte	0x00, 0xf0, 0x21, 0x00


	//----- nvinfo : EIATTR_KPARAM_INFO
	.align		4
.L_1160:
        /*00b8*/ 	.byte	0x04, 0x17
        /*00ba*/ 	.short	(.L_1162 - .L_1161)
.L_1161:
        /*00bc*/ 	.word	0x00000000
        /*00c0*/ 	.short	0x0005
        /*00c2*/ 	.short	0x0028
        /*00c4*/ 	.byte	0x00, 0xf0, 0x21, 0x00


	//----- nvinfo : EIATTR_KPARAM_INFO
	.align		4
.L_1162:
        /*00c8*/ 	.byte	0x04, 0x17
        /*00ca*/ 	.short	(.L_1164 - .L_1163)
.L_1163:
        /*00cc*/ 	.word	0x00000000
        /*00d0*/ 	.short	0x0004
        /*00d2*/ 	.short	0x0020
        /*00d4*/ 	.byte	0x00, 0xf0, 0x21, 0x00


	//----- nvinfo : EIATTR_KPARAM_INFO
	.align		4
.L_1164:
        /*00d8*/ 	.byte	0x04, 0x17
        /*00da*/ 	.short	(.L_1166 - .L_1165)
.L_1165:
        /*00dc*/ 	.word	0x00000000
        /*00e0*/ 	.short	0x0003
        /*00e2*/ 	.short	0x0018
        /*00e4*/ 	.byte	0x00, 0xf0, 0x21, 0x00


	//----- nvinfo : EIATTR_KPARAM_INFO
	.align		4
.L_1166:
        /*00e8*/ 	.byte	0x04, 0x17
        /*00ea*/ 	.short	(.L_1168 - .L_1167)
.L_1167:
        /*00ec*/ 	.word	0x00000000
        /*00f0*/ 	.short	0x0002
        /*00f2*/ 	.short	0x0010
        /*00f4*/ 	.byte	0x00, 0xf0, 0x21, 0x00


	//----- nvinfo : EIATTR_KPARAM_INFO
	.align		4
.L_1168:
        /*00f8*/ 	.byte	0x04, 0x17
        /*00fa*/ 	.short	(.L_1170 - .L_1169)
.L_1169:
        /*00fc*/ 	.word	0x00000000
        /*0100*/ 	.short	0x0001
        /*0102*/ 	.short	0x0008
        /*0104*/ 	.byte	0x00, 0xf0, 0x21, 0x00


	//----- nvinfo : EIATTR_KPARAM_INFO
	.align		4
.L_1170:
        /*0108*/ 	.byte	0x04, 0x17
        /*010a*/ 	.short	(.L_1172 - .L_1171)
.L_1171:
        /*010c*/ 	.word	0x00000000
        /*0110*/ 	.short	0x0000
        /*0112*/ 	.short	0x0000
        /*0114*/ 	.byte	0x00, 0xf0, 0x21, 0x00


	//----- nvinfo : EIATTR_SPARSE_MMA_MASK
	.align		4
.L_1172:
        /*0118*/ 	.byte	0x03, 0x50
        /*011a*/ 	.short	0x0000


	//----- nvinfo : EIATTR_MAXREG_COUNT
	.align		4
        /*011c*/ 	.byte	0x03, 0x1b
        /*011e*/ 	.short	0x00ff


	//----- nvinfo : EIATTR_MERCURY_ISA_VERSION
	.align		4
        /*0120*/ 	.byte	0x03, 0x5f
        /*0122*/ 	.short	0x0101


	//----- nvinfo : EIATTR_EXIT_INSTR_OFFSETS
	.align		4
        /*0124*/ 	.byte	0x04, 0x1c
        /*0126*/ 	.short	(.L_1174 - .L_1173)


	//   ....[0]....
.L_1173:
        /*0128*/ 	.word	0x000002b0


	//   ....[1]....
        /*012c*/ 	.word	0x00000800


	//   ....[2]....
        /*0130*/ 	.word	0x00000c90


	//   ....[3]....
        /*0134*/ 	.word	0x00001230


	//----- nvinfo : EIATTR_CRS_STACK_SIZE
	.align		4
.L_1174:
        /*0138*/ 	.byte	0x04, 0x1e
        /*013a*/ 	.short	(.L_1176 - .L_1175)
.L_1175:
        /*013c*/ 	.word	0x00000000


	//----- nvinfo : EIATTR_CBANK_PARAM_SIZE
	.align		4
.L_1176:
        /*0140*/ 	.byte	0x03, 0x19
        /*0142*/ 	.short	0x0078


	//----- nvinfo : EIATTR_PARAM_CBANK
	.align		4
        /*0144*/ 	.byte	0x04, 0x0a
        /*0146*/ 	.short	(.L_1178 - .L_1177)
	.align		4
.L_1177:
        /*0148*/ 	.word	index@(.nv.constant0._ZN17fastertransformer32add_QKV_bias_rebuild_padding_ia3I6__halfEEvPKT_S4_S4_S4_S4_S4_PS2_S5_S5_PKiS4_S4_iiiiS7_)
        /*014c*/ 	.short	0x0210
        /*014e*/ 	.short	0x0078


	//----- nvinfo : EIATTR_SW_WAR
	.align		4
.L_1178:
        /*0150*/ 	.byte	0x04, 0x36
        /*0152*/ 	.short	(.L_1180 - .L_1179)
.L_1179:
        /*0154*/ 	.word	0x00000008
.L_1180:


//--------------------- .nv.info._ZN17fastertransformer19rebuild_padding_ia3I6__halfEEvPKT_S4_S4_PS2_S5_S5_PKiS4_S4_iiiiS7_ --------------------------
	.section	.nv.info._ZN17fastertransformer19rebuild_padding_ia3I6__halfEEvPKT_S4_S4_PS2_S5_S5_PKiS4_S4_iiiiS7_,"",@"SHT_CUDA_INFO"
	.sectionflags	@""
	.align	4


	//----- nvinfo : EIATTR_CUDA_API_VERSION
	.align		4
        /*0000*/ 	.byte	0x04, 0x37
        /*0002*/ 	.short	(.L_1182 - .L_1181)
.L_1181:
        /*0004*/ 	.word	0x00000082


	//----- nvinfo : EIATTR_KPARAM_INFO
	.align		4
.L_1182:
        /*0008*/ 	.byte	0x04, 0x17
        /*000a*/ 	.short	(.L_1184 - .L_1183)
.L_1183:
        /*000c*/ 	.word	0x00000000
        /*0010*/ 	.short	0x000d
        /*0012*/ 	.short	0x0058
        /*0014*/ 	.byte	0x00, 0xf0, 0x21, 0x00


	//----- nvinfo : EIATTR_KPARAM_INFO
	.align		4
.L_1184:
        /*0018*/ 	.byte	0x04, 0x17
        /*001a*/ 	.short	(.L_1186 - .L_1185)
.L_1185:
        /*001c*/ 	.word	0x00000000
        /*0020*/ 	.short	0x000c
        /*0022*/ 	.short	0x0054
        /*0024*/ 	.byte	0x00, 0xf0, 0x11, 0x00


	//----- nvinfo : EIATTR_KPARAM_INFO
	.align		4
.L_1186:
        /*0028*/ 	.byte	0x04, 0x17
        /*002a*/ 	.short	(.L_1188 - .L_1187)
.L_1187:
        /*002c*/ 	.word	0x00000000
        /*0030*/ 	.short	0x000b
        /*0032*/ 	.short	0x0050
        /*0034*/ 	.byte	0x00, 0xf0, 0x11, 0x00


	//----- nvinfo : EIATTR_KPARAM_INFO
	.align		4
.L_1188:
        /*0038*/ 	.byte	0x04, 0x17
        /*003a*/ 	.short	(.L_1190 - .L_1189)
.L_1189:
        /*003c*/ 	.word	0x00000000
        /*0040*/ 	.short	0x000a
        /*0042*/ 	.short	0x004c
        /*0044*/ 	.byte	0x00, 0xf0, 0x11, 0x00


	//----- nvinfo : EIATTR_KPARAM_INFO
	.align		4
.L_1190:
        /*0048*/ 	.byte	0x04, 0x17
        /*004a*/ 	.short	(.L_1192 - .L_1191)
.L_1191:
        /*004c*/ 	.word	0x00000000
        /*0050*/ 	.short	0x0009
        /*0052*/ 	.short	0x0048
        /*0054*/ 	.byte	0x00, 0xf0, 0x11, 0x00


	//----- nvinfo : EIATTR_KPARAM_INFO
	.align		4
.L_1192:
        /*0058*/ 	.byte	0x04, 0x17
        /*005a*/ 	.short	(.L_1194 - .L_1193)
.L_1193:
        /*005c*/ 	.word	0x00000000
        /*0060*/ 	.short	0x0008
        /*0062*/ 	.short	0x0040
        /*0064*/ 	.byte	0x00, 0xf0, 0x21, 0x00


	//----- nvinfo : EIATTR_KPARAM_INFO
	.align		4
.L_1194:
        /*0068*/ 	.byte	0x04, 0x17
        /*006a*/ 	.short	(.L_1196 - .L_1195)
.L_1195:
        /*006c*/ 	.word	0x00000000
        /*0070*/ 	.short	0x0007
        /*0072*/ 	.short	0x0038
        /*0074*/ 	.byte	0x00, 0xf0, 0x21, 0x00


	//----- nvinfo : EIATTR_KPARAM_INFO
	.align		4
.L_1196:
        /*0078*/ 	.byte	0x04, 0x17
        /*007a*/ 	.short	(.L_1198 - .L_1197)
.L_1197:
        /*007c*/ 	.word	0x00000000
        /*0080*/ 	.short	0x0006
        /*0082*/ 	.short	0x0030
        /*0084*/ 	.byte	0x00, 0xf0, 0x21, 0x00


	//----- nvinfo : EIATTR_KPARAM_INFO
	.align		4
.L_1198:
        /*0088*/ 	.byte	0x04, 0x17
        /*008a*/ 	.short	(.L_1200 - .L_1199)
.L_1199:
        /*008c*/ 	.word	0x00000000
        /*0090*/ 	.short	0x0005
        /*0092*/ 	.short	0x0028
        /*0094*/ 	.byte	0x00, 0xf0, 0x21, 0x00


	//----- nvinfo : EIATTR_KPARAM_INFO
	.align		4
.L_1200:
        /*0098*/ 	.byte	0x04, 0x17
        /*009a*/ 	.short	(.L_1202 - .L_1201)
.L_1201:
        /*009c*/ 	.word	0x00000000
        /*00a0*/ 	.short	0x0004
        /*00a2*/ 	.short	0x0020
        /*00a4*/ 	.byte	0x00, 0xf0, 0x21, 0x00


	//----- nvinfo : EIATTR_KPARAM_INFO
	.align		4
.L_1202:
        /*00a8*/ 	.byte	0x04, 0x17
        /*00aa*/ 	.short	(.L_1204 - .L_1203)
.L_1203:
        /*00ac*/ 	.word	0x00000000
        /*00b0*/ 	.short	0x0003
        /*00b2*/ 	.short	0x0018
        /*00b4*/ 	.byte	0x00, 0xf0, 0x21, 0x00


	//----- nvinfo : EIATTR_KPARAM_INFO
	.align		4
.L_1204:
        /*00b8*/ 	.byte	0x04, 0x17
        /*00ba*/ 	.short	(.L_1206 - .L_1205)
.L_1205:
        /*00bc*/ 	.word	0x00000000
        /*00c0*/ 	.short	0x0002
        /*00c2*/ 	.short	0x0010
        /*00c4*/ 	.byte	0x00, 0xf0, 0x21, 0x00


	//----- nvinfo : EIATTR_KPARAM_INFO
	.align		4
.L_1206:
        /*00c8*/ 	.byte	0x04, 0x17
        /*00ca*/ 	.short	(.L_1208 - .L_1207)
.L_1207:
        /*00cc*/ 	.word	0x00000000
        /*00d0*/ 	.short	0x0001
        /*00d2*/ 	.short	0x0008
        /*00d4*/ 	.byte	0x00, 0xf0, 0x21, 0x00


	//----- nvinfo : EIATTR_KPARAM_INFO
	.align		4
.L_1208:
        /*00d8*/ 	.byte	0x04, 0x17
        /*00da*/ 	.short	(.L_1210 - .L_1209)
.L_1209:
        /*00dc*/ 	.word	0x00000000
        /*00e0*/ 	.short	0x0000
        /*00e2*/ 	.short	0x0000
        /*00e4*/ 	.byte	0x00, 0xf0, 0x21, 0x00


	//----- nvinfo : EIATTR_SPARSE_MMA_MASK
	.align		4
.L_1210:
        /*00e8*/ 	.byte	0x03, 0x50
        /*00ea*/ 	.short	0x0000


	//----- nvinfo : EIATTR_MAXREG_COUNT
	.align		4
        /*00ec*/ 	.byte	0x03, 0x1b
        /*00ee*/ 	.short	0x00ff


	//----- nvinfo : EIATTR_MERCURY_ISA_VERSION
	.align		4
        /*00f0*/ 	.byte	0x03, 0x5f
        /*00f2*/ 	.short	0x0101


	//----- nvinfo : EIATTR_EXIT_INSTR_OFFSETS
	.align		4
        /*00f4*/ 	.byte	0x04, 0x1c
        /*00f6*/ 	.short	(.L_1212 - .L_1211)


	//   ....[0]....
.L_1211:
        /*00f8*/ 	.word	0x000002b0


	//   ....[1]....
        /*00fc*/ 	.word	0x00000720


	//   ....[2]....
        /*0100*/ 	.word	0x00000af0


	//   ....[3]....
        /*0104*/ 	.word	0x00000f90


	//----- nvinfo : EIATTR_CRS_STACK_SIZE
	.align		4
.L_1212:
        /*0108*/ 	.byte	0x04, 0x1e
        /*010a*/ 	.short	(.L_1214 - .L_1213)
.L_1213:
        /*010c*/ 	.word	0x00000000


	//----- nvinfo : EIATTR_CBANK_PARAM_SIZE
	.align		4
.L_1214:
        /*0110*/ 	.byte	0x03, 0x19
        /*0112*/ 	.short	0x0060


	//----- nvinfo : EIATTR_PARAM_CBANK
	.align		4
        /*0114*/ 	.byte	0x04, 0x0a
        /*0116*/ 	.short	(.L_1216 - .L_1215)
	.align		4
.L_1215:
        /*0118*/ 	.word	index@(.nv.constant0._ZN17fastertransformer19rebuild_padding_ia3I6__halfEEvPKT_S4_S4_PS2_S5_S5_PKiS4_S4_iiiiS7_)
        /*011c*/ 	.short	0x0210
        /*011e*/ 	.short	0x0060


	//----- nvinfo : EIATTR_SW_WAR
	.align		4
.L_1216:
        /*0120*/ 	.byte	0x04, 0x36
        /*0122*/ 	.short	(.L_1218 - .L_1217)
.L_1217:
        /*0124*/ 	.word	0x00000008
.L_1218:


//--------------------- .nv.info._ZN17fastertransformer32add_QKV_bias_rebuild_padding_ia3IfEEvPKT_S3_S3_S3_S3_S3_PS1_S4_S4_PKiS3_S3_iiiiS6_ --------------------------
	.section	.nv.info._ZN17fastertransformer32add_QKV_bias_rebuild_padding_ia3IfEEvPKT_S3_S3_S3_S3_S3_PS1_S4_S4_PKiS3_S3_iiiiS6_,"",@"SHT_CUDA_INFO"
	.sectionflags	@""
	.align	4


	//----- nvinfo : EIATTR_CUDA_API_VERSION
	.align		4
        /*0000*/ 	.byte	0x04, 0x37
        /*0002*/ 	.short	(.L_1220 - .L_1219)
.L_1219:
        /*0004*/ 	.word	0x00000082


	//----- nvinfo : EIATTR_KPARAM_INFO
	.align		4
.L_1220:
        /*0008*/ 	.byte	0x04, 0x17
        /*000a*/ 	.short	(.L_1222 - .L_1221)
.L_1221:
        /*000c*/ 	.word	0x00000000
        /*0010*/ 	.short	0x0010
        /*0012*/ 	.short	0x0070
        /*0014*/ 	.byte	0x00, 0xf0, 0x21, 0x00


	//----- nvinfo : EIATTR_KPARAM_INFO
	.align		4
.L_1222:
        /*0018*/ 	.byte	0x04, 0x17
        /*001a*/ 	.short	(.L_1224 - .L_1223)
.L_1223:
        /*001c*/ 	.word	0x00000000
        /*0020*/ 	.short	0x000f
        /*0022*/ 	.short	0x006c
        /*0024*/ 	.byte	0x00, 0xf0, 0x11, 0x00


	//----- nvinfo : EIATTR_KPARAM_INFO
	.align		4
.L_1224:
        /*0028*/ 	.byte	0x04, 0x17
        /*002a*/ 	.short	(.L_1226 - .L_1225)
.L_1225:
        /*002c*/ 	.word	0x00000000
        /*0030*/ 	.short	0x000e
        /*0032*/ 	.short	0x0068
        /*0034*/ 	.byte	0x00, 0xf0, 0x11, 0x00


	//----- nvinfo : EIATTR_KPARAM_INFO
	.align		4
.L_1226:
        /*0038*/ 	.byte	0x04, 0x17
        /*003a*/ 	.short	(.L_1228 - .L_1227)
.L_1227:
        /*003c*/ 	.word	0x00000000
        /*0040*/ 	.short	0x000d
        /*0042*/ 	.short	0x0064
        /*0044*/ 	.byte	0x00, 0xf0, 0x11, 0x00


	//----- nvinfo : EIATTR_KPARAM_INFO
	.align		4
.L_1228:
        /*0048*/ 	.byte	0x04, 0x17
        /*004a*/ 	.short	(.L_1230 - .L_1229)
.L_1229:
        /*004c*/ 	.word	0x00000000
        /*0050*/ 	.short	0x000c
        /*0052*/ 	.short	0x0060
        /*0054*/ 	.byte	0x00, 0xf0, 0x11, 0x00


	//----- nvinfo : EIATTR_KPARAM_INFO
	.align		4
.L_1230:
        /*0058*/ 	.byte	0x04, 0x17
        /*005a*/ 	.short	(.L_1232 - .L_1231)
.L_1231:
        /*005c*/ 	.word	0x00000000
        /*0060*/ 	.short	0x000b
        /*0062*/ 	.short	0x0058
        /*0064*/ 	.byte	0x00, 0xf0, 0x21, 0x00


	//----- nvinfo : EIATTR_KPARAM_INFO
	.align		4
.L_1232:
        /*0068*/ 	.byte	0x04, 0x17
        /*006a*/ 	.short	(.L_1234 - .L_1233)
.L_1233:
        /*006c*/ 	.word	0x00000000
        /*0070*/ 	.short	0x000a
        /*0072*/ 	.short	0x0050
        /*0074*/ 	.byte	0x00, 0xf0, 0x21, 0x00


	//----- nvinfo : EIATTR_KPARAM_INFO
	.align		4
.L_1234:
        /*0078*/ 	.byte	0x04, 0x17
        /*007a*/ 	.short	(.L_1236 - .L_1235)
.L_1235:
        /*007c*/ 	.word	0x00000000
        /*0080*/ 	.short	0x0009
        /*0082*/ 	.short	0x0048
        /*0084*/ 	.byte	0x00, 0xf0, 0x21, 0x00


	//----- nvinfo : EIATTR_KPARAM_INFO
	.align		4
.L_1236:
        /*0088*/ 	.byte	0x04, 0x17
        /*008a*/ 	.short	(.L_1238 - .L_1237)
.L_1237:
        /*008c*/ 	.word	0x00000000
        /*0090*/ 	.short	0x0008
        /*0092*/ 	.short	0x0040
        /*0094*/ 	.byte	0x00, 0xf0, 0x21, 0x00


	//----- nvinfo : EIATTR_KPARAM_INFO
	.align		4
.L_1238:
        /*0098*/ 	.byte	0x04, 0x17
        /*009a*/ 	.short	(.L_1240 - .L_1239)
.L_1239:
        /*009c*/ 	.word	0x00000000
        /*00a0*/ 	.short	0x0007
        /*00a2*/ 	.short	0x0038
        /*00a4*/ 	.byte	0x00, 0xf0, 0x21, 0x00


	//----- nvinfo : EIATTR_KPARAM_INFO
	.align		4
.L_1240:
        /*00a8*/ 	.byte	0x04, 0x17
        /*00aa*/ 	.short	(.L_1242 - .L_1241)
.L_1241:
        /*00ac*/ 	.word	0x00000000
        /*00b0*/ 	.short	0x0006
        /*00b2*/ 	.short	0x0030
        /*00b4*/ 	.byte	0x00, 0xf0, 0x21, 0x00


	//----- nvinfo : EIATTR_KPARAM_INFO
	.align		4
.L_1242:
        /*00b8*/ 	.byte	0x04, 0x17
        /*00ba*/ 	.short	(.L_1244 - .L_1243)
.L_1243:
        /*00bc*/ 	.word	0x00000000
        /*00c0*/ 	.short	0x0005
        /*00c2*/ 	.short	0x0028
        /*00c4*/ 	.byte	0x00, 0xf0, 0x21, 0x00


	//----- nvinfo : EIATTR_KPARAM_INFO
	.align		4
.L_1244:
        /*00c8*/ 	.byte	0x04, 0x17
        /*00ca*/ 	.short	(.L_1246 - .L_1245)
.L_1245:
        /*00cc*/ 	.word	0x00000000
        /*00d0*/ 	.short	0x0004
        /*00d2*/ 	.short	0x0020
        /*00d4*/ 	.byte	0x00, 0xf0, 0x21, 0x00


	//----- nvinfo : EIATTR_KPARAM_INFO
	.align		4
.L_1246:
        /*00d8*/ 	.byte	0x04, 0x17
        /*00da*/ 	.short	(.L_1248 - .L_1247)
.L_1247:
        /*00dc*/ 	.word	0x00000000
        /*00e0*/ 	.short	0x0003
        /*00e2*/ 	.short	0x0018
        /*00e4*/ 	.byte	0x00, 0xf0, 0x21, 0x00


	//----- nvinfo : EIATTR_KPARAM_INFO
	.align		4
.L_1248:
        /*00e8*/ 	.byte	0x04, 0x17
        /*00ea*/ 	.short	(.L_1250 - .L_1249)
.L_1249:
        /*00ec*/ 	.word	0x00000000
        /*00f0*/ 	.short	0x0002
        /*00f2*/ 	.short	0x0010
        /*00f4*/ 	.byte	0x00, 0xf0, 0x21, 0x00


	//----- nvinfo : EIATTR_KPARAM_INFO
	.align		4
.L_1250:
        /*00f8*/ 	.byte	0x04, 0x17
        /*00fa*/ 	.short	(.L_1252 - .L_1251)
.L_1251:
        /*00fc*/ 	.word	0x00000000
        /*0100*/ 	.short	0x0001
        /*0102*/ 	.short	0x0008
        /*0104*/ 	.byte	0x00, 0xf0, 0x21, 0x00


	//----- nvinfo : EIATTR_KPARAM_INFO
	.align		4
.L_1252:
        /*0108*/ 	.byte	0x04, 0x17
        /*010a*/ 	.short	(.L_1254 - .L_1253)
.L_1253:
        /*010c*/ 	.word	0x00000000
        /*0110*/ 	.short	0x0000
        /*0112*/ 	.short	0x0000
        /*0114*/ 	.byte	0x00, 0xf0, 0x21, 0x00


	//----- nvinfo : EIATTR_SPARSE_MMA_MASK
	.align		4
.L_1254:
        /*0118*/ 	.byte	0x03, 0x50
        /*011a*/ 	.short	0x0000


	//----- nvinfo : EIATTR_MAXREG_COUNT
	.align		4
        /*011c*/ 	.byte	0x03, 0x1b
        /*011e*/ 	.short	0x00ff


	//----- nvinfo : EIATTR_MERCURY_ISA_VERSION
	.align		4
        /*0120*/ 	.byte	0x03, 0x5f
        /*0122*/ 	.short	0x0101


	//----- nvinfo : EIATTR_EXIT_INSTR_OFFSETS
	.align		4
        /*0124*/ 	.byte	0x04, 0x1c
        /*0126*/ 	.short	(.L_1256 - .L_1255)


	//   ....[0]....
.L_1255:
        /*0128*/ 	.word	0x000002b0


	//   ....[1]....
        /*012c*/ 	.word	0x00000970


	//----- nvinfo : EIATTR_CRS_STACK_SIZE
	.align		4
.L_1256:
        /*0130*/ 	.byte	0x04, 0x1e
        /*0132*/ 	.short	(.L_1258 - .L_1257)
.L_1257:
        /*0134*/ 	.word	0x00000000


	//----- nvinfo : EIATTR_CBANK_PARAM_SIZE
	.align		4
.L_1258:
        /*0138*/ 	.byte	0x03, 0x19
        /*013a*/ 	.short	0x0078


	//----- nvinfo : EIATTR_PARAM_CBANK
	.align		4
        /*013c*/ 	.byte	0x04, 0x0a
        /*013e*/ 	.short	(.L_1260 - .L_1259)
	.align		4
.L_1259:
        /*0140*/ 	.word	index@(.nv.constant0._ZN17fastertransformer32add_QKV_bias_rebuild_padding_ia3IfEEvPKT_S3_S3_S3_S3_S3_PS1_S4_S4_PKiS3_S3_iiiiS6_)
        /*0144*/ 	.short	0x0210
        /*0146*/ 	.short	0x0078


	//----- nvinfo : EIATTR_SW_WAR
	.align		4
.L_1260:
        /*0148*/ 	.byte	0x04, 0x36
        /*014a*/ 	.short	(.L_1262 - .L_1261)
.L_1261:
        /*014c*/ 	.word	0x00000008
.L_1262:


//--------------------- .nv.info._ZN17fastertransformer32add_QKV_bias_rebuild_padding_ia3I7__half2EEvPKT_S4_S4_S4_S4_S4_PS2_S5_S5_PKiS4_S4_iiiiS7_ --------------------------
	.section	.nv.info._ZN17fastertransformer32add_QKV_bias_rebuild_padding_ia3I7__half2EEvPKT_S4_S4_S4_S4_S4_PS2_S5_S5_PKiS4_S4_iiiiS7_,"",@"SHT_CUDA_INFO"
	.sectionflags	@""
	.align	4


	//----- nvinfo : EIATTR_CUDA_API_VERSION
	.align		4
        /*0000*/ 	.byte	0x04, 0x37
        /*0002*/ 	.short	(.L_1264 - .L_1263)
.L_1263:
        /*0004*/ 	.word	0x00000082


	//----- nvinfo : EIATTR_KPARAM_INFO
	.align		4
.L_1264:
        /*0008*/ 	.byte	0x04, 0x17
        /*000a*/ 	.short	(.L_1266 - .L_1265)
.L_1265:
        /*000c*/ 	.word	0x00000000
        /*0010*/ 	.short	0x0010
        /*0012*/ 	.short	0x0070
        /*0014*/ 	.byte	0x00, 0xf0, 0x21, 0x00


	//----- nvinfo : EIATTR_KPARAM_INFO
	.align		4
.L_1266:
        /*0018*/ 	.byte	0x04, 0x17
        /*001a*/ 	.short	(.L_1268 - .L_1267)
.L_1267:
        /*001c*/ 	.word	0x00000000
        /*0020*/ 	.short	0x000f
        /*0022*/ 	.short	0x006c
        /*0024*/ 	.byte	0x00, 0xf0, 0x11, 0x00


	//----- nvinfo : EIATTR_KPARAM_INFO
	.align		4
.L_1268:
        /*0028*/ 	.byte	0x04, 0x17
        /*002a*/ 	.short	(.L_1270 - .L_1269)
.L_1269:
        /*002c*/ 	.word	0x00000000
        /*0030*/ 	.short	0x000e
        /*0032*/ 	.short	0x0068
        /*0034*/ 	.byte	0x00, 0xf0, 0x11, 0x00


	//----- nvinfo : EIATTR_KPARAM_INFO
	.align		4
.L_1270:
        /*0038*/ 	.byte	0x04, 0x17
        /*003a*/ 	.short	(.L_1272 - .L_1271)
.L_1271:
        /*003c*/ 	.word	0x00000000
        /*0040*/ 	.short	0x000d
        /*0042*/ 	.short	0x0064
        /*0044*/ 	.byte	0x00, 0xf0, 0x11, 0x00


	//----- nvinfo : EIATTR_KPARAM_INFO
	.align		4
.L_1272:
        /*0048*/ 	.byte	0x04, 0x17
        /*004a*/ 	.short	(.L_1274 - .L_1273)
.L_1273:
        /*004c*/ 	.word	0x00000000
        /*0050*/ 	.short	0x000c
        /*0052*/ 	.short	0x0060
        /*0054*/ 	.byte	0x00, 0xf0, 0x11, 0x00


	//----- nvinfo : EIATTR_KPARAM_INFO
	.align		4
.L_1274:
        /*0058*/ 	.byte	0x04, 0x17
        /*005a*/ 	.short	(.L_1276 - .L_1275)
.L_1275:
        /*005c*/ 	.word	0x00000000
        /*0060*/ 	.short	0x000b
        /*0062*/ 	.short	0x0058
        /*0064*/ 	.byte	0x00, 0xf0, 0x21, 0x00


	//----- nvinfo : EIATTR_KPARAM_INFO
	.align		4
.L_1276:
        /*0068*/ 	.byte	0x04, 0x17
        /*006a*/ 	.short	(.L_1278 - .L_1277)
.L_1277:
        /*006c*/ 	.word	0x00000000
        /*0070*/ 	.short	0x000a
        /*0072*/ 	.short	0x0050
        /*0074*/ 	.byte	0x00, 0xf0, 0x21, 0x00


	//----- nvinfo : EIATTR_KPARAM_INFO
	.align		4
.L_1278:
        /*0078*/ 	.byte	0x04, 0x17
        /*007a*/ 	.short	(.L_1280 - .L_1279)
.L_1279:
        /*007c*/ 	.word	0x00000000
        /*0080*/ 	.short	0x0009
        /*0082*/ 	.short	0x0048
        /*0084*/ 	.byte	0x00, 0xf0, 0x21, 0x00


	//----- nvinfo : EIATTR_KPARAM_INFO
	.align		4
.L_1280:
        /*0088*/ 	.byte	0x04, 0x17
        /*008a*/ 	.short	(.L_1282 - .L_1281)
.L_1281:
        /*008c*/ 	.word	0x00000000
        /*0090*/ 	.short	0x0008
        /*0092*/ 	.short	0x0040
        /*0094*/ 	.byte	0x00, 0xf0, 0x21, 0x00


	//----- nvinfo : EIATTR_KPARAM_INFO
	.align		4
.L_1282:
        /*0098*/ 	.byte	0x04, 0x17
        /*009a*/ 	.short	(.L_1284 - .L_1283)
.L_1283:
        /*009c*/ 	.word	0x00000000
        /*00a0*/ 	.short	0x0007
        /*00a2*/ 	.short	0x0038
        /*00a4*/ 	.byte	0x00, 0xf0, 0x21, 0x00


	//----- nvinfo : EIATTR_KPARAM_INFO
	.align		4
.L_1284:
        /*00a8*/ 	.byte	0x04, 0x17
        /*00aa*/ 	.short	(.L_1286 - .L_1285)
.L_1285:
        /*00ac*/ 	.word	0x00000000
        /*00b0*/ 	.short	0x0006
        /*00b2*/ 	.short	0x0030
        /*00b4*/ 	.byte	0x00, 0xf0, 0x21, 0x00


	//----- nvinfo : EIATTR_KPARAM_INFO
	.align		4
.L_1286:
        /*00b8*/ 	.byte	0x04, 0x17
        /*00ba*/ 	.short	(.L_1288 - .L_1287)
.L_1287:
        /*00bc*/ 	.word	0x00000000
        /*00c0*/ 	.short	0x0005
        /*00c2*/ 	.short	0x0028
        /*00c4*/ 	.byte	0x00, 0xf0, 0x21, 0x00


	//----- nvinfo : EIATTR_KPARAM_INFO
	.align		4
.L_1288:
        /*00c8*/ 	.byte	0x04, 0x17
        /*00ca*/ 	.short	(.L_1290 - .L_1289)
.L_1289:
        /*00cc*/ 	.word	0x00000000
        /*00d0*/ 	.short	0x0004
        /*00d2*/ 	.short	0x0020
        /*00d4*/ 	.byte	0x00, 0xf0, 0x21, 0x00


	//----- nvinfo : EIATTR_KPARAM_INFO
	.align		4
.L_1290:
        /*00d8*/ 	.byte	0x04, 0x17
        /*00da*/ 	.short	(.L_1292 - .L_1291)
.L_1291:
        /*00dc*/ 	.word	0x00000000
        /*00e0*/ 	.short	0x0003
        /*00e2*/ 	.short	0x0018
        /*00e4*/ 	.byte	0x00, 0xf0, 0x21, 0x00


	//----- nvinfo : EIATTR_KPARAM_INFO
	.align		4
.L_1292:
        /*00e8*/ 	.byte	0x04, 0x17
        /*00ea*/ 	.short	(.L_1294 - .L_1293)
.L_1293:
        /*00ec*/ 	.word	0x00000000
        /*00f0*/ 	.short	0x0002
        /*00f2*/ 	.short	0x0010
        /*00f4*/ 	.byte	0x00, 0xf0, 0x21, 0x00


	//----- nvinfo : EIATTR_KPARAM_INFO
	.align		4
.L_1294:
        /*00f8*/ 	.byte	0x04, 0x17
        /*00fa*/ 	.short	(.L_1296 - .L_1295)
.L_1295:
        /*00fc*/ 	.word	0x00000000
        /*0100*/ 	.short	0x0001
        /*0102*/ 	.short	0x0008
        /*0104*/ 	.byte	0x00, 0xf0, 0x21, 0x00


	//----- nvinfo : EIATTR_KPARAM_INFO
	.align		4
.L_1296:
        /*0108*/ 	.byte	0x04, 0x17
        /*010a*/ 	.short	(.L_1298 - .L_1297)
.L_1297:
        /*010c*/ 	.word	0x00000000
        /*0110*/ 	.short	0x0000
        /*0112*/ 	.short	0x0000
        /*0114*/ 	.byte	0x00, 0xf0, 0x21, 0x00


	//----- nvinfo : EIATTR_SPARSE_MMA_MASK
	.align		4
.L_1298:
        /*0118*/ 	.byte	0x03, 0x50
        /*011a*/ 	.short	0x0000


	//----- nvinfo : EIATTR_MAXREG_COUNT
	.align		4
        /*011c*/ 	.byte	0x03, 0x1b
        /*011e*/ 	.short	0x00ff


	//----- nvinfo : EIATTR_MERCURY_ISA_VERSION
	.align		4
        /*0120*/ 	.byte	0x03, 0x5f
        /*0122*/ 	.short	0x0101


	//----- nvinfo : EIATTR_EXIT_INSTR_OFFSETS
	.align		4
        /*0124*/ 	.byte	0x04, 0x1c
        /*0126*/ 	.short	(.L_1300 - .L_1299)


	//   ....[0]....
.L_1299:
        /*0128*/ 	.word	0x000002e0


	//   ....[1]....
        /*012c*/ 	.word	0x000007e0


	//   ....[2]....
        /*0130*/ 	.word	0x00000c60


	//   ....[3]....
        /*0134*/ 	.word	0x00001180


	//----- nvinfo : EIATTR_CRS_STACK_SIZE
	.align		4
.L_1300:
        /*0138*/ 	.byte	0x04, 0x1e
        /*013a*/ 	.short	(.L_1302 - .L_1301)
.L_1301:
        /*013c*/ 	.word	0x00000000


	//----- nvinfo : EIATTR_CBANK_PARAM_SIZE
	.align		4
.L_1302:
        /*0140*/ 	.byte	0x03, 0x19
        /*0142*/ 	.short	0x0078


	//----- nvinfo : EIATTR_PARAM_CBANK
	.align		4
        /*0144*/ 	.byte	0x04, 0x0a
        /*0146*/ 	.short	(.L_1304 - .L_1303)
	.align		4
.L_1303:
        /*0148*/ 	.word	index@(.nv.constant0._ZN17fastertransformer32add_QKV_bias_rebuild_padding_ia3I7__half2EEvPKT_S4_S4_S4_S4_S4_PS2_S5_S5_PKiS4_S4_iiiiS7_)
        /*014c*/ 	.short	0x0210
        /*014e*/ 	.short	0x0078


	//----- nvinfo : EIATTR_SW_WAR
	.align		4
.L_1304:
        /*0150*/ 	.byte	0x04, 0x36
        /*0152*/ 	.short	(.L_1306 - .L_1305)
.L_1305:
        /*0154*/ 	.word	0x00000008
.L_1306:


//--------------------- .nv.info._ZN17fastertransformer19rebuild_padding_ia3IfEEvPKT_S3_S3_PS1_S4_S4_PKiS3_S3_iiiiS6_ --------------------------
	.section	.nv.info._ZN17fastertransformer19rebuild_padding_ia3IfEEvPKT_S3_S3_PS1_S4_S4_PKiS3_S3_iiiiS6_,"",@"SHT_CUDA_INFO"
	.sectionflags	@""
	.align	4


	//----- nvinfo : EIATTR_CUDA_API_VERSION
	.align		4
        /*0000*/ 	.byte	0x04, 0x37
        /*0002*/ 	.short	(.L_1308 - .L_1307)
.L_1307:
        /*0004*/ 	.word	0x00000082


	//----- nvinfo : EIATTR_KPARAM_INFO
	.align		4
.L_1308:
        /*0008*/ 	.byte	0x04, 0x17
        /*000a*/ 	.short	(.L_1310 - .L_1309)
.L_1309:
        /*000c*/ 	.word	0x00000000
        /*0010*/ 	.short	0x000d
        /*0012*/ 	.short	0x0058
        /*0014*/ 	.byte	0x00, 0xf0, 0x21, 0x00


	//----- nvinfo : EIATTR_KPARAM_INFO
	.align		4
.L_1310:
        /*0018*/ 	.byte	0x04, 0x17
        /*001a*/ 	.short	(.L_1312 - .L_1311)
.L_1311:
        /*001c*/ 	.word	0x00000000
        /*0020*/ 	.short	0x000c
        /*0022*/ 	.short	0x0054
        /*0024*/ 	.byte	0x00, 0xf0, 0x11, 0x00


	//----- nvinfo : EIATTR_KPARAM_INFO
	.align		4
.L_1312:
        /*0028*/ 	.byte	0x04, 0x17
        /*002a*/ 	.short	(.L_1314 - .L_1313)
.L_1313:
        /*002c*/ 	.word	0x00000000
        /*0030*/ 	.short	0x000b
        /*0032*/ 	.short	0x0050
        /*0034*/ 	.byte	0x00, 0xf0, 0x11, 0x00


	//----- nvinfo : EIATTR_KPARAM_INFO
	.align		4
.L_1314:
        /*0038*/ 	.byte	0x04, 0x17
        /*003a*/ 	.short	(.L_1316 - .L_1315)
.L_1315:
        /*003c*/ 	.word	0x00000000
        /*0040*/ 	.short	0x000a
        /*0042*/ 	.short	0x004c
        /*0044*/ 	.byte	0x00, 0xf0, 0x11, 0x00


	//----- nvinfo : EIATTR_KPARAM_INFO
	.align		4
.L_1316:
        /*0048*/ 	.byte	0x04, 0x17
        /*004a*/ 	.short	(.L_1318 - .L_1317)
.L_1317:
        /*004c*/ 	.word	0x00000000
        /*0050*/ 	.short	0x0009
        /*0052*/ 	.short	0x0048
        /*0054*/ 	.byte	0x00, 0xf0, 0x11, 0x00


	//----- nvinfo : EIATTR_KPARAM_INFO
	.align		4
.L_1318:
        /*0058*/ 	.byte	0x04, 0x17
        /*005a*/ 	.short	(.L_1320 - .L_1319)
.L_1319:
        /*005c*/ 	.word	0x00000000
        /*0060*/ 	.short	0x0008
        /*0062*/ 	.short	0x0040
        /*0064*/ 	.byte	0x00, 0xf0, 0x21, 0x00


	//----- nvinfo : EIATTR_KPARAM_INFO
	.align		4
.L_1320:
        /*0068*/ 	.byte	0x04, 0x17
        /*006a*/ 	.short	(.L_1322 - .L_1321)
.L_1321:
        /*006c*/ 	.word	0x00000000
        /*0070*/ 	.short	0x0007
        /*0072*/ 	.short	0x0038
        /*0074*/ 	.byte	0x00, 0xf0, 0x21, 0x00


	//----- nvinfo : EIATTR_KPARAM_INFO
	.align		4
.L_1322:
        /*0078*/ 	.byte	0x04, 0x17
        /*007a*/ 	.short	(.L_1324 - .L_1323)
.L_1323:
        /*007c*/ 	.word	0x00000000
        /*0080*/ 	.short	0x0006
        /*0082*/ 	.short	0x0030
        /*0084*/ 	.byte	0x00, 0xf0, 0x21, 0x00


	//----- nvinfo : EIATTR_KPARAM_INFO
	.align		4
.L_1324:
        /*0088*/ 	.byte	0x04, 0x17
        /*008a*/ 	.short	(.L_1326 - .L_1325)
.L_1325:
        /*008c*/ 	.word	0x00000000
        /*0090*/ 	.short	0x0005
        /*0092*/ 	.short	0x0028
        /*0094*/ 	.byte	0x00, 0xf0, 0x21, 0x00


	//----- nvinfo : EIATTR_KPARAM_INFO
	.align		4
.L_1326:
        /*0098*/ 	.byte	0x04, 0x17
        /*009a*/ 	.short	(.L_1328 - .L_1327)
.L_1327:
        /*009c*/ 	.word	0x00000000
        /*00a0*/ 	.short	0x0004
        /*00a2*/ 	.short	0x0020
        /*00a4*/ 	.byte	0x00, 0xf0, 0x21, 0x00


	//----- nvinfo : EIATTR_KPARAM_INFO
	.align		4
.L_1328:
        /*00a8*/ 	.byte	0x04, 0x17
        /*00aa*/ 	.short	(.L_1330 - .L_1329)
.L_1329:
        /*00ac*/ 	.word	0x00000000
        /*00b0*/ 	.short	0x0003
        /*00b2*/ 	.short	0x0018
        /*00b4*/ 	.byte	0x00, 0xf0, 0x21, 0x00


	//----- nvinfo : EIATTR_KPARAM_INFO
	.align		4
.L_1330:
        /*00b8*/ 	.byte	0x04, 0x17
        /*00ba*/ 	.short	(.L_1332 - .L_1331)
.L_1331:
        /*00bc*/ 	.word	0x00000000
        /*00c0*/ 	.short	0x0002
        /*00c2*/ 	.short	0x0010
        /*00c4*/ 	.byte	0x00, 0xf0, 0x21, 0x00


	//----- nvinfo : EIATTR_KPARAM_INFO
	.align		4
.L_1332:
        /*00c8*/ 	.byte	0x04, 0x17
        /*00ca*/ 	.short	(.L_1334 - .L_1333)
.L_1333:
        /*00cc*/ 	.word	0x00000000
        /*00d0*/ 	.short	0x0001
        /*00d2*/ 	.short	0x0008
        /*00d4*/ 	.byte	0x00, 0xf0, 0x21, 0x00


	//----- nvinfo : EIATTR_KPARAM_INFO
	.align		4
.L_1334:
        /*00d8*/ 	.byte	0x04, 0x17
        /*00da*/ 	.short	(.L_1336 - .L_1335)
.L_1335:
        /*00dc*/ 	.word	0x00000000
        /*00e0*/ 	.short	0x0000
        /*00e2*/ 	.short	0x0000
        /*00e4*/ 	.byte	0x00, 0xf0, 0x21, 0x00


	//----- nvinfo : EIATTR_SPARSE_MMA_MASK
	.align		4
.L_1336:
        /*00e8*/ 	.byte	0x03, 0x50
        /*00ea*/ 	.short	0x0000


	//----- nvinfo : EIATTR_MAXREG_COUNT
	.align		4
        /*00ec*/ 	.byte	0x03, 0x1b
        /*00ee*/ 	.short	0x00ff


	//----- nvinfo : EIATTR_MERCURY_ISA_VERSION
	.align		4
        /*00f0*/ 	.byte	0x03, 0x5f
        /*00f2*/ 	.short	0x0101


	//----- nvinfo : EIATTR_EXIT_INSTR_OFFSETS
	.align		4
        /*00f4*/ 	.byte	0x04, 0x1c
        /*00f6*/ 	.short	(.L_1338 - .L_1337)


	//   ....[0]....
.L_1337:
        /*00f8*/ 	.word	0x000002c0


	//   ....[1]....
        /*00fc*/ 	.word	0x00000850


	//----- nvinfo : EIATTR_CRS_STACK_SIZE
	.align		4
.L_1338:
        /*0100*/ 	.byte	0x04, 0x1e
        /*0102*/ 	.short	(.L_1340 - .L_1339)
.L_1339:
        /*0104*/ 	.word	0x00000000


	//----- nvinfo : EIATTR_CBANK_PARAM_SIZE
	.align		4
.L_1340:
        /*0108*/ 	.byte	0x03, 0x19
        /*010a*/ 	.short	0x0060


	//----- nvinfo : EIATTR_PARAM_CBANK
	.align		4
        /*010c*/ 	.byte	0x04, 0x0a
        /*010e*/ 	.short	(.L_1342 - .L_1341)
	.align		4
.L_1341:
        /*0110*/ 	.word	index@(.nv.constant0._ZN17fastertransformer19rebuild_padding_ia3IfEEvPKT_S3_S3_PS1_S4_S4_PKiS3_S3_iiiiS6_)
        /*0114*/ 	.short	0x0210
        /*0116*/ 	.short	0x0060


	//----- nvinfo : EIATTR_SW_WAR
	.align		4
.L_1342:
        /*0118*/ 	.byte	0x04, 0x36
        /*011a*/ 	.short	(.L_1344 - .L_1343)
.L_1343:
        /*011c*/ 	.word	0x00000008
.L_1344:


//--------------------- .nv.info._ZN17fastertransformer19rebuild_padding_ia3I7__half2EEvPKT_S4_S4_PS2_S5_S5_PKiS4_S4_iiiiS7_ --------------------------
	.section	.nv.info._ZN17fastertransformer19rebuild_padding_ia3I7__half2EEvPKT_S4_S4_PS2_S5_S5_PKiS4_S4_iiiiS7_,"",@"SHT_CUDA_INFO"
	.sectionflags	@""
	.align	4


	//----- nvinfo : EIATTR_CUDA_API_VERSION
	.align		4
        /*0000*/ 	.byte	0x04, 0x37
        /*0002*/ 	.short	(.L_1346 - .L_1345)
.L_1345:
        /*0004*/ 	.word	0x00000082


	//----- nvinfo : EIATTR_KPARAM_INFO
	.align		4
.L_1346:
        /*0008*/ 	.byte	0x04, 0x17
        /*000a*/ 	.short	(.L_1348 - .L_1347)
.L_1347:
        /*000c*/ 	.word	0x00000000
        /*0010*/ 	.short	0x000d
        /*0012*/ 	.short	0x0058
        /*0014*/ 	.byte	0x00, 0xf0, 0x21, 0x00


	//----- nvinfo : EIATTR_KPARAM_INFO
	.align		4
.L_1348:
        /*0018*/ 	.byte	0x04, 0x17
        /*001a*/ 	.short	(.L_1350 - .L_1349)
.L_1349:
        /*001c*/ 	.word	0x00000000
        /*0020*/ 	.short	0x000c
        /*0022*/ 	.short	0x0054
        /*0024*/ 	.byte	0x00, 0xf0, 0x11, 0x00


	//----- nvinfo : EIATTR_KPARAM_INFO
	.align		4
.L_1350:
        /*0028*/ 	.byte	0x04, 0x17
        /*002a*/ 	.short	(.L_1352 - .L_1351)
.L_1351:
        /*002c*/ 	.word	0x00000000
        /*0030*/ 	.short	0x000b
        /*0032*/ 	.short	0x0050
        /*0034*/ 	.byte	0x00, 0xf0, 0x11, 0x00


	//----- nvinfo : EIATTR_KPARAM_INFO
	.align		4
.L_1352:
        /*0038*/ 	.byte	0x04, 0x17
        /*003a*/ 	.short	(.L_1354 - .L_1353)
.L_1353:
        /*003c*/ 	.word	0x00000000
        /*0040*/ 	.short	0x000a
        /*0042*/ 	.short	0x004c
        /*0044*/ 	.byte	0x00, 0xf0, 0x11, 0x00


	//----- nvinfo : EIATTR_KPARAM_INFO
	.align		4
.L_1354:
        /*0048*/ 	.byte	0x04, 0x17
        /*004a*/ 	.short	(.L_1356 - .L_1355)
.L_1355:
        /*004c*/ 	.word	0x00000000
        /*0050*/ 	.short	0x0009
        /*0052*/ 	.short	0x0048
        /*0054*/ 	.byte	0x00, 0xf0, 0x11, 0x00


	//----- nvinfo : EIATTR_KPARAM_INFO
	.align		4
.L_1356:
        /*0058*/ 	.byte	0x04, 0x17
        /*005a*/ 	.short	(.L_1358 - .L_1357)
.L_1357:
        /*005c*/ 	.word	0x00000000
        /*0060*/ 	.short	0x0008
        /*0062*/ 	.short	0x0040
        /*0064*/ 	.byte	0x00, 0xf0, 0x21, 0x00


	//----- nvinfo : EIATTR_KPARAM_INFO
	.align		4
.L_1358:
        /*0068*/ 	.byte	0x04, 0x17
        /*006a*/ 	.short	(.L_1360 - .L_1359)
.L_1359:
        /*006c*/ 	.word	0x00000000
        /*0070*/ 	.short	0x0007
        /*0072*/ 	.short	0x0038
        /*0074*/ 	.byte	0x00, 0xf0, 0x21, 0x00


	//----- nvinfo : EIATTR_KPARAM_INFO
	.align		4
.L_1360:
        /*0078*/ 	.byte	0x04, 0x17
        /*007a*/ 	.short	(.L_1362 - .L_1361)
.L_1361:
        /*007c*/ 	.word	0x00000000
        /*0080*/ 	.short	0x0006
        /*0082*/ 	.short	0x0030
        /*0084*/ 	.byte	0x00, 0xf0, 0x21, 0x00


	//----- nvinfo : EIATTR_KPARAM_INFO
	.align		4
.L_1362:
        /*0088*/ 	.byte	0x04, 0x17
        /*008a*/ 	.short	(.L_1364 - .L_1363)
.L_1363:
        /*008c*/ 	.word	0x00000000
        /*0090*/ 	.short	0x0005
        /*0092*/ 	.short	0x0028
        /*0094*/ 	.byte	0x00, 0xf0, 0x21, 0x00


	//----- nvinfo : EIATTR_KPARAM_INFO
	.align		4
.L_1364:
        /*0098*/ 	.byte	0x04, 0x17
        /*009a*/ 	.short	(.L_1366 - .L_1365)
.L_1365:
        /*009c*/ 	.word	0x00000000
        /*00a0*/ 	.short	0x0004
        /*00a2*/ 	.short	0x0020
        /*00a4*/ 	.byte	0x00, 0xf0, 0x21, 0x00


	//----- nvinfo : EIATTR_KPARAM_INFO
	.align		4
.L_1366:
        /*00a8*/ 	.byte	0x04, 0x17
        /*00aa*/ 	.short	(.L_1368 - .L_1367)
.L_1367:
        /*00ac*/ 	.word	0x00000000
        /*00b0*/ 	.short	0x0003
        /*00b2*/ 	.short	0x0018
        /*00b4*/ 	.byte	0x00, 0xf0, 0x21, 0x00


	//----- nvinfo : EIATTR_KPARAM_INFO
	.align		4
.L_1368:
        /*00b8*/ 	.byte	0x04, 0x17
        /*00ba*/ 	.short	(.L_1370 - .L_1369)
.L_1369:
        /*00bc*/ 	.word	0x00000000
        /*00c0*/ 	.short	0x0002
        /*00c2*/ 	.short	0x0010
        /*00c4*/ 	.byte	0x00, 0xf0, 0x21, 0x00


	//----- nvinfo : EIATTR_KPARAM_INFO
	.align		4
.L_1370:
        /*00c8*/ 	.byte	0x04, 0x17
        /*00ca*/ 	.short	(.L_1372 - .L_1371)
.L_1371:
        /*00cc*/ 	.word	0x00000000
        /*00d0*/ 	.short	0x0001
        /*00d2*/ 	.short	0x0008
        /*00d4*/ 	.byte	0x00, 0xf0, 0x21, 0x00


	//----- nvinfo : EIATTR_KPARAM_INFO
	.align		4
.L_1372:
        /*00d8*/ 	.byte	0x04, 0x17
        /*00da*/ 	.short	(.L_1374 - .L_1373)
.L_1373:
        /*00dc*/ 	.word	0x00000000
        /*00e0*/ 	.short	0x0000
        /*00e2*/ 	.short	0x0000
        /*00e4*/ 	.byte	0x00, 0xf0, 0x21, 0x00


	//----- nvinfo : EIATTR_SPARSE_MMA_MASK
	.align		4
.L_1374:
        /*00e8*/ 	.byte	0x03, 0x50
        /*00ea*/ 	.short	0x0000


	//----- nvinfo : EIATTR_MAXREG_COUNT
	.align		4
        /*00ec*/ 	.byte	0x03, 0x1b
        /*00ee*/ 	.short	0x00ff


	//----- nvinfo : EIATTR_MERCURY_ISA_VERSION
	.align		4
        /*00f0*/ 	.byte	0x03, 0x5f
        /*00f2*/ 	.short	0x0101


	//----- nvinfo : EIATTR_EXIT_INSTR_OFFSETS
	.align		4
        /*00f4*/ 	.byte	0x04, 0x1c
        /*00f6*/ 	.short	(.L_1376 - .L_1375)


	//   ....[0]....
.L_1375:
        /*00f8*/ 	.word	0x000002b0


	//   ....[1]....
        /*00fc*/ 	.word	0x00000720


	//   ....[2]....
        /*0100*/ 	.word	0x00000af0


	//   ....[3]....
        /*0104*/ 	.word	0x00000f80


	//----- nvinfo : EIATTR_CRS_STACK_SIZE
	.align		4
.L_1376:
        /*0108*/ 	.byte	0x04, 0x1e
        /*010a*/ 	.short	(.L_1378 - .L_1377)
.L_1377:
        /*010c*/ 	.word	0x00000000


	//----- nvinfo : EIATTR_CBANK_PARAM_SIZE
	.align		4
.L_1378:
        /*0110*/ 	.byte	0x03, 0x19
        /*0112*/ 	.short	0x0060


	//----- nvinfo : EIATTR_PARAM_CBANK
	.align		4
        /*0114*/ 	.byte	0x04, 0x0a
        /*0116*/ 	.short	(.L_1380 - .L_1379)
	.align		4
.L_1379:
        /*0118*/ 	.word	index@(.nv.constant0._ZN17fastertransformer19rebuild_padding_ia3I7__half2EEvPKT_S4_S4_PS2_S5_S5_PKiS4_S4_iiiiS7_)
        /*011c*/ 	.short	0x0210
        /*011e*/ 	.short	0x0060


	//----- nvinfo : EIATTR_SW_WAR
	.align		4
.L_1380:
        /*0120*/ 	.byte	0x04, 0x36
        /*0122*/ 	.short	(.L_1382 - .L_1381)
.L_1381:
        /*0124*/ 	.word	0x00000008
.L_1382:


//--------------------- .nv.info._ZN17fastertransformer9transposeI6__halfEEvPKT_PS2_iiiiPKfi --------------------------
	.section	.nv.info._ZN17fastertransformer9transposeI6__halfEEvPKT_PS2_iiiiPKfi,"",@"SHT_CUDA_INFO"
	.sectionflags	@""
	.align	4


	//----- nvinfo : EIATTR_CUDA_API_VERSION
	.align		4
        /*0000*/ 	.byte	0x04, 0x37
        /*0002*/ 	.short	(.L_1384 - .L_1383)
.L_1383:
        /*0004*/ 	.word	0x00000082


	//----- nvinfo : EIATTR_KPARAM_INFO
	.align		4
.L_1384:
        /*0008*/ 	.byte	0x04, 0x17
        /*000a*/ 	.short	(.L_1386 - .L_1385)
.L_1385:
        /*000c*/ 	.word	0x00000000
        /*0010*/ 	.short	0x0007
        /*0012*/ 	.short	0x0028
        /*0014*/ 	.byte	0x00, 0xf0, 0x11, 0x00


	//----- nvinfo : EIATTR_KPARAM_INFO
	.align		4
.L_1386:
        /*0018*/ 	.byte	0x04, 0x17
        /*001a*/ 	.short	(.L_1388 - .L_1387)
.L_1387:
        /*001c*/ 	.word	0x00000000
        /*0020*/ 	.short	0x0006
        /*0022*/ 	.short	0x0020
        /*0024*/ 	.byte	0x00, 0xf0, 0x21, 0x00


	//----- nvinfo : EIATTR_KPARAM_INFO
	.align		4
.L_1388:
        /*0028*/ 	.byte	0x04, 0x17
        /*002a*/ 	.short	(.L_1390 - .L_1389)
.L_1389:
        /*002c*/ 	.word	0x00000000
        /*0030*/ 	.short	0x0005
        /*0032*/ 	.short	0x001c
        /*0034*/ 	.byte	0x00, 0xf0, 0x11, 0x00


	//----- nvinfo : EIATTR_KPARAM_INFO
	.align		4
.L_1390:
        /*0038*/ 	.byte	0x04, 0x17
        /*003a*/ 	.short	(.L_1392 - .L_1391)
.L_1391:
        /*003c*/ 	.word	0x00000000
        /*0040*/ 	.short	0x0004
        /*0042*/ 	.short	0x0018
        /*0044*/ 	.byte	0x00, 0xf0, 0x11, 0x00


	//----- nvinfo : EIATTR_KPARAM_INFO
	.align		4
.L_1392:
        /*0048*/ 	.byte	0x04, 0x17
        /*004a*/ 	.short	(.L_1394 - .L_1393)
.L_1393:
        /*004c*/ 	.word	0x00000000
        /*0050*/ 	.short	0x0003
        /*0052*/ 	.short	0x0014
        /*0054*/ 	.byte	0x00, 0xf0, 0x11, 0x00


	//----- nvinfo : EIATTR_KPARAM_INFO
	.align		4
.L_1394:
        /*0058*/ 	.byte	0x04, 0x17
        /*005a*/ 	.short	(.L_1396 - .L_1395)
.L_1395:
        /*005c*/ 	.word	0x00000000
        /*0060*/ 	.short	0x0002
        /*0062*/ 	.short	0x0010
        /*0064*/ 	.byte	0x00, 0xf0, 0x11, 0x00


	//----- nvinfo : EIATTR_KPARAM_INFO
	.align		4
.L_1396:
        /*0068*/ 	.byte	0x04, 0x17
        /*006a*/ 	.short	(.L_1398 - .L_1397)
.L_1397:
        /*006c*/ 	.word	0x00000000
        /*0070*/ 	.short	0x0001
        /*0072*/ 	.short	0x0008
        /*0074*/ 	.byte	0x00, 0xf0, 0x21, 0x00


	//----- nvinfo : EIATTR_KPARAM_INFO
	.align		4
.L_1398:
        /*0078*/ 	.byte	0x04, 0x17
        /*007a*/ 	.short	(.L_1400 - .L_1399)
.L_1399:
        /*007c*/ 	.word	0x00000000
        /*0080*/ 	.short	0x0000
        /*0082*/ 	.short	0x0000
        /*0084*/ 	.byte	0x00, 0xf0, 0x21, 0x00


	//----- nvinfo : EIATTR_SPARSE_MMA_MASK
	.align		4
.L_1400:
        /*0088*/ 	.byte	0x03, 0x50
        /*008a*/ 	.short	0x0000


	//----- nvinfo : EIATTR_MAXREG_COUNT
	.align		4
        /*008c*/ 	.byte	0x03, 0x1b
        /*008e*/ 	.short	0x00ff


	//----- nvinfo : EIATTR_MERCURY_ISA_VERSION
	.align		4
        /*0090*/ 	.byte	0x03, 0x5f
        /*0092*/ 	.short	0x0101


	//----- nvinfo : EIATTR_EXIT_INSTR_OFFSETS
	.align		4
        /*0094*/ 	.byte	0x04, 0x1c
        /*0096*/ 	.short	(.L_1402 - .L_1401)


	//   ....[0]....
.L_1401:
        /*0098*/ 	.word	0x00000760


	//   ....[1]....
        /*009c*/ 	.word	0x00000830


	//----- nvinfo : EIATTR_CBANK_PARAM_SIZE
	.align		4
.L_1402:
        /*00a0*/ 	.byte	0x03, 0x19
        /*00a2*/ 	.short	0x002c


	//----- nvinfo : EIATTR_PARAM_CBANK
	.align		4
        /*00a4*/ 	.byte	0x04, 0x0a
        /*00a6*/ 	.short	(.L_1404 - .L_1403)
	.align		4
.L_1403:
        /*00a8*/ 	.word	index@(.nv.constant0._ZN17fastertransformer9transposeI6__halfEEvPKT_PS2_iiiiPKfi)
        /*00ac*/ 	.short	0x0210
        /*00ae*/ 	.short	0x002c


	//----- nvinfo : EIATTR_SW_WAR
	.align		4
.L_1404:
        /*00b0*/ 	.byte	0x04, 0x36
        /*00b2*/ 	.short	(.L_1406 - .L_1405)
.L_1405:
        /*00b4*/ 	.word	0x00000008
.L_1406:


//--------------------- .nv.info._ZN17fastertransformer9transposeI7__half2EEvPKT_PS2_iiiiPKfi --------------------------
	.section	.nv.info._ZN17fastertransformer9transposeI7__half2EEvPKT_PS2_iiiiPKfi,"",@"SHT_CUDA_INFO"
	.sectionflags	@""
	.align	4


	//----- nvinfo : EIATTR_CUDA_API_VERSION
	.align		4
        /*0000*/ 	.byte	0x04, 0x37
        /*0002*/ 	.short	(.L_1408 - .L_1407)
.L_1407:
        /*0004*/ 	.word	0x00000082


	//----- nvinfo : EIATTR_KPARAM_INFO
	.align		4
.L_1408:
        /*0008*/ 	.byte	0x04, 0x17
        /*000a*/ 	.short	(.L_1410 - .L_1409)
.L_1409:
        /*000c*/ 	.word	0x00000000
        /*0010*/ 	.short	0x0007
        /*0012*/ 	.short	0x0028
        /*0014*/ 	.byte	0x00, 0xf0, 0x11, 0x00


	//----- nvinfo : EIATTR_KPARAM_INFO
	.align		4
.L_1410:
        /*0018*/ 	.byte	0x04, 0x17
        /*001a*/ 	.short	(.L_1412 - .L_1411)
.L_1411:
        /*001c*/ 	.word	0x00000000
        /*0020*/ 	.short	0x0006
        /*0022*/ 	.short	0x0020
        /*0024*/ 	.byte	0x00, 0xf0, 0x21, 0x00


	//----- nvinfo : EIATTR_KPARAM_INFO
	.align		4
.L_1412:
        /*0028*/ 	.byte	0x04, 0x17
        /*002a*/ 	.short	(.L_1414 - .L_1413)
.L_1413:
        /*002c*/ 	.word	0x00000000
        /*0030*/ 	.short	0x0005
        /*0032*/ 	.short	0x001c
        /*0034*/ 	.byte	0x00, 0xf0, 0x11, 0x00


	//----- nvinfo : EIATTR_KPARAM_INFO
	.align		4
.L_1414:
        /*0038*/ 	.byte	0x04, 0x17
        /*003a*/ 	.short	(.L_1416 - .L_1415)
.L_1415:
        /*003c*/ 	.word	0x00000000
        /*0040*/ 	.short	0x0004
        /*0042*/ 	.short	0x0018
        /*0044*/ 	.byte	0x00, 0xf0, 0x11, 0x00


	//----- nvinfo : EIATTR_KPARAM_INFO
	.align		4
.L_1416:
        /*0048*/ 	.byte	0x04, 0x17
        /*004a*/ 	.short	(.L_1418 - .L_1417)
.L_1417:
        /*004c*/ 	.word	0x00000000
        /*0050*/ 	.short	0x0003
        /*0052*/ 	.short	0x0014
        /*0054*/ 	.byte	0x00, 0xf0, 0x11, 0x00


	//----- nvinfo : EIATTR_KPARAM_INFO
	.align		4
.L_1418:
        /*0058*/ 	.byte	0x04, 0x17
        /*005a*/ 	.short	(.L_1420 - .L_1419)
.L_1419:
        /*005c*/ 	.word	0x00000000
        /*0060*/ 	.short	0x0002
        /*0062*/ 	.short	0x0010
        /*0064*/ 	.byte	0x00, 0xf0, 0x11, 0x00


	//----- nvinfo : EIATTR_KPARAM_INFO
	.align		4
.L_1420:
        /*0068*/ 	.byte	0x04, 0x17
        /*006a*/ 	.short	(.L_1422 - .L_1421)
.L_1421:
        /*006c*/ 	.word	0x00000000
        /*0070*/ 	.short	0x0001
        /*0072*/ 	.short	0x0008
        /*0074*/ 	.byte	0x00, 0xf0, 0x21, 0x00


	//----- nvinfo : EIATTR_KPARAM_INFO
	.align		4
.L_1422:
        /*0078*/ 	.byte	0x04, 0x17
        /*007a*/ 	.short	(.L_1424 - .L_1423)
.L_1423:
        /*007c*/ 	.word	0x00000000
        /*0080*/ 	.short	0x0000
        /*0082*/ 	.short	0x0000
        /*0084*/ 	.byte	0x00, 0xf0, 0x21, 0x00


	//----- nvinfo : EIATTR_SPARSE_MMA_MASK
	.align		4
.L_1424:
        /*0088*/ 	.byte	0x03, 0x50
        /*008a*/ 	.short	0x0000


	//----- nvinfo : EIATTR_MAXREG_COUNT
	.align		4
        /*008c*/ 	.byte	0x03, 0x1b
        /*008e*/ 	.short	0x00ff


	//----- nvinfo : EIATTR_MERCURY_ISA_VERSION
	.align		4
        /*0090*/ 	.byte	0x03, 0x5f
        /*0092*/ 	.short	0x0101


	//----- nvinfo : EIATTR_EXIT_INSTR_OFFSETS
	.align		4
        /*0094*/ 	.byte	0x04, 0x1c
        /*0096*/ 	.short	(.L_1426 - .L_1425)


	//   ....[0]....
.L_1425:
        /*0098*/ 	.word	0x00000760


	//   ....[1]....
        /*009c*/ 	.word	0x00000860


	//----- nvinfo : EIATTR_CBANK_PARAM_SIZE
	.align		4
.L_1426:
        /*00a0*/ 	.byte	0x03, 0x19
        /*00a2*/ 	.short	0x002c


	//----- nvinfo : EIATTR_PARAM_CBANK
	.align		4
        /*00a4*/ 	.byte	0x04, 0x0a
        /*00a6*/ 	.short	(.L_1428 - .L_1427)
	.align		4
.L_1427:
        /*00a8*/ 	.word	index@(.nv.constant0._ZN17fastertransformer9transposeI7__half2EEvPKT_PS2_iiiiPKfi)
        /*00ac*/ 	.short	0x0210
        /*00ae*/ 	.short	0x002c


	//----- nvinfo : EIATTR_SW_WAR
	.align		4
.L_1428:
        /*00b0*/ 	.byte	0x04, 0x36
        /*00b2*/ 	.short	(.L_1430 - .L_1429)
.L_1429:
        /*00b4*/ 	.word	0x00000008
.L_1430:


//--------------------- .nv.info._ZN17fastertransformer14softmax_kernelI6__halfS1_Li1EEEvPT_PKT0_PKS2_S8_iiiif --------------------------
	.section	.nv.info._ZN17fastertransformer14softmax_kernelI6__halfS1_Li1EEEvPT_PKT0_PKS2_S8_iiiif,"",@"SHT_CUDA_INFO"
	.sectionflags	@""
	.align	4


	//----- nvinfo : EIATTR_CUDA_API_VERSION
	.align		4
        /*0000*/ 	.byte	0x04, 0x37
        /*0002*/ 	.short	(.L_1432 - .L_1431)
.L_1431:
        /*0004*/ 	.word	0x00000082


	//----- nvinfo : EIATTR_KPARAM_INFO
	.align		4
.L_1432:
        /*0008*/ 	.byte	0x04, 0x17
        /*000a*/ 	.short	(.L_1434 - .L_1433)
.L_1433:
        /*000c*/ 	.word	0x00000000
        /*0010*/ 	.short	0x0008
        /*0012*/ 	.short	0x0030
        /*0014*/ 	.byte	0x00, 0xf0, 0x11, 0x00


	//----- nvinfo : EIATTR_KPARAM_INFO
	.align		4
.L_1434:
        /*0018*/ 	.byte	0x04, 0x17
        /*001a*/ 	.short	(.L_1436 - .L_1435)
.L_1435:
        /*001c*/ 	.word	0x00000000
        /*0020*/ 	.short	0x0007
        /*0022*/ 	.short	0x002c
        /*0024*/ 	.byte	0x00, 0xf0, 0x11, 0x00


	//----- nvinfo : EIATTR_KPARAM_INFO
	.align		4
.L_1436:
        /*0028*/ 	.byte	0x04, 0x17
        /*002a*/ 	.short	(.L_1438 - .L_1437)
.L_1437:
        /*002c*/ 	.word	0x00000000
        /*0030*/ 	.short	0x0006
        /*0032*/ 	.short	0x0028
        /*0034*/ 	.byte	0x00, 0xf0, 0x11, 0x00


	//----- nvinfo : EIATTR_KPARAM_INFO
	.align		4
.L_1438:
        /*0038*/ 	.byte	0x04, 0x17
        /*003a*/ 	.short	(.L_1440 - .L_1439)
.L_1439:
        /*003c*/ 	.word	0x00000000
        /*0040*/ 	.short	0x0005
        /*0042*/ 	.short	0x0024
        /*0044*/ 	.byte	0x00, 0xf0, 0x11, 0x00


	//----- nvinfo : EIATTR_KPARAM_INFO
	.align		4
.L_1440:
        /*0048*/ 	.byte	0x04, 0x17
        /*004a*/ 	.short	(.L_1442 - .L_1441)
.L_1441:
        /*004c*/ 	.word	0x00000000
        /*0050*/ 	.short	0x0004
        /*0052*/ 	.short	0x0020
        /*0054*/ 	.byte	0x00, 0xf0, 0x11, 0x00


	//----- nvinfo : EIATTR_KPARAM_INFO
	.align		4
.L_1442:
        /*0058*/ 	.byte	0x04, 0x17
        /*005a*/ 	.short	(.L_1444 - .L_1443)
.L_1443:
        /*005c*/ 	.word	0x00000000
        /*0060*/ 	.short	0x0003
        /*0062*/ 	.short	0x0018
        /*0064*/ 	.byte	0x00, 0xf0, 0x21, 0x00


	//----- nvinfo : EIATTR_KPARAM_INFO
	.align		4
.L_1444:
        /*0068*/ 	.byte	0x04, 0x17
        /*006a*/ 	.short	(.L_1446 - .L_1445)
.L_1445:
        /*006c*/ 	.word	0x00000000
        /*0070*/ 	.short	0x0002
        /*0072*/ 	.short	0x0010
        /*0074*/ 	.byte	0x00, 0xf0, 0x21, 0x00


	//----- nvinfo : EIATTR_KPARAM_INFO
	.align		4
.L_1446:
        /*0078*/ 	.byte	0x04, 0x17
        /*007a*/ 	.short	(.L_1448 - .L_1447)
.L_1447:
        /*007c*/ 	.word	0x00000000
        /*0080*/ 	.short	0x0001
        /*0082*/ 	.short	0x0008
        /*0084*/ 	.byte	0x00, 0xf0, 0x21, 0x00


	//----- nvinfo : EIATTR_KPARAM_INFO
	.align		4
.L_1448:
        /*0088*/ 	.byte	0x04, 0x17
        /*008a*/ 	.short	(.L_1450 - .L_1449)
.L_1449:
        /*008c*/ 	.word	0x00000000
        /*0090*/ 	.short	0x0000
        /*0092*/ 	.short	0x0000
        /*0094*/ 	.byte	0x00, 0xf0, 0x21, 0x00


	//----- nvinfo : EIATTR_SPARSE_MMA_MASK
	.align		4
.L_1450:
        /*0098*/ 	.byte	0x03, 0x50
        /*009a*/ 	.short	0x0000


	//----- nvinfo : EIATTR_MAXREG_COUNT
	.align		4
        /*009c*/ 	.byte	0x03, 0x1b
        /*009e*/ 	.short	0x00ff


	//----- nvinfo : EIATTR_NUM_BARRIERS
	.align		4
        /*00a0*/ 	.byte	0x02, 0x4c
        /*00a2*/ 	.byte	0x01
	.zero		1


	//----- nvinfo : EIATTR_MERCURY_ISA_VERSION
	.align		4
        /*00a4*/ 	.byte	0x03, 0x5f
        /*00a6*/ 	.short	0x0101


	//----- nvinfo : EIATTR_COOP_GROUP_MASK_REGIDS
	.align		4
        /*00a8*/ 	.byte	0x04, 0x29
        /*00aa*/ 	.short	(.L_1452 - .L_1451)


	//   ....[0]....
.L_1451:
        /*00ac*/ 	.word	0xffffffff


	//   ....[1]....
        /*00b0*/ 	.word	0xffffffff


	//   ....[2]....
        /*00b4*/ 	.word	0xffffffff


	//   ....[3]....
        /*00b8*/ 	.word	0xffffffff


	//   ....[4]....
        /*00bc*/ 	.word	0xffffffff


	//   ....[5]....
        /*00c0*/ 	.word	0xffffffff


	//   ....[6]....
        /*00c4*/ 	.word	0xffffffff


	//   ....[7]....
        /*00c8*/ 	.word	0xffffffff


	//   ....[8]....
        /*00cc*/ 	.word	0xffffffff


	//   ....[9]....
        /*00d0*/ 	.word	0xffffffff


	//   ....[10]....
        /*00d4*/ 	.word	0xffffffff


	//   ....[11]....
        /*00d8*/ 	.word	0xffffffff


	//   ....[12]....
        /*00dc*/ 	.word	0xffffffff


	//   ....[13]....
        /*00e0*/ 	.word	0xffffffff


	//   ....[14]....
        /*00e4*/ 	.word	0xffffffff


	//   ....[15]....
        /*00e8*/ 	.word	0xffffffff


	//   ....[16]....
        /*00ec*/ 	.word	0xffffffff


	//   ....[17]....
        /*00f0*/ 	.word	0xffffffff


	//   ....[18]....
        /*00f4*/ 	.word	0xffffffff


	//   ....[19]....
        /*00f8*/ 	.word	0xffffffff


	//   ....[20]....
        /*00fc*/ 	.word	0xffffffff


	//   ....[21]....
        /*0100*/ 	.word	0xffffffff


	//   ....[22]....
        /*0104*/ 	.word	0xffffffff


	//   ....[23]....
        /*0108*/ 	.word	0xffffffff


	//   ....[24]....
        /*010c*/ 	.word	0xffffffff


	//   ....[25]....
        /*0110*/ 	.word	0xffffffff


	//   ....[26]....
        /*0114*/ 	.word	0xffffffff


	//   ....[27]....
        /*0118*/ 	.word	0xffffffff


	//   ....[28]....
        /*011c*/ 	.word	0xffffffff


	//   ....[29]....
        /*0120*/ 	.word	0xffffffff


	//----- nvinfo : EIATTR_COOP_GROUP_INSTR_OFFSETS
	.align		4
.L_1452:
        /*0124*/ 	.byte	0x04, 0x28
        /*0126*/ 	.short	(.L_1454 - .L_1453)


	//   ....[0]....
.L_1453:
        /*0128*/ 	.word	0x00000930


	//   ....[1]....
        /*012c*/ 	.word	0x000009d0


	//   ....[2]....
        /*0130*/ 	.word	0x00000a00


	//   ....[3]....
        /*0134*/ 	.word	0x00000a60


	//   ....[4]....
        /*0138*/ 	.word	0x00000a80


	//   ....[5]....
        /*013c*/ 	.word	0x00000ad0


	//   ....[6]....
        /*0140*/ 	.word	0x00000af0


	//   ....[7]....
        /*0144*/ 	.word	0x00000b10


	//   ....[8]....
        /*0148*/ 	.word	0x00000b30


	//   ....[9]....
        /*014c*/ 	.word	0x00000b50


	//   ....[10]....
        /*0150*/ 	.word	0x00000b80


	//   ....[11]....
        /*0154*/ 	.word	0x00000ba0


	//   ....[12]....
        /*0158*/ 	.word	0x00000bc0


	//   ....[13]....
        /*015c*/ 	.word	0x00000be0


	//   ....[14]....
        /*0160*/ 	.word	0x00000c00


	//   ....[15]....
        /*0164*/ 	.word	0x00000e10


	//   ....[16]....
        /*0168*/ 	.word	0x00000eb0


	//   ....[17]....
        /*016c*/ 	.word	0x00000ee0


	//   ....[18]....
        /*0170*/ 	.word	0x00000f30


	//   ....[19]....
        /*0174*/ 	.word	0x00000f60


	//   ....[20]....
        /*0178*/ 	.word	0x00000fb0


	//   ....[21]....
        /*017c*/ 	.word	0x00000fd0


	//   ....[22]....
        /*0180*/ 	.word	0x00000ff0


	//   ....[23]....
        /*0184*/ 	.word	0x00001010


	//   ....[24]....
        /*0188*/ 	.word	0x00001030


	//   ....[25]....
        /*018c*/ 	.word	0x00001060


	//   ....[26]....
        /*0190*/ 	.word	0x00001080


	//   ....[27]....
        /*0194*/ 	.word	0x000010a0


	//   ....[28]....
        /*0198*/ 	.word	0x000010c0


	//   ....[29]....
        /*019c*/ 	.word	0x000010e0


	//----- nvinfo : EIATTR_EXIT_INSTR_OFFSETS
	.align		4
.L_1454:
        /*01a0*/ 	.byte	0x04, 0x1c
        /*01a2*/ 	.short	(.L_1456 - .L_1455)


	//   ....[0]....
.L_1455:
        /*01a4*/ 	.word	0x000000e0


	//   ....[1]....
        /*01a8*/ 	.word	0x00001440


	//----- nvinfo : EIATTR_CRS_STACK_SIZE
	.align		4
.L_1456:
        /*01ac*/ 	.byte	0x04, 0x1e
        /*01ae*/ 	.short	(.L_1458 - .L_1457)
.L_1457:
        /*01b0*/ 	.word	0x00000000


	//----- nvinfo : EIATTR_CBANK_PARAM_SIZE
	.align		4
.L_1458:
        /*01b4*/ 	.byte	0x03, 0x19
        /*01b6*/ 	.short	0x0034


	//----- nvinfo : EIATTR_PARAM_CBANK
	.align		4
        /*01b8*/ 	.byte	0x04, 0x0a
        /*01ba*/ 	.short	(.L_1460 - .L_1459)
	.align		4
.L_1459:
        /*01bc*/ 	.word	index@(.nv.constant0._ZN17fastertransformer14softmax_kernelI6__halfS1_Li1EEEvPT_PKT0_PKS2_S8_iiiif)
        /*01c0*/ 	.short	0x0210
        /*01c2*/ 	.short	0x0034


	//----- nvinfo : EIATTR_SW_WAR
	.align		4
.L_1460:
        /*01c4*/ 	.byte	0x04, 0x36
        /*01c6*/ 	.short	(.L_1462 - .L_1461)
.L_1461:
        /*01c8*/ 	.word	0x00000008
.L_1462:


//--------------------- .nv.info._ZN17fastertransformer14softmax_kernelI6__halfS1_Li2EEEvPT_PKT0_PKS2_S8_iiiif --------------------------
	.section	.nv.info._ZN17fastertransformer14softmax_kernelI6__halfS1_Li2EEEvPT_PKT0_PKS2_S8_iiiif,"",@"SHT_CUDA_INFO"
	.sectionflags	@""
	.align	4


	//----- nvinfo : EIATTR_CUDA_API_VERSION
	.align		4
        /*0000*/ 	.byte	0x04, 0x37
        /*0002*/ 	.short	(.L_1464 - .L_1463)
.L_1463:
        /*0004*/ 	.word	0x00000082


	//----- nvinfo : EIATTR_KPARAM_INFO
	.align		4
.L_1464:
        /*0008*/ 	.byte	0x04, 0x17
        /*000a*/ 	.short	(.L_1466 - .L_1465)
.L_1465:
        /*000c*/ 	.word	0x00000000
        /*0010*/ 	.short	0x0008
        /*0012*/ 	.short	0x0030
        /*0014*/ 	.byte	0x00, 0xf0, 0x11, 0x00


	//----- nvinfo : EIATTR_KPARAM_INFO
	.align		4
.L_1466:
        /*0018*/ 	.byte	0x04, 0x17
        /*001a*/ 	.short	(.L_1468 - .L_1467)
.L_1467:
        /*001c*/ 	.word	0x00000000
        /*0020*/ 	.short	0x0007
        /*0022*/ 	.short	0x002c
        /*0024*/ 	.byte	0x00, 0xf0, 0x11, 0x00


	//----- nvinfo : EIATTR_KPARAM_INFO
	.align		4
.L_1468:
        /*0028*/ 	.byte	0x04, 0x17
        /*002a*/ 	.short	(.L_1470 - .L_1469)
.L_1469:
        /*002c*/ 	.word	0x00000000
        /*0030*/ 	.short	0x0006
        /*0032*/ 	.short	0x0028
        /*0034*/ 	.byte	0x00, 0xf0, 0x11, 0x00


	//----- nvinfo : EIATTR_KPARAM_INFO
	.align		4
.L_1470:
        /*0038*/ 	.byte	0x04, 0x17
        /*003a*/ 	.short	(.L_1472 - .L_1471)
.L_1471:
        /*003c*/ 	.word	0x00000000
        /*0040*/ 	.short	0x0005
        /*0042*/ 	.short	0x0024
        /*0044*/ 	.byte	0x00, 0xf0, 0x11, 0x00


	//----- nvinfo : EIATTR_KPARAM_INFO
	.align		4
.L_1472:
        /*0048*/ 	.byte	0x04, 0x17
        /*004a*/ 	.short	(.L_1474 - .L_1473)
.L_1473:
        /*004c*/ 	.word	0x00000000
        /*0050*/ 	.short	0x0004
        /*0052*/ 	.short	0x0020
        /*0054*/ 	.byte	0x00, 0xf0, 0x11, 0x00


	//----- nvinfo : EIATTR_KPARAM_INFO
	.align		4
.L_1474:
        /*0058*/ 	.byte	0x04, 0x17
        /*005a*/ 	.short	(.L_1476 - .L_1475)
.L_1475:
        /*005c*/ 	.word	0x00000000
        /*0060*/ 	.short	0x0003
        /*0062*/ 	.short	0x0018
        /*0064*/ 	.byte	0x00, 0xf0, 0x21, 0x00


	//----- nvinfo : EIATTR_KPARAM_INFO
	.align		4
.L_1476:
        /*0068*/ 	.byte	0x04, 0x17
        /*006a*/ 	.short	(.L_1478 - .L_1477)
.L_1477:
        /*006c*/ 	.word	0x00000000
        /*0070*/ 	.short	0x0002
        /*0072*/ 	.short	0x0010
        /*0074*/ 	.byte	0x00, 0xf0, 0x21, 0x00


	//----- nvinfo : EIATTR_KPARAM_INFO
	.align		4
.L_1478:
        /*0078*/ 	.byte	0x04, 0x17
        /*007a*/ 	.short	(.L_1480 - .L_1479)
.L_1479:
        /*007c*/ 	.word	0x00000000
        /*0080*/ 	.short	0x0001
        /*0082*/ 	.short	0x0008
        /*0084*/ 	.byte	0x00, 0xf0, 0x21, 0x00


	//----- nvinfo : EIATTR_KPARAM_INFO
	.align		4
.L_1480:
        /*0088*/ 	.byte	0x04, 0x17
        /*008a*/ 	.short	(.L_1482 - .L_1481)
.L_1481:
        /*008c*/ 	.word	0x00000000
        /*0090*/ 	.short	0x0000
        /*0092*/ 	.short	0x0000
        /*0094*/ 	.byte	0x00, 0xf0, 0x21, 0x00


	//----- nvinfo : EIATTR_SPARSE_MMA_MASK
	.align		4
.L_1482:
        /*0098*/ 	.byte	0x03, 0x50
        /*009a*/ 	.short	0x0000


	//----- nvinfo : EIATTR_MAXREG_COUNT
	.align		4
        /*009c*/ 	.byte	0x03, 0x1b
        /*009e*/ 	.short	0x00ff


	//----- nvinfo : EIATTR_NUM_BARRIERS
	.align		4
        /*00a0*/ 	.byte	0x02, 0x4c
        /*00a2*/ 	.byte	0x01
	.zero		1


	//----- nvinfo : EIATTR_MERCURY_ISA_VERSION
	.align		4
        /*00a4*/ 	.byte	0x03, 0x5f
        /*00a6*/ 	.short	0x0101


	//----- nvinfo : EIATTR_COOP_GROUP_MASK_REGIDS
	.align		4
        /*00a8*/ 	.byte	0x04, 0x29
        /*00aa*/ 	.short	(.L_1484 - .L_1483)


	//   ....[0]....
.L_1483:
        /*00ac*/ 	.word	0xffffffff


	//   ....[1]....
        /*00b0*/ 	.word	0xffffffff


	//   ....[2]....
        /*00b4*/ 	.word	0xffffffff


	//   ....[3]....
        /*00b8*/ 	.word	0xffffffff


	//   ....[4]....
        /*00bc*/ 	.word	0xffffffff


	//   ....[5]....
        /*00c0*/ 	.word	0xffffffff


	//   ....[6]....
        /*00c4*/ 	.word	0xffffffff


	//   ....[7]....
        /*00c8*/ 	.word	0xffffffff


	//   ....[8]....
        /*00cc*/ 	.word	0xffffffff


	//   ....[9]....
        /*00d0*/ 	.word	0xffffffff


	//   ....[10]....
        /*00d4*/ 	.word	0xffffffff


	//   ....[11]....
        /*00d8*/ 	.word	0xffffffff


	//   ....[12]....
        /*00dc*/ 	.word	0xffffffff


	//   ....[13]....
        /*00e0*/ 	.word	0xffffffff


	//   ....[14]....
        /*00e4*/ 	.word	0xffffffff


	//   ....[15]....
        /*00e8*/ 	.word	0xffffffff


	//   ....[16]....
        /*00ec*/ 	.word	0xffffffff


	//   ....[17]....
        /*00f0*/ 	.word	0xffffffff


	//   ....[18]....
        /*00f4*/ 	.word	0xffffffff


	//   ....[19]....
        /*00f8*/ 	.word	0xffffffff


	//   ....[20]....
        /*00fc*/ 	.word	0xffffffff


	//   ....[21]....
        /*0100*/ 	.word	0xffffffff


	//   ....[22]....
        /*0104*/ 	.word	0xffffffff


	//   ....[23]....
        /*0108*/ 	.word	0xffffffff


	//   ....[24]....
        /*010c*/ 	.word	0xffffffff


	//   ....[25]....
        /*0110*/ 	.word	0xffffffff


	//   ....[26]....
        /*0114*/ 	.word	0xffffffff


	//   ....[27]....
        /*0118*/ 	.word	0xffffffff


	//   ....[28]....
        /*011c*/ 	.word	0xffffffff


	//   ....[29]....
        /*0120*/ 	.word	0xffffffff


	//----- nvinfo : EIATTR_COOP_GROUP_INSTR_OFFSETS
	.align		4
.L_1484:
        /*0124*/ 	.byte	0x04, 0x28
        /*0126*/ 	.short	(.L_1486 - .L_1485)


	//   ....[0]....
.L_1485:
        /*0128*/ 	.word	0x000008e0


	//   ....[1]....
        /*012c*/ 	.word	0x00000980


	//   ....[2]....
        /*0130*/ 	.word	0x000009b0


	//   ....[3]....
        /*0134*/ 	.word	0x00000a10


	//   ....[4]....
        /*0138*/ 	.word	0x00000a40


	//   ....[5]....
        /*013c*/ 	.word	0x00000aa0


	//   ....[6]....
        /*0140*/ 	.word	0x00000ac0


	//   ....[7]....
        /*0144*/ 	.word	0x00000ae0


	//   ....[8]....
        /*0148*/ 	.word	0x00000b00


	//   ....[9]....
        /*014c*/ 	.word	0x00000b20


	//   ....[10]....
        /*0150*/ 	.word	0x00000b50


	//   ....[11]....
        /*0154*/ 	.word	0x00000b70


	//   ....[12]....
        /*0158*/ 	.word	0x00000b90


	//   ....[13]....
        /*015c*/ 	.word	0x00000bb0


	//   ....[14]....
        /*0160*/ 	.word	0x00000bd0


	//   ....[15]....
        /*0164*/ 	.word	0x00000e20


	//   ....[16]....
        /*0168*/ 	.word	0x00000ec0


	//   ....[17]....
        /*016c*/ 	.word	0x00000ef0


	//   ....[18]....
        /*0170*/ 	.word	0x00000f50


	//   ....[19]....
        /*0174*/ 	.word	0x00000f90


	//   ....[20]....
        /*0178*/ 	.word	0x00000fe0


	//   ....[21]....
        /*017c*/ 	.word	0x00001000


	//   ....[22]....
        /*0180*/ 	.word	0x00001020


	//   ....[23]....
        /*0184*/ 	.word	0x00001040


	//   ....[24]....
        /*0188*/ 	.word	0x00001060


	//   ....[25]....
        /*018c*/ 	.word	0x00001090


	//   ....[26]....
        /*0190*/ 	.word	0x000010b0


	//   ....[27]....
        /*0194*/ 	.word	0x000010d0


	//   ....[28]....
        /*0198*/ 	.word	0x000010f0


	//   ....[29]....
        /*019c*/ 	.word	0x00001110


	//----- nvinfo : EIATTR_EXIT_INSTR_OFFSETS
	.align		4
.L_1486:
        /*01a0*/ 	.byte	0x04, 0x1c
        /*01a2*/ 	.short	(.L_1488 - .L_1487)


	//   ....[0]....
.L_1487:
        /*01a4*/ 	.word	0x000000f0


	//   ....[1]....
        /*01a8*/ 	.word	0x000014c0


	//----- nvinfo : EIATTR_CRS_STACK_SIZE
	.align		4
.L_1488:
        /*01ac*/ 	.byte	0x04, 0x1e
        /*01ae*/ 	.short	(.L_1490 - .L_1489)
.L_1489:
        /*01b0*/ 	.word	0x00000000


	//----- nvinfo : EIATTR_CBANK_PARAM_SIZE
	.align		4
.L_1490:
        /*01b4*/ 	.byte	0x03, 0x19
        /*01b6*/ 	.short	0x0034


	//----- nvinfo : EIATTR_PARAM_CBANK
	.align		4
        /*01b8*/ 	.byte	0x04, 0x0a
        /*01ba*/ 	.short	(.L_1492 - .L_1491)
	.align		4
.L_1491:
        /*01bc*/ 	.word	index@(.nv.constant0._ZN17fastertransformer14softmax_kernelI6__halfS1_Li2EEEvPT_PKT0_PKS2_S8_iiiif)
        /*01c0*/ 	.short	0x0210
        /*01c2*/ 	.short	0x0034


	//----- nvinfo : EIATTR_SW_WAR
	.align		4
.L_1492:
        /*01c4*/ 	.byte	0x04, 0x36
        /*01c6*/ 	.short	(.L_1494 - .L_1493)
.L_1493:
        /*01c8*/ 	.word	0x00000008
.L_1494:


//--------------------- .nv.info._ZN17fastertransformer14softmax_kernelI6__halfS1_Li4EEEvPT_PKT0_PKS2_S8_iiiif --------------------------
	.section	.nv.info._ZN17fastertransformer14softmax_kernelI6__halfS1_Li4EEEvPT_PKT0_PKS2_S8_iiiif,"",@"SHT_CUDA_INFO"
	.sectionflags	@""
	.align	4


	//----- nvinfo : EIATTR_CUDA_API_VERSION
	.align		4
        /*0000*/ 	.byte	0x04, 0x37
        /*0002*/ 	.short	(.L_1496 - .L_1495)
.L_1495:
        /*0004*/ 	.word	0x00000082


	//----- nvinfo : EIATTR_KPARAM_INFO
	.align		4
.L_1496:
        /*0008*/ 	.byte	0x04, 0x17
        /*000a*/ 	.short	(.L_1498 - .L_1497)
.L_1497:
        /*000c*/ 	.word	0x00000000
        /*0010*/ 	.short	0x0008
        /*0012*/ 	.short	0x0030
        /*0014*/ 	.byte	0x00, 0xf0, 0x11, 0x00


	//----- nvinfo : EIATTR_KPARAM_INFO
	.align		4
.L_1498:
        /*0018*/ 	.byte	0x04, 0x17
        /*001a*/ 	.short	(.L_1500 - .L_1499)
.L_1499:
        /*001c*/ 	.word	0x00000000
        /*0020*/ 	.short	0x0007
        /*0022*/ 	.short	0x002c
        /*0024*/ 	.byte	0x00, 0xf0, 0x11, 0x00


	//----- nvinfo : EIATTR_KPARAM_INFO
	.align		4
.L_1500:
        /*0028*/ 	.byte	0x04, 0x17
        /*002a*/ 	.short	(.L_1502 - .L_1501)
.L_1501:
        /*002c*/ 	.word	0x00000000
        /*0030*/ 	.short	0x0006
        /*0032*/ 	.short	0x0028
        /*0034*/ 	.byte	0x00, 0xf0, 0x11, 0x00


	//----- nvinfo : EIATTR_KPARAM_INFO
	.align		4
.L_1502:
        /*0038*/ 	.byte	0x04, 0x17
        /*003a*/ 	.short	(.L_1504 - .L_1503)
.L_1503:
        /*003c*/ 	.word	0x00000000
        /*0040*/ 	.short	0x0005
        /*0042*/ 	.short	0x0024
        /*0044*/ 	.byte	0x00, 0xf0, 0x11, 0x00


	//----- nvinfo : EIATTR_KPARAM_INFO
	.align		4
.L_1504:
        /*0048*/ 	.byte	0x04, 0x17
        /*004a*/ 	.short	(.L_1506 - .L_1505)
.L_1505:
        /*004c*/ 	.word	0x00000000
        /*0050*/ 	.short	0x0004
        /*0052*/ 	.short	0x0020
        /*0054*/ 	.byte	0x00, 0xf0, 0x11, 0x00


	//----- nvinfo : EIATTR_KPARAM_INFO
	.align		4
.L_1506:
        /*0058*/ 	.byte	0x04, 0x17
        /*005a*/ 	.short	(.L_1508 - .L_1507)
.L_1507:
        /*005c*/ 	.word	0x00000000
        /*0060*/ 	.short	0x0003
        /*0062*/ 	.short	0x0018
        /*0064*/ 	.byte	0x00, 0xf0, 0x21, 0x00


	//----- nvinfo : EIATTR_KPARAM_INFO
	.align		4
.L_1508:
        /*0068*/ 	.byte	0x04, 0x17
        /*006a*/ 	.short	(.L_1510 - .L_1509)
.L_1509:
        /*006c*/ 	.word	0x00000000
        /*0070*/ 	.short	0x0002
        /*0072*/ 	.short	0x0010
        /*0074*/ 	.byte	0x00, 0xf0, 0x21, 0x00


	//----- nvinfo : EIATTR_KPARAM_INFO
	.align		4
.L_1510:
        /*0078*/ 	.byte	0x04, 0x17
        /*007a*/ 	.short	(.L_1512 - .L_1511)
.L_1511:
        /*007c*/ 	.word	0x00000000
        /*0080*/ 	.short	0x0001
        /*0082*/ 	.short	0x0008
        /*0084*/ 	.byte	0x00, 0xf0, 0x21, 0x00


	//----- nvinfo : EIATTR_KPARAM_INFO
	.align		4
.L_1512:
        /*0088*/ 	.byte	0x04, 0x17
        /*008a*/ 	.short	(.L_1514 - .L_1513)
.L_1513:
        /*008c*/ 	.word	0x00000000
        /*0090*/ 	.short	0x0000
        /*0092*/ 	.short	0x0000
        /*0094*/ 	.byte	0x00, 0xf0, 0x21, 0x00


	//----- nvinfo : EIATTR_SPARSE_MMA_MASK
	.align		4
.L_1514:
        /*0098*/ 	.byte	0x03, 0x50
        /*009a*/ 	.short	0x0000


	//----- nvinfo : EIATTR_MAXREG_COUNT
	.align		4
        /*009c*/ 	.byte	0x03, 0x1b
        /*009e*/ 	.short	0x00ff


	//----- nvinfo : EIATTR_NUM_BARRIERS
	.align		4
        /*00a0*/ 	.byte	0x02, 0x4c
        /*00a2*/ 	.byte	0x01
	.zero		1


	//----- nvinfo : EIATTR_MERCURY_ISA_VERSION
	.align		4
        /*00a4*/ 	.byte	0x03, 0x5f
        /*00a6*/ 	.short	0x0101


	//----- nvinfo : EIATTR_COOP_GROUP_MASK_REGIDS
	.align		4
        /*00a8*/ 	.byte	0x04, 0x29
        /*00aa*/ 	.short	(.L_1516 - .L_1515)


	//   ....[0]....
.L_1515:
        /*00ac*/ 	.word	0xffffffff


	//   ....[1]....
        /*00b0*/ 	.word	0xffffffff


	//   ....[2]....
        /*00b4*/ 	.word	0xffffffff


	//   ....[3]....
        /*00b8*/ 	.word	0xffffffff


	//   ....[4]....
        /*00bc*/ 	.word	0xffffffff


	//   ....[5]....
        /*00c0*/ 	.word	0xffffffff


	//   ....[6]....
        /*00c4*/ 	.word	0xffffffff


	//   ....[7]....
        /*00c8*/ 	.word	0xffffffff


	//   ....[8]....
        /*00cc*/ 	.word	0xffffffff


	//   ....[9]....
        /*00d0*/ 	.word	0xffffffff


	//   ....[10]....
        /*00d4*/ 	.word	0xffffffff


	//   ....[11]....
        /*00d8*/ 	.word	0xffffffff


	//   ....[12]....
        /*00dc*/ 	.word	0xffffffff


	//   ....[13]....
        /*00e0*/ 	.word	0xffffffff


	//   ....[14]....
        /*00e4*/ 	.word	0xffffffff


	//   ....[15]....
        /*00e8*/ 	.word	0xffffffff


	//   ....[16]....
        /*00ec*/ 	.word	0xffffffff


	//   ....[17]....
        /*00f0*/ 	.word	0xffffffff


	//   ....[18]....
        /*00f4*/ 	.word	0xffffffff


	//   ....[19]....
        /*00f8*/ 	.word	0xffffffff


	//   ....[20]....
        /*00fc*/ 	.word	0xffffffff


	//   ....[21]....
        /*0100*/ 	.word	0xffffffff


	//   ....[22]....
        /*0104*/ 	.word	0xffffffff


	//   ....[23]....
        /*0108*/ 	.word	0xffffffff


	//   ....[24]....
        /*010c*/ 	.word	0xffffffff


	//   ....[25]....
        /*0110*/ 	.word	0xffffffff


	//   ....[26]....
        /*0114*/ 	.word	0xffffffff


	//   ....[27]....
        /*0118*/ 	.word	0xffffffff


	//   ....[28]....
        /*011c*/ 	.word	0xffffffff


	//   ....[29]....
        /*0120*/ 	.word	0xffffffff


	//----- nvinfo : EIATTR_COOP_GROUP_INSTR_OFFSETS
	.align		4
.L_1516:
        /*0124*/ 	.byte	0x04, 0x28
        /*0126*/ 	.short	(.L_1518 - .L_1517)


	//   ....[0]....
.L_1517:
        /*0128*/ 	.word	0x000008e0


	//   ....[1]....
        /*012c*/ 	.word	0x00000980


	//   ....[2]....
        /*0130*/ 	.word	0x000009b0


	//   ....[3]....
        /*0134*/ 	.word	0x00000a10


	//   ....[4]....
        /*0138*/ 	.word	0x00000a40


	//   ....[5]....
        /*013c*/ 	.word	0x00000aa0


	//   ....[6]....
        /*0140*/ 	.word	0x00000ac0


	//   ....[7]....
        /*0144*/ 	.word	0x00000ae0


	//   ....[8]....
        /*0148*/ 	.word	0x00000b00


	//   ....[9]....
        /*014c*/ 	.word	0x00000b20


	//   ....[10]....
        /*0150*/ 	.word	0x00000b50


	//   ....[11]....
        /*0154*/ 	.word	0x00000b70


	//   ....[12]....
        /*0158*/ 	.word	0x00000b90


	//   ....[13]....
        /*015c*/ 	.word	0x00000bb0


	//   ....[14]....
        /*0160*/ 	.word	0x00000bd0


	//   ....[15]....
        /*0164*/ 	.word	0x00000e20


	//   ....[16]....
        /*0168*/ 	.word	0x00000ec0


	//   ....[17]....
        /*016c*/ 	.word	0x00000ef0


	//   ....[18]....
        /*0170*/ 	.word	0x00000f50


	//   ....[19]....
        /*0174*/ 	.word	0x00000f90


	//   ....[20]....
        /*0178*/ 	.word	0x00000fe0


	//   ....[21]....
        /*017c*/ 	.word	0x00001000


	//   ....[22]....
        /*0180*/ 	.word	0x00001020


	//   ....[23]....
        /*0184*/ 	.word	0x00001040


	//   ....[24]....
        /*0188*/ 	.word	0x00001060


	//   ....[25]....
        /*018c*/ 	.word	0x00001090


	//   ....[26]....
        /*0190*/ 	.word	0x000010b0


	//   ....[27]....
        /*0194*/ 	.word	0x000010d0


	//   ....[28]....
        /*0198*/ 	.word	0x000010f0


	//   ....[29]....
        /*019c*/ 	.word	0x00001110


	//----- nvinfo : EIATTR_EXIT_INSTR_OFFSETS
	.align		4
.L_1518:
        /*01a0*/ 	.byte	0x04, 0x1c
        /*01a2*/ 	.short	(.L_1520 - .L_1519)


	//   ....[0]....
.L_1519:
        /*01a4*/ 	.word	0x000000f0


	//   ....[1]....
        /*01a8*/ 	.word	0x000014c0


	//----- nvinfo : EIATTR_CRS_STACK_SIZE
	.align		4
.L_1520:
        /*01ac*/ 	.byte	0x04, 0x1e
        /*01ae*/ 	.short	(.L_1522 - .L_1521)
.L_1521:
        /*01b0*/ 	.word	0x00000000


	//----- nvinfo : EIATTR_CBANK_PARAM_SIZE
	.align		4
.L_1522:
        /*01b4*/ 	.byte	0x03, 0x19
        /*01b6*/ 	.short	0x0034


	//----- nvinfo : EIATTR_PARAM_CBANK
	.align		4
        /*01b8*/ 	.byte	0x04, 0x0a
        /*01ba*/ 	.short	(.L_1524 - .L_1523)
	.align		4
.L_1523:
        /*01bc*/ 	.word	index@(.nv.constant0._ZN17fastertransformer14softmax_kernelI6__halfS1_Li4EEEvPT_PKT0_PKS2_S8_iiiif)
        /*01c0*/ 	.short	0x0210
        /*01c2*/ 	.short	0x0034


	//----- nvinfo : EIATTR_SW_WAR
	.align		4
.L_1524:
        /*01c4*/ 	.byte	0x04, 0x36
        /*01c6*/ 	.short	(.L_1526 - .L_1525)
.L_1525:
        /*01c8*/ 	.word	0x00000008
.L_1526:


//--------------------- .nv.info._ZN17fastertransformer14softmax_kernelI6__halffLi1EEEvPT_PKT0_PKS2_S8_iiiif --------------------------
	.section	.nv.info._ZN17fastertransformer14softmax_kernelI6__halffLi1EEEvPT_PKT0_PKS2_S8_iiiif,"",@"SHT_CUDA_INFO"
	.sectionflags	@""
	.align	4


	//----- nvinfo : EIATTR_CUDA_API_VERSION
	.align		4
        /*0000*/ 	.byte	0x04, 0x37
        /*0002*/ 	.short	(.L_1528 - .L_1527)
.L_1527:
        /*0004*/ 	.word	0x00000082


	//----- nvinfo : EIATTR_KPARAM_INFO
	.align		4
.L_1528:
        /*0008*/ 	.byte	0x04, 0x17
        /*000a*/ 	.short	(.L_1530 - .L_1529)
.L_1529:
        /*000c*/ 	.word	0x00000000
        /*0010*/ 	.short	0x0008
        /*0012*/ 	.short	0x0030
        /*0014*/ 	.byte	0x00, 0xf0, 0x11, 0x00


	//----- nvinfo : EIATTR_KPARAM_INFO
	.align		4
.L_1530:
        /*0018*/ 	.byte	0x04, 0x17
        /*001a*/ 	.short	(.L_1532 - .L_1531)
.L_1531:
        /*001c*/ 	.word	0x00000000
        /*0020*/ 	.short	0x0007
        /*0022*/ 	.short	0x002c
        /*0024*/ 	.byte	0x00, 0xf0, 0x11, 0x00


	//----- nvinfo : EIATTR_KPARAM_INFO
	.align		4
.L_1532:
        /*0028*/ 	.byte	0x04, 0x17
        /*002a*/ 	.short	(.L_1534 - .L_1533)
.L_1533:
        /*002c*/ 	.word	0x00000000
        /*0030*/ 	.short	0x0006
        /*0032*/ 	.short	0x0028
        /*0034*/ 	.byte	0x00, 0xf0, 0x11, 0x00


	//----- nvinfo : EIATTR_KPARAM_INFO
	.align		4
.L_1534:
        /*0038*/ 	.byte	0x04, 0x17
        /*003a*/ 	.short	(.L_1536 - .L_1535)
.L_1535:
        /*003c*/ 	.word	0x00000000
        /*0040*/ 	.short	0x0005
        /*0042*/ 	.short	0x0024
        /*0044*/ 	.byte	0x00, 0xf0, 0x11, 0x00


	//----- nvinfo : EIATTR_KPARAM_INFO
	.align		4
.L_1536:
        /*0048*/ 	.byte	0x04, 0x17
        /*004a*/ 	.short	(.L_1538 - .L_1537)
.L_1537:
        /*004c*/ 	.word	0x00000000
        /*0050*/ 	.short	0x0004
        /*0052*/ 	.short	0x0020
        /*0054*/ 	.byte	0x00, 0xf0, 0x11, 0x00


	//----- nvinfo : EIATTR_KPARAM_INFO
	.align		4
.L_1538:
        /*0058*/ 	.byte	0x04, 0x17
        /*005a*/ 	.short	(.L_1540 - .L_1539)
.L_1539:
        /*005c*/ 	.word	0x00000000
        /*0060*/ 	.short	0x0003
        /*0062*/ 	.short	0x0018
        /*0064*/ 	.byte	0x00, 0xf0, 0x21, 0x00


	//----- nvinfo : EIATTR_KPARAM_INFO
	.align		4
.L_1540:
        /*0068*/ 	.byte	0x04, 0x17
        /*006a*/ 	.short	(.L_1542 - .L_1541)
.L_1541:
        /*006c*/ 	.word	0x00000000
        /*0070*/ 	.short	0x0002
        /*0072*/ 	.short	0x0010
        /*0074*/ 	.byte	0x00, 0xf0, 0x21, 0x00


	//----- nvinfo : EIATTR_KPARAM_INFO
	.align		4
.L_1542:
        /*0078*/ 	.byte	0x04, 0x17
        /*007a*/ 	.short	(.L_1544 - .L_1543)
.L_1543:
        /*007c*/ 	.word	0x00000000
        /*0080*/ 	.short	0x0001
        /*0082*/ 	.short	0x0008
        /*0084*/ 	.byte	0x00, 0xf0, 0x21, 0x00


	//----- nvinfo : EIATTR_KPARAM_INFO
	.align		4
.L_1544:
        /*0088*/ 	.byte	0x04, 0x17
        /*008a*/ 	.short	(.L_1546 - .L_1545)
.L_1545:
        /*008c*/ 	.word	0x00000000
        /*0090*/ 	.short	0x0000
        /*0092*/ 	.short	0x0000
        /*0094*/ 	.byte	0x00, 0xf0, 0x21, 0x00


	//----- nvinfo : EIATTR_SPARSE_MMA_MASK
	.align		4
.L_1546:
        /*0098*/ 	.byte	0x03, 0x50
        /*009a*/ 	.short	0x0000


	//----- nvinfo : EIATTR_MAXREG_COUNT
	.align		4
        /*009c*/ 	.byte	0x03, 0x1b
        /*009e*/ 	.short	0x00ff


	//----- nvinfo : EIATTR_NUM_BARRIERS
	.align		4
        /*00a0*/ 	.byte	0x02, 0x4c
        /*00a2*/ 	.byte	0x01
	.zero		1


	//----- nvinfo : EIATTR_MERCURY_ISA_VERSION
	.align		4
        /*00a4*/ 	.byte	0x03, 0x5f
        /*00a6*/ 	.short	0x0101


	//----- nvinfo : EIATTR_COOP_GROUP_MASK_REGIDS
	.align		4
        /*00a8*/ 	.byte	0x04, 0x29
        /*00aa*/ 	.short	(.L_1548 - .L_1547)


	//   ....[0]....
.L_1547:
        /*00ac*/ 	.word	0xffffffff


	//   ....[1]....
        /*00b0*/ 	.word	0xffffffff


	//   ....[2]....
        /*00b4*/ 	.word	0xffffffff


	//   ....[3]....
        /*00b8*/ 	.word	0xffffffff


	//   ....[4]....
        /*00bc*/ 	.word	0xffffffff


	//   ....[5]....
        /*00c0*/ 	.word	0xffffffff


	//   ....[6]....
        /*00c4*/ 	.word	0xffffffff


	//   ....[7]....
        /*00c8*/ 	.word	0xffffffff


	//   ....[8]....
        /*00cc*/ 	.word	0xffffffff


	//   ....[9]....
        /*00d0*/ 	.word	0xffffffff


	//   ....[10]....
        /*00d4*/ 	.word	0xffffffff


	//   ....[11]....
        /*00d8*/ 	.word	0xffffffff


	//   ....[12]....
        /*00dc*/ 	.word	0xffffffff


	//   ....[13]....
        /*00e0*/ 	.word	0xffffffff


	//   ....[14]....
        /*00e4*/ 	.word	0xffffffff


	//   ....[15]....
        /*00e8*/ 	.word	0xffffffff


	//   ....[16]....
        /*00ec*/ 	.word	0xffffffff


	//   ....[17]....
        /*00f0*/ 	.word	0xffffffff


	//   ....[18]....
        /*00f4*/ 	.word	0xffffffff


	//   ....[19]....
        /*00f8*/ 	.word	0xffffffff


	//   ....[20]....
        /*00fc*/ 	.word	0xffffffff


	//   ....[21]....
        /*0100*/ 	.word	0xffffffff


	//   ....[22]....
        /*0104*/ 	.word	0xffffffff


	//   ....[23]....
        /*0108*/ 	.word	0xffffffff


	//   ....[24]....
        /*010c*/ 	.word	0xffffffff


	//   ....[25]....
        /*0110*/ 	.word	0xffffffff


	//   ....[26]....
        /*0114*/ 	.word	0xffffffff


	//   ....[27]....
        /*0118*/ 	.word	0xffffffff


	//   ....[28]....
        /*011c*/ 	.word	0xffffffff


	//   ....[29]....
        /*0120*/ 	.word	0xffffffff


	//----- nvinfo : EIATTR_COOP_GROUP_INSTR_OFFSETS
	.align		4
.L_1548:
        /*0124*/ 	.byte	0x04, 0x28
        /*0126*/ 	.short	(.L_1550 - .L_1549)


	//   ....[0]....
.L_1549:
        /*0128*/ 	.word	0x00000910


	//   ....[1]....
        /*012c*/ 	.word	0x000009b0


	//   ....[2]....
        /*0130*/ 	.word	0x000009e0


	//   ....[3]....
        /*0134*/ 	.word	0x00000a40


	//   ....[4]....
        /*0138*/ 	.word	0x00000a60


	//   ....[5]....
        /*013c*/ 	.word	0x00000ab0


	//   ....[6]....
        /*0140*/ 	.word	0x00000ad0


	//   ....[7]....
        /*0144*/ 	.word	0x00000af0


	//   ....[8]....
        /*0148*/ 	.word	0x00000b10


	//   ....[9]....
        /*014c*/ 	.word	0x00000b30


	//   ....[10]....
        /*0150*/ 	.word	0x00000b60


	//   ....[11]....
        /*0154*/ 	.word	0x00000b80


	//   ....[12]....
        /*0158*/ 	.word	0x00000ba0


	//   ....[13]....
        /*015c*/ 	.word	0x00000bc0


	//   ....[14]....
        /*0160*/ 	.word	0x00000be0


	//   ....[15]....
        /*0164*/ 	.word	0x00000df0


	//   ....[16]....
        /*0168*/ 	.word	0x00000e90


	//   ....[17]....
        /*016c*/ 	.word	0x00000ec0


	//   ....[18]....
        /*0170*/ 	.word	0x00000f10


	//   ....[19]....
        /*0174*/ 	.word	0x00000f40


	//   ....[20]....
        /*0178*/ 	.word	0x00000f90


	//   ....[21]....
        /*017c*/ 	.word	0x00000fb0


	//   ....[22]....
        /*0180*/ 	.word	0x00000fd0


	//   ....[23]....
        /*0184*/ 	.word	0x00000ff0


	//   ....[24]....
        /*0188*/ 	.word	0x00001010


	//   ....[25]....
        /*018c*/ 	.word	0x00001040


	//   ....[26]....
        /*0190*/ 	.word	0x00001060


	//   ....[27]....
        /*0194*/ 	.word	0x00001080


	//   ....[28]....
        /*0198*/ 	.word	0x000010a0


	//   ....[29]....
        /*019c*/ 	.word	0x000010c0


	//----- nvinfo : EIATTR_EXIT_INSTR_OFFSETS
	.align		4
.L_1550:
        /*01a0*/ 	.byte	0x04, 0x1c
        /*01a2*/ 	.short	(.L_1552 - .L_1551)


	//   ....[0]....
.L_1551:
        /*01a4*/ 	.word	0x000000e0


	//   ....[1]....
        /*01a8*/ 	.word	0x00001420


	//----- nvinfo : EIATTR_CRS_STACK_SIZE
	.align		4
.L_1552:
        /*01ac*/ 	.byte	0x04, 0x1e
        /*01ae*/ 	.short	(.L_1554 - .L_1553)
.L_1553:
        /*01b0*/ 	.word	0x00000000


	//----- nvinfo : EIATTR_CBANK_PARAM_SIZE
	.align		4
.L_1554:
        /*01b4*/ 	.byte	0x03, 0x19
        /*01b6*/ 	.short	0x0034


	//----- nvinfo : EIATTR_PARAM_CBANK
	.align		4
        /*01b8*/ 	.byte	0x04, 0x0a
        /*01ba*/ 	.short	(.L_1556 - .L_1555)
	.align		4
.L_1555:
        /*01bc*/ 	.word	index@(.nv.constant0._ZN17fastertransformer14softmax_kernelI6__halffLi1EEEvPT_PKT0_PKS2_S8_iiiif)
        /*01c0*/ 	.short	0x0210
        /*01c2*/ 	.short	0x0034


	//----- nvinfo : EIATTR_SW_WAR
	.align		4
.L_1556:
        /*01c4*/ 	.byte	0x04, 0x36
        /*01c6*/ 	.short	(.L_1558 - .L_1557)
.L_1557:
        /*01c8*/ 	.word	0x00000008
.L_1558:


//--------------------- .nv.info._ZN17fastertransformer14softmax_kernelI6__halffLi2EEEvPT_PKT0_PKS2_S8_iiiif --------------------------
	.section	.nv.info._ZN17fastertransformer14softmax_kernelI6__halffLi2EEEvPT_PKT0_PKS2_S8_iiiif,"",@"SHT_CUDA_INFO"
	.sectionflags	@""
	.align	4


	//----- nvinfo : EIATTR_CUDA_API_VERSION
	.align		4
        /*0000*/ 	.byte	0x04, 0x37
        /*0002*/ 	.short	(.L_1560 - .L_1559)
.L_1559:
        /*0004*/ 	.word	0x00000082


	//----- nvinfo : EIATTR_KPARAM_INFO
	.align		4
.L_1560:
        /*0008*/ 	.byte	0x04, 0x17
        /*000a*/ 	.short	(.L_1562 - .L_1561)
.L_1561:
        /*000c*/ 	.word	0x00000000
        /*0010*/ 	.short	0x0008
        /*0012*/ 	.short	0x0030
        /*0014*/ 	.byte	0x00, 0xf0, 0x11, 0x00


	//----- nvinfo : EIATTR_KPARAM_INFO
	.align		4
.L_1562:
        /*0018*/ 	.byte	0x04, 0x17
        /*001a*/ 	.short	(.L_1564 - .L_1563)
.L_1563:
        /*001c*/ 	.word	0x00000000
        /*0020*/ 	.short	0x0007
        /*0022*/ 	.short	0x002c
        /*0024*/ 	.byte	0x00, 0xf0, 0x11, 0x00


	//----- nvinfo : EIATTR_KPARAM_INFO
	.align		4
.L_1564:
        /*0028*/ 	.byte	0x04, 0x17
        /*002a*/ 	.short	(.L_1566 - .L_1565)
.L_1565:
        /*002c*/ 	.word	0x00000000
        /*0030*/ 	.short	0x0006
        /*0032*/ 	.short	0x0028
        /*0034*/ 	.byte	0x00, 0xf0, 0x11, 0x00


	//----- nvinfo : EIATTR_KPARAM_INFO
	.align		4
.L_1566:
        /*0038*/ 	.byte	0x04, 0x17
        /*003a*/ 	.short	(.L_1568 - .L_1567)
.L_1567:
        /*003c*/ 	.word	0x00000000
        /*0040*/ 	.short	0x0005
        /*0042*/ 	.short	0x0024
        /*0044*/ 	.byte	0x00, 0xf0, 0x11, 0x00


	//----- nvinfo : EIATTR_KPARAM_INFO
	.align		4
.L_1568:
        /*0048*/ 	.byte	0x04, 0x17
        /*004a*/ 	.short	(.L_1570 - .L_1569)
.L_1569:
        /*004c*/ 	.word	0x00000000
        /*0050*/ 	.short	0x0004
        /*0052*/ 	.short	0x0020
        /*0054*/ 	.byte	0x00, 0xf0, 0x11, 0x00


	//----- nvinfo : EIATTR_KPARAM_INFO
	.align		4
.L_1570:
        /*0058*/ 	.byte	0x04, 0x17
        /*005a*/ 	.short	(.L_1572 - .L_1571)
.L_1571:
        /*005c*/ 	.word	0x00000000
        /*0060*/ 	.short	0x0003
        /*0062*/ 	.short	0x0018
        /*0064*/ 	.byte	0x00, 0xf0, 0x21, 0x00


	//----- nvinfo : EIATTR_KPARAM_INFO
	.align		4
.L_1572:
        /*0068*/ 	.byte	0x04, 0x17
        /*006a*/ 	.short	(.L_1574 - .L_1573)
.L_1573:
        /*006c*/ 	.word	0x00000000
        /*0070*/ 	.short	0x0002
        /*0072*/ 	.short	0x0010
        /*0074*/ 	.byte	0x00, 0xf0, 0x21, 0x00


	//----- nvinfo : EIATTR_KPARAM_INFO
	.align		4
.L_1574:
        /*0078*/ 	.byte	0x04, 0x17
        /*007a*/ 	.short	(.L_1576 - .L_1575)
.L_1575:
        /*007c*/ 	.word	0x00000000
        /*0080*/ 	.short	0x0001
        /*0082*/ 	.short	0x0008
        /*0084*/ 	.byte	0x00, 0xf0, 0x21, 0x00


	//----- nvinfo : EIATTR_KPARAM_INFO
	.align		4
.L_1576:
        /*0088*/ 	.byte	0x04, 0x17
        /*008a*/ 	.short	(.L_1578 - .L_1577)
.L_1577:
        /*008c*/ 	.word	0x00000000
        /*0090*/ 	.short	0x0000
        /*0092*/ 	.short	0x0000
        /*0094*/ 	.byte	0x00, 0xf0, 0x21, 0x00


	//----- nvinfo : EIATTR_SPARSE_MMA_MASK
	.align		4
.L_1578:
        /*0098*/ 	.byte	0x03, 0x50
        /*009a*/ 	.short	0x0000


	//----- nvinfo : EIATTR_MAXREG_COUNT
	.align		4
        /*009c*/ 	.byte	0x03, 0x1b
        /*009e*/ 	.short	0x00ff


	//----- nvinfo : EIATTR_NUM_BARRIERS
	.align		4
        /*00a0*/ 	.byte	0x02, 0x4c
        /*00a2*/ 	.byte	0x01
	.zero		1


	//----- nvinfo : EIATTR_MERCURY_ISA_VERSION
	.align		4
        /*00a4*/ 	.byte	0x03, 0x5f
        /*00a6*/ 	.short	0x0101


	//----- nvinfo : EIATTR_COOP_GROUP_MASK_REGIDS
	.align		4
        /*00a8*/ 	.byte	0x04, 0x29
        /*00aa*/ 	.short	(.L_1580 - .L_1579)


	//   ....[0]....
.L_1579:
        /*00ac*/ 	.word	0xffffffff


	//   ....[1]....
        /*00b0*/ 	.word	0xffffffff


	//   ....[2]....
        /*00b4*/ 	.word	0xffffffff


	//   ....[3]....
        /*00b8*/ 	.word	0xffffffff


	//   ....[4]....
        /*00bc*/ 	.word	0xffffffff


	//   ....[5]....
        /*00c0*/ 	.word	0xffffffff


	//   ....[6]....
        /*00c4*/ 	.word	0xffffffff


	//   ....[7]....
        /*00c8*/ 	.word	0xffffffff


	//   ....[8]....
        /*00cc*/ 	.word	0xffffffff


	//   ....[9]....
        /*00d0*/ 	.word	0xffffffff


	//   ....[10]....
        /*00d4*/ 	.word	0xffffffff


	//   ....[11]....
        /*00d8*/ 	.word	0xffffffff


	//   ....[12]....
        /*00dc*/ 	.word	0xffffffff


	//   ....[13]....
        /*00e0*/ 	.word	0xffffffff


	//   ....[14]....
        /*00e4*/ 	.word	0xffffffff


	//   ....[15]....
        /*00e8*/ 	.word	0xffffffff


	//   ....[16]....
        /*00ec*/ 	.word	0xffffffff


	//   ....[17]....
        /*00f0*/ 	.word	0xffffffff


	//   ....[18]....
        /*00f4*/ 	.word	0xffffffff


	//   ....[19]....
        /*00f8*/ 	.word	0xffffffff


	//   ....[20]....
        /*00fc*/ 	.word	0xffffffff


	//   ....[21]....
        /*0100*/ 	.word	0xffffffff


	//   ....[22]....
        /*0104*/ 	.word	0xffffffff


	//   ....[23]....
        /*0108*/ 	.word	0xffffffff


	//   ....[24]....
        /*010c*/ 	.word	0xffffffff


	//   ....[25]....
        /*0110*/ 	.word	0xffffffff


	//   ....[26]....
        /*0114*/ 	.word	0xffffffff


	//   ....[27]....
        /*0118*/ 	.word	0xffffffff


	//   ....[28]....
        /*011c*/ 	.word	0xffffffff


	//   ....[29]....
        /*0120*/ 	.word	0xffffffff


	//----- nvinfo : EIATTR_COOP_GROUP_INSTR_OFFSETS
	.align		4
.L_1580:
        /*0124*/ 	.byte	0x04, 0x28
        /*0126*/ 	.short	(.L_1582 - .L_1581)


	//   ....[0]....
.L_1581:
        /*0128*/ 	.word	0x000008c0


	//   ....[1]....
        /*012c*/ 	.word	0x00000960


	//   ....[2]....
        /*0130*/ 	.word	0x00000990


	//   ....[3]....
        /*0134*/ 	.word	0x000009f0


	//   ....[4]....
        /*0138*/ 	.word	0x00000a20


	//   ....[5]....
        /*013c*/ 	.word	0x00000a80


	//   ....[6]....
        /*0140*/ 	.word	0x00000aa0


	//   ....[7]....
        /*0144*/ 	.word	0x00000ac0


	//   ....[8]....
        /*0148*/ 	.word	0x00000ae0


	//   ....[9]....
        /*014c*/ 	.word	0x00000b00


	//   ....[10]....
        /*0150*/ 	.word	0x00000b30


	//   ....[11]....
        /*0154*/ 	.word	0x00000b50


	//   ....[12]....
        /*0158*/ 	.word	0x00000b70


	//   ....[13]....
        /*015c*/ 	.word	0x00000b90


	//   ....[14]....
        /*0160*/ 	.word	0x00000bb0


	//   ....[15]....
        /*0164*/ 	.word	0x00000e00


	//   ....[16]....
        /*0168*/ 	.word	0x00000ea0


	//   ....[17]....
        /*016c*/ 	.word	0x00000ed0


	//   ....[18]....
        /*0170*/ 	.word	0x00000f30


	//   ....[19]....
        /*0174*/ 	.word	0x00000f70


	//   ....[20]....
        /*0178*/ 	.word	0x00000fc0


	//   ....[21]....
        /*017c*/ 	.word	0x00000fe0


	//   ....[22]....
        /*0180*/ 	.word	0x00001000


	//   ....[23]....
        /*0184*/ 	.word	0x00001020


	//   ....[24]....
        /*0188*/ 	.word	0x00001040


	//   ....[25]....
        /*018c*/ 	.word	0x00001070


	//   ....[26]....
        /*0190*/ 	.word	0x00001090


	//   ....[27]....
        /*0194*/ 	.word	0x000010b0


	//   ....[28]....
        /*0198*/ 	.word	0x000010d0


	//   ....[29]....
        /*019c*/ 	.word	0x000010f0


	//----- nvinfo : EIATTR_EXIT_INSTR_OFFSETS
	.align		4
.L_1582:
        /*01a0*/ 	.byte	0x04, 0x1c
        /*01a2*/ 	.short	(.L_1584 - .L_1583)


	//   ....[0]....
.L_1583:
        /*01a4*/ 	.word	0x000000f0


	//   ....[1]....
        /*01a8*/ 	.word	0x000014a0


	//----- nvinfo : EIATTR_CRS_STACK_SIZE
	.align		4
.L_1584:
        /*01ac*/ 	.byte	0x04, 0x1e
        /*01ae*/ 	.short	(.L_1586 - .L_1585)
.L_1585:
        /*01b0*/ 	.word	0x00000000


	//----- nvinfo : EIATTR_CBANK_PARAM_SIZE
	.align		4
.L_1586:
        /*01b4*/ 	.byte	0x03, 0x19
        /*01b6*/ 	.short	0x0034


	//----- nvinfo : EIATTR_PARAM_CBANK
	.align		4
        /*01b8*/ 	.byte	0x04, 0x0a
        /*01ba*/ 	.short	(.L_1588 - .L_1587)
	.align		4
.L_1587:
        /*01bc*/ 	.word	index@(.nv.constant0._ZN17fastertransformer14softmax_kernelI6__halffLi2EEEvPT_PKT0_PKS2_S8_iiiif)
        /*01c0*/ 	.short	0x0210
        /*01c2*/ 	.short	0x0034


	//----- nvinfo : EIATTR_SW_WAR
	.align		4
.L_1588:
        /*01c4*/ 	.byte	0x04, 0x36
        /*01c6*/ 	.short	(.L_1590 - .L_1589)
.L_1589:
        /*01c8*/ 	.word	0x00000008
.L_1590:


//--------------------- .nv.info._ZN17fastertransformer14softmax_kernelI6__halffLi4EEEvPT_PKT0_PKS2_S8_iiiif --------------------------
	.section	.nv.info._ZN17fastertransformer14softmax_kernelI6__halffLi4EEEvPT_PKT0_PKS2_S8_iiiif,"",@"SHT_CUDA_INFO"
	.sectionflags	@""
	.align	4


	//----- nvinfo : EIATTR_CUDA_API_VERSION
	.align		4
        /*0000*/ 	.byte	0x04, 0x37
        /*0002*/ 	.short	(.L_1592 - .L_1591)
.L_1591:
        /*0004*/ 	.word	0x00000082


	//----- nvinfo : EIATTR_KPARAM_INFO
	.align		4
.L_1592:
        /*0008*/ 	.byte	0x04, 0x17
        /*000a*/ 	.short	(.L_1594 - .L_1593)
.L_1593:
        /*000c*/ 	.word	0x00000000
        /*0010*/ 	.short	0x0008
        /*0012*/ 	.short	0x0030
        /*0014*/ 	.byte	0x00, 0xf0, 0x11, 0x00


	//----- nvinfo : EIATTR_KPARAM_INFO
	.align		4
.L_1594:
        /*0018*/ 	.byte	0x04, 0x17
        /*001a*/ 	.short	(.L_1596 - .L_1595)
.L_1595:
        /*001c*/ 	.word	0x00000000
        /*0020*/ 	.short	0x0007
        /*0022*/ 	.short	0x002c
        /*0024*/ 	.byte	0x00, 0xf0, 0x11, 0x00


	//----- nvinfo : EIATTR_KPARAM_INFO
	.align		4
.L_1596:
        /*0028*/ 	.byte	0x04, 0x17
        /*002a*/ 	.short	(.L_1598 - .L_1597)
.L_1597:
        /*002c*/ 	.word	0x00000000
        /*0030*/ 	.short	0x0006
        /*0032*/ 	.short	0x0028
        /*0034*/ 	.byte	0x00, 0xf0, 0x11, 0x00


	//----- nvinfo : EIATTR_KPARAM_INFO
	.align		4
.L_1598:
        /*0038*/ 	.byte	0x04, 0x17
        /*003a*/ 	.short	(.L_1600 - .L_1599)
.L_1599:
        /*003c*/ 	.word	0x00000000
        /*0040*/ 	.short	0x0005
        /*0042*/ 	.short	0x0024
        /*0044*/ 	.byte	0x00, 0xf0, 0x11, 0x00


	//----- nvinfo : EIATTR_KPARAM_INFO
	.align		4
.L_1600:
        /*0048*/ 	.byte	0x04, 0x17
        /*004a*/ 	.short	(.L_1602 - .L_1601)
.L_1601:
        /*004c*/ 	.word	0x00000000
        /*0050*/ 	.short	0x0004
        /*0052*/ 	.short	0x0020
        /*0054*/ 	.byte	0x00, 0xf0, 0x11, 0x00


	//----- nvinfo : EIATTR_KPARAM_INFO
	.align		4
.L_1602:
        /*0058*/ 	.byte	0x04, 0x17
        /*005a*/ 	.short	(.L_1604 - .L_1603)
.L_1603:
        /*005c*/ 	.word	0x00000000
        /*0060*/ 	.short	0x0003
        /*0062*/ 	.short	0x0018
        /*0064*/ 	.byte	0x00, 0xf0, 0x21, 0x00


	//----- nvinfo : EIATTR_KPARAM_INFO
	.align		4
.L_1604:
        /*0068*/ 	.byte	0x04, 0x17
        /*006a*/ 	.short	(.L_1606 - .L_1605)
.L_1605:
        /*006c*/ 	.word	0x00000000
        /*0070*/ 	.short	0x0002
        /*0072*/ 	.short	0x0010
        /*0074*/ 	.byte	0x00, 0xf0, 0x21, 0x00


	//----- nvinfo : EIATTR_KPARAM_INFO
	.align		4
.L_1606:
        /*0078*/ 	.byte	0x04, 0x17
        /*007a*/ 	.short	(.L_1608 - .L_1607)
.L_1607:
        /*007c*/ 	.word	0x00000000
        /*0080*/ 	.short	0x0001
        /*0082*/ 	.short	0x0008
        /*0084*/ 	.byte	0x00, 0xf0, 0x21, 0x00


	//----- nvinfo : EIATTR_KPARAM_INFO
	.align		4
.L_1608:
        /*0088*/ 	.byte	0x04, 0x17
        /*008a*/ 	.short	(.L_1610 - .L_1609)
.L_1609:
        /*008c*/ 	.word	0x00000000
        /*0090*/ 	.short	0x0000
        /*0092*/ 	.short	0x0000
        /*0094*/ 	.byte	0x00, 0xf0, 0x21, 0x00


	//----- nvinfo : EIATTR_SPARSE_MMA_MASK
	.align		4
.L_1610:
        /*0098*/ 	.byte	0x03, 0x50
        /*009a*/ 	.short	0x0000


	//----- nvinfo : EIATTR_MAXREG_COUNT
	.align		4
        /*009c*/ 	.byte	0x03, 0x1b
        /*009e*/ 	.short	0x00ff


	//----- nvinfo : EIATTR_NUM_BARRIERS
	.align		4
        /*00a0*/ 	.byte	0x02, 0x4c
        /*00a2*/ 	.byte	0x01
	.zero		1


	//----- nvinfo : EIATTR_MERCURY_ISA_VERSION
	.align		4
        /*00a4*/ 	.byte	0x03, 0x5f
        /*00a6*/ 	.short	0x0101


	//----- nvinfo : EIATTR_COOP_GROUP_MASK_REGIDS
	.align		4
        /*00a8*/ 	.byte	0x04, 0x29
        /*00aa*/ 	.short	(.L_1612 - .L_1611)


	//   ....[0]....
.L_1611:
        /*00ac*/ 	.word	0xffffffff


	//   ....[1]....
        /*00b0*/ 	.word	0xffffffff


	//   ....[2]....
        /*00b4*/ 	.word	0xffffffff


	//   ....[3]....
        /*00b8*/ 	.word	0xffffffff


	//   ....[4]....
        /*00bc*/ 	.word	0xffffffff


	//   ....[5]....
        /*00c0*/ 	.word	0xffffffff


	//   ....[6]....
        /*00c4*/ 	.word	0xffffffff


	//   ....[7]....
        /*00c8*/ 	.word	0xffffffff


	//   ....[8]....
        /*00cc*/ 	.word	0xffffffff


	//   ....[9]....
        /*00d0*/ 	.word	0xffffffff


	//   ....[10]....
        /*00d4*/ 	.word	0xffffffff


	//   ....[11]....
        /*00d8*/ 	.word	0xffffffff


	//   ....[12]....
        /*00dc*/ 	.word	0xffffffff


	//   ....[13]....
        /*00e0*/ 	.word	0xffffffff


	//   ....[14]....
        /*00e4*/ 	.word	0xffffffff


	//   ....[15]....
        /*00e8*/ 	.word	0xffffffff


	//   ....[16]....
        /*00ec*/ 	.word	0xffffffff


	//   ....[17]....
        /*00f0*/ 	.word	0xffffffff


	//   ....[18]....
        /*00f4*/ 	.word	0xffffffff


	//   ....[19]....
        /*00f8*/ 	.word	0xffffffff


	//   ....[20]....
        /*00fc*/ 	.word	0xffffffff


	//   ....[21]....
        /*0100*/ 	.word	0xffffffff


	//   ....[22]....
        /*0104*/ 	.word	0xffffffff


	//   ....[23]....
        /*0108*/ 	.word	0xffffffff


	//   ....[24]....
        /*010c*/ 	.word	0xffffffff


	//   ....[25]....
        /*0110*/ 	.word	0xffffffff


	//   ....[26]....
        /*0114*/ 	.word	0xffffffff


	//   ....[27]....
        /*0118*/ 	.word	0xffffffff


	//   ....[28]....
        /*011c*/ 	.word	0xffffffff


	//   ....[29]....
        /*0120*/ 	.word	0xffffffff


	//----- nvinfo : EIATTR_COOP_GROUP_INSTR_OFFSETS
	.align		4
.L_1612:
        /*0124*/ 	.byte	0x04, 0x28
        /*0126*/ 	.short	(.L_1614 - .L_1613)


	//   ....[0]....
.L_1613:
        /*0128*/ 	.word	0x000008c0


	//   ....[1]....
        /*012c*/ 	.word	0x00000960


	//   ....[2]....
        /*0130*/ 	.word	0x00000990


	//   ....[3]....
        /*0134*/ 	.word	0x000009f0


	//   ....[4]....
        /*0138*/ 	.word	0x00000a20


	//   ....[5]....
        /*013c*/ 	.word	0x00000a80


	//   ....[6]....
        /*0140*/ 	.word	0x00000aa0


	//   ....[7]....
        /*0144*/ 	.word	0x00000ac0


	//   ....[8]....
        /*0148*/ 	.word	0x00000ae0


	//   ....[9]....
        /*014c*/ 	.word	0x00000b00


	//   ....[10]....
        /*0150*/ 	.word	0x00000b30


	//   ....[11]....
        /*0154*/ 	.word	0x00000b50


	//   ....[12]....
        /*0158*/ 	.word	0x00000b70


	//   ....[13]....
        /*015c*/ 	.word	0x00000b90


	//   ....[14]....
        /*0160*/ 	.word	0x00000bb0


	//   ....[15]....
        /*0164*/ 	.word	0x00000e00


	//   ....[16]....
        /*0168*/ 	.word	0x00000ea0


	//   ....[17]....
        /*016c*/ 	.word	0x00000ed0


	//   ....[18]....
        /*0170*/ 	.word	0x00000f30


	//   ....[19]....
        /*0174*/ 	.word	0x00000f70


	//   ....[20]....
        /*0178*/ 	.word	0x00000fc0


	//   ....[21]....
        /*017c*/ 	.word	0x00000fe0


	//   ....[22]....
        /*0180*/ 	.word	0x00001000


	//   ....[23]....
        /*0184*/ 	.word	0x00001020


	//   ....[24]....
        /*0188*/ 	.word	0x00001040


	//   ....[25]....
        /*018c*/ 	.word	0x00001070


	//   ....[26]....
        /*0190*/ 	.word	0x00001090


	//   ....[27]....
        /*0194*/ 	.word	0x000010b0


	//   ....[28]....
        /*0198*/ 	.word	0x000010d0


	//   ....[29]....
        /*019c*/ 	.word	0x000010f0


	//----- nvinfo : EIATTR_EXIT_INSTR_OFFSETS
	.align		4
.L_1614:
        /*01a0*/ 	.byte	0x04, 0x1c
        /*01a2*/ 	.short	(.L_1616 - .L_1615)


	//   ....[0]....
.L_1615:
        /*01a4*/ 	.word	0x000000f0


	//   ....[1]....
        /*01a8*/ 	.word	0x000014a0


	//----- nvinfo : EIATTR_CRS_STACK_SIZE
	.align		4
.L_1616:
        /*01ac*/ 	.byte	0x04, 0x1e
        /*01ae*/ 	.short	(.L_1618 - .L_1617)
.L_1617:
        /*01b0*/ 	.word	0x00000000


	//----- nvinfo : EIATTR_CBANK_PARAM_SIZE
	.align		4
.L_1618:
        /*01b4*/ 	.byte	0x03, 0x19
        /*01b6*/ 	.short	0x0034


	//----- nvinfo : EIATTR_PARAM_CBANK
	.align		4
        /*01b8*/ 	.byte	0x04, 0x0a
        /*01ba*/ 	.short	(.L_1620 - .L_1619)
	.align		4
.L_1619:
        /*01bc*/ 	.word	index@(.nv.constant0._ZN17fastertransformer14softmax_kernelI6__halffLi4EEEvPT_PKT0_PKS2_S8_iiiif)
        /*01c0*/ 	.short	0x0210
        /*01c2*/ 	.short	0x0034


	//----- nvinfo : EIATTR_SW_WAR
	.align		4
.L_1620:
        /*01c4*/ 	.byte	0x04, 0x36
        /*01c6*/ 	.short	(.L_1622 - .L_1621)
.L_1621:
        /*01c8*/ 	.word	0x00000008
.L_1622:


//--------------------- .nv.info._ZN17fastertransformer14softmax_kernelIffLi1EEEvPT_PKT0_PKS1_S7_iiiif --------------------------
	.section	.nv.info._ZN17fastertransformer14softmax_kernelIffLi1EEEvPT_PKT0_PKS1_S7_iiiif,"",@"SHT_CUDA_INFO"
	.sectionflags	@""
	.align	4


	//----- nvinfo : EIATTR_CUDA_API_VERSION
	.align		4
        /*0000*/ 	.byte	0x04, 0x37
        /*0002*/ 	.short	(.L_1624 - .L_1623)
.L_1623:
        /*0004*/ 	.word	0x00000082


	//----- nvinfo : EIATTR_KPARAM_INFO
	.align		4
.L_1624:
        /*0008*/ 	.byte	0x04, 0x17
        /*000a*/ 	.short	(.L_1626 - .L_1625)
.L_1625:
        /*000c*/ 	.word	0x00000000
        /*0010*/ 	.short	0x0008
        /*0012*/ 	.short	0x0030
        /*0014*/ 	.byte	0x00, 0xf0, 0x11, 0x00


	//----- nvinfo : EIATTR_KPARAM_INFO
	.align		4
.L_1626:
        /*0018*/ 	.byte	0x04, 0x17
        /*001a*/ 	.short	(.L_1628 - .L_1627)
.L_1627:
        /*001c*/ 	.word	0x00000000
        /*0020*/ 	.short	0x0007
        /*0022*/ 	.short	0x002c
        /*0024*/ 	.byte	0x00, 0xf0, 0x11, 0x00


	//----- nvinfo : EIATTR_KPARAM_INFO
	.align		4
.L_1628:
        /*0028*/ 	.byte	0x04, 0x17
        /*002a*/ 	.short	(.L_1630 - .L_1629)
.L_1629:
        /*002c*/ 	.word	0x00000000
        /*0030*/ 	.short	0x0006
        /*0032*/ 	.short	0x0028
        /*0034*/ 	.byte	0x00, 0xf0, 0x11, 0x00


	//----- nvinfo : EIATTR_KPARAM_INFO
	.align		4
.L_1630:
        /*0038*/ 	.byte	0x04, 0x17
        /*003a*/ 	.short	(.L_1632 - .L_1631)
.L_1631:
        /*003c*/ 	.word	0x00000000
        /*0040*/ 	.short	0x0005
        /*0042*/ 	.short	0x0024
        /*0044*/ 	.byte	0x00, 0xf0, 0x11, 0x00


	//----- nvinfo : EIATTR_KPARAM_INFO
	.align		4
.L_1632:
        /*0048*/ 	.byte	0x04, 0x17
        /*004a*/ 	.short	(.L_1634 - .L_1633)
.L_1633:
        /*004c*/ 	.word	0x00000000
        /*0050*/ 	.short	0x0004
        /*0052*/ 	.short	0x0020
        /*0054*/ 	.byte	0x00, 0xf0, 0x11, 0x00


	//----- nvinfo : EIATTR_KPARAM_INFO
	.align		4
.L_1634:
        /*0058*/ 	.byte	0x04, 0x17
        /*005a*/ 	.short	(.L_1636 - .L_1635)
.L_1635:
        /*005c*/ 	.word	0x00000000
        /*0060*/ 	.short	0x0003
        /*0062*/ 	.short	0x0018
        /*0064*/ 	.byte	0x00, 0xf0, 0x21, 0x00


	//----- nvinfo : EIATTR_KPARAM_INFO
	.align		4
.L_1636:
        /*0068*/ 	.byte	0x04, 0x17
        /*006a*/ 	.short	(.L_1638 - .L_1637)
.L_1637:
        /*006c*/ 	.word	0x00000000
        /*0070*/ 	.short	0x0002
        /*0072*/ 	.short	0x0010
        /*0074*/ 	.byte	0x00, 0xf0, 0x21, 0x00


	//----- nvinfo : EIATTR_KPARAM_INFO
	.align		4
.L_1638:
        /*0078*/ 	.byte	0x04, 0x17
        /*007a*/ 	.short	(.L_1640 - .L_1639)
.L_1639:
        /*007c*/ 	.word	0x00000000
        /*0080*/ 	.short	0x0001
        /*0082*/ 	.short	0x0008
        /*0084*/ 	.byte	0x00, 0xf0, 0x21, 0x00


	//----- nvinfo : EIATTR_KPARAM_INFO
	.align		4
.L_1640:
        /*0088*/ 	.byte	0x04, 0x17
        /*008a*/ 	.short	(.L_1642 - .L_1641)
.L_1641:
        /*008c*/ 	.word	0x00000000
        /*0090*/ 	.short	0x0000
        /*0092*/ 	.short	0x0000
        /*0094*/ 	.byte	0x00, 0xf0, 0x21, 0x00


	//----- nvinfo : EIATTR_SPARSE_MMA_MASK
	.align		4
.L_1642:
        /*0098*/ 	.byte	0x03, 0x50
        /*009a*/ 	.short	0x0000


	//----- nvinfo : EIATTR_MAXREG_COUNT
	.align		4
        /*009c*/ 	.byte	0x03, 0x1b
        /*009e*/ 	.short	0x00ff


	//----- nvinfo : EIATTR_NUM_BARRIERS
	.align		4
        /*00a0*/ 	.byte	0x02, 0x4c
        /*00a2*/ 	.byte	0x01
	.zero		1


	//----- nvinfo : EIATTR_MERCURY_ISA_VERSION
	.align		4
        /*00a4*/ 	.byte	0x03, 0x5f
        /*00a6*/ 	.short	0x0101


	//----- nvinfo : EIATTR_COOP_GROUP_MASK_REGIDS
	.align		4
        /*00a8*/ 	.byte	0x04, 0x29
        /*00aa*/ 	.short	(.L_1644 - .L_1643)


	//   ....[0]....
.L_1643:
        /*00ac*/ 	.word	0xffffffff


	//   ....[1]....
        /*00b0*/ 	.word	0xffffffff


	//   ....[2]....
        /*00b4*/ 	.word	0xffffffff


	//   ....[3]....
        /*00b8*/ 	.word	0xffffffff


	//   ....[4]....
        /*00bc*/ 	.word	0xffffffff


	//   ....[5]....
        /*00c0*/ 	.word	0xffffffff


	//   ....[6]....
        /*00c4*/ 	.word	0xffffffff


	//   ....[7]....
        /*00c8*/ 	.word	0xffffffff


	//   ....[8]....
        /*00cc*/ 	.word	0xffffffff


	//   ....[9]....
        /*00d0*/ 	.word	0xffffffff


	//   ....[10]....
        /*00d4*/ 	.word	0xffffffff


	//   ....[11]....
        /*00d8*/ 	.word	0xffffffff


	//   ....[12]....
        /*00dc*/ 	.word	0xffffffff


	//   ....[13]....
        /*00e0*/ 	.word	0xffffffff


	//   ....[14]....
        /*00e4*/ 	.word	0xffffffff


	//   ....[15]....
        /*00e8*/ 	.word	0xffffffff


	//   ....[16]....
        /*00ec*/ 	.word	0xffffffff


	//   ....[17]....
        /*00f0*/ 	.word	0xffffffff


	//   ....[18]....
        /*00f4*/ 	.word	0xffffffff


	//   ....[19]....
        /*00f8*/ 	.word	0xffffffff


	//   ....[20]....
        /*00fc*/ 	.word	0xffffffff


	//   ....[21]....
        /*0100*/ 	.word	0xffffffff


	//   ....[22]....
        /*0104*/ 	.word	0xffffffff


	//   ....[23]....
        /*0108*/ 	.word	0xffffffff


	//   ....[24]....
        /*010c*/ 	.word	0xffffffff


	//   ....[25]....
        /*0110*/ 	.word	0xffffffff


	//   ....[26]....
        /*0114*/ 	.word	0xffffffff


	//   ....[27]....
        /*0118*/ 	.word	0xffffffff


	//   ....[28]....
        /*011c*/ 	.word	0xffffffff


	//   ....[29]....
        /*0120*/ 	.word	0xffffffff


	//----- nvinfo : EIATTR_COOP_GROUP_INSTR_OFFSETS
	.align		4
.L_1644:
        /*0124*/ 	.byte	0x04, 0x28
        /*0126*/ 	.short	(.L_1646 - .L_1645)


	//   ....[0]....
.L_1645:
        /*0128*/ 	.word	0x000006c0


	//   ....[1]....
        /*012c*/ 	.word	0x00000740


	//   ....[2]....
        /*0130*/ 	.word	0x00000760


	//   ....[3]....
        /*0134*/ 	.word	0x00000790


	//   ....[4]....
        /*0138*/ 	.word	0x000007b0


	//   ....[5]....
        /*013c*/ 	.word	0x00000800


	//   ....[6]....
        /*0140*/ 	.word	0x00000820


	//   ....[7]....
        /*0144*/ 	.word	0x00000840


	//   ....[8]....
        /*0148*/ 	.word	0x00000860


	//   ....[9]....
        /*014c*/ 	.word	0x00000880


	//   ....[10]....
        /*0150*/ 	.word	0x000008b0


	//   ....[11]....
        /*0154*/ 	.word	0x000008d0


	//   ....[12]....
        /*0158*/ 	.word	0x000008f0


	//   ....[13]....
        /*015c*/ 	.word	0x00000910


	//   ....[14]....
        /*0160*/ 	.word	0x00000930


	//   ....[15]....
        /*0164*/ 	.word	0x00000b40


	//   ....[16]....
        /*0168*/ 	.word	0x00000bb0


	//   ....[17]....
        /*016c*/ 	.word	0x00000bf0


	//   ....[18]....
        /*0170*/ 	.word	0x00000c10


	//   ....[19]....
        /*0174*/ 	.word	0x00000c30


	//   ....[20]....
        /*0178*/ 	.word	0x00000c80


	//   ....[21]....
        /*017c*/ 	.word	0x00000ca0


	//   ....[22]....
        /*0180*/ 	.word	0x00000cc0


	//   ....[23]....
        /*0184*/ 	.word	0x00000ce0


	//   ....[24]....
        /*0188*/ 	.word	0x00000d00


	//   ....[25]....
        /*018c*/ 	.word	0x00000d30


	//   ....[26]....
        /*0190*/ 	.word	0x00000d50


	//   ....[27]....
        /*0194*/ 	.word	0x00000d70


	//   ....[28]....
        /*0198*/ 	.word	0x00000d90


	//   ....[29]....
        /*019c*/ 	.word	0x00000db0


	//----- nvinfo : EIATTR_EXIT_INSTR_OFFSETS
	.align		4
.L_1646:
        /*01a0*/ 	.byte	0x04, 0x1c
        /*01a2*/ 	.short	(.L_1648 - .L_1647)


	//   ....[0]....
.L_1647:
        /*01a4*/ 	.word	0x00000100


	//   ....[1]....
        /*01a8*/ 	.word	0x00001100


	//----- nvinfo : EIATTR_CRS_STACK_SIZE
	.align		4
.L_1648:
        /*01ac*/ 	.byte	0x04, 0x1e
        /*01ae*/ 	.short	(.L_1650 - .L_1649)
.L_1649:
        /*01b0*/ 	.word	0x00000000


	//----- nvinfo : EIATTR_CBANK_PARAM_SIZE
	.align		4
.L_1650:
        /*01b4*/ 	.byte	0x03, 0x19
        /*01b6*/ 	.short	0x0034


	//----- nvinfo : EIATTR_PARAM_CBANK
	.align		4
        /*01b8*/ 	.byte	0x04, 0x0a
        /*01ba*/ 	.short	(.L_1652 - .L_1651)
	.align		4
.L_1651:
        /*01bc*/ 	.word	index@(.nv.constant0._ZN17fastertransformer14softmax_kernelIffLi1EEEvPT_PKT0_PKS1_S7_iiiif)
        /*01c0*/ 	.short	0x0210
        /*01c2*/ 	.short	0x0034


	//----- nvinfo : EIATTR_SW_WAR
	.align		4
.L_1652:
        /*01c4*/ 	.byte	0x04, 0x36
        /*01c6*/ 	.short	(.L_1654 - .L_1653)
.L_1653:
        /*01c8*/ 	.word	0x00000008
.L_1654:


//--------------------- .nv.info._ZN17fastertransformer17softmax_kernel_h2I6__halfLi1EEEvPT_PKS2_S5_S5_iiiiS2_ --------------------------
	.section	.nv.info._ZN17fastertransformer17softmax_kernel_h2I6__halfLi1EEEvPT_PKS2_S5_S5_iiiiS2_,"",@"SHT_CUDA_INFO"
	.sectionflags	@""
	.align	4


	//----- nvinfo : EIATTR_CUDA_API_VERSION
	.align		4
        /*0000*/ 	.byte	0x04, 0x37
        /*0002*/ 	.short	(.L_1656 - .L_1655)
.L_1655:
        /*0004*/ 	.word	0x00000082


	//----- nvinfo : EIATTR_KPARAM_INFO
	.align		4
.L_1656:
        /*0008*/ 	.byte	0x04, 0x17
        /*000a*/ 	.short	(.L_1658 - .L_1657)
.L_1657:
        /*000c*/ 	.word	0x00000000
        /*0010*/ 	.short	0x0008
        /*0012*/ 	.short	0x0030
        /*0014*/ 	.byte	0x00, 0xf0, 0x09, 0x00


	//----- nvinfo : EIATTR_KPARAM_INFO
	.align		4
.L_1658:
        /*0018*/ 	.byte	0x04, 0x17
        /*001a*/ 	.short	(.L_1660 - .L_1659)
.L_1659:
        /*001c*/ 	.word	0x00000000
        /*0020*/ 	.short	0x0007
        /*0022*/ 	.short	0x002c
        /*0024*/ 	.byte	0x00, 0xf0, 0x11, 0x00


	//----- nvinfo : EIATTR_KPARAM_INFO
	.align		4
.L_1660:
        /*0028*/ 	.byte	0x04, 0x17
        /*002a*/ 	.short	(.L_1662 - .L_1661)
.L_1661:
        /*002c*/ 	.word	0x00000000
        /*0030*/ 	.short	0x0006
        /*0032*/ 	.short	0x0028
        /*0034*/ 	.byte	0x00, 0xf0, 0x11, 0x00


	//----- nvinfo : EIATTR_KPARAM_INFO
	.align		4
.L_1662:
        /*0038*/ 	.byte	0x04, 0x17
        /*003a*/ 	.short	(.L_1664 - .L_1663)
.L_1663:
        /*003c*/ 	.word	0x00000000
        /*0040*/ 	.short	0x0005
        /*0042*/ 	.short	0x0024
        /*0044*/ 	.byte	0x00, 0xf0, 0x11, 0x00


	//----- nvinfo : EIATTR_KPARAM_INFO
	.align		4
.L_1664:
        /*0048*/ 	.byte	0x04, 0x17
        /*004a*/ 	.short	(.L_1666 - .L_1665)
.L_1665:
        /*004c*/ 	.word	0x00000000
        /*0050*/ 	.short	0x0004
        /*0052*/ 	.short	0x0020
        /*0054*/ 	.byte	0x00, 0xf0, 0x11, 0x00


	//----- nvinfo : EIATTR_KPARAM_INFO
	.align		4
.L_1666:
        /*0058*/ 	.byte	0x04, 0x17
        /*005a*/ 	.short	(.L_1668 - .L_1667)
.L_1667:
        /*005c*/ 	.word	0x00000000
        /*0060*/ 	.short	0x0003
        /*0062*/ 	.short	0x0018
        /*0064*/ 	.byte	0x00, 0xf0, 0x21, 0x00


	//----- nvinfo : EIATTR_KPARAM_INFO
	.align		4
.L_1668:
        /*0068*/ 	.byte	0x04, 0x17
        /*006a*/ 	.short	(.L_1670 - .L_1669)
.L_1669:
        /*006c*/ 	.word	0x00000000
        /*0070*/ 	.short	0x0002
        /*0072*/ 	.short	0x0010
        /*0074*/ 	.byte	0x00, 0xf0, 0x21, 0x00


	//----- nvinfo : EIATTR_KPARAM_INFO
	.align		4
.L_1670:
        /*0078*/ 	.byte	0x04, 0x17
        /*007a*/ 	.short	(.L_1672 - .L_1671)
.L_1671:
        /*007c*/ 	.word	0x00000000
        /*0080*/ 	.short	0x0001
        /*0082*/ 	.short	0x0008
        /*0084*/ 	.byte	0x00, 0xf0, 0x21, 0x00


	//----- nvinfo : EIATTR_KPARAM_INFO
	.align		4
.L_1672:
        /*0088*/ 	.byte	0x04, 0x17
        /*008a*/ 	.short	(.L_1674 - .L_1673)
.L_1673:
        /*008c*/ 	.word	0x00000000
        /*0090*/ 	.short	0x0000
        /*0092*/ 	.short	0x0000
        /*0094*/ 	.byte	0x00, 0xf0, 0x21, 0x00


	//----- nvinfo : EIATTR_SPARSE_MMA_MASK
	.align		4
.L_1674:
        /*0098*/ 	.byte	0x03, 0x50
        /*009a*/ 	.short	0x0000


	//----- nvinfo : EIATTR_MAXREG_COUNT
	.align		4
        /*009c*/ 	.byte	0x03, 0x1b
        /*009e*/ 	.short	0x00ff


	//----- nvinfo : EIATTR_NUM_BARRIERS
	.align		4
        /*00a0*/ 	.byte	0x02, 0x4c
        /*00a2*/ 	.byte	0x01
	.zero		1


	//----- nvinfo : EIATTR_MERCURY_ISA_VERSION
	.align		4
        /*00a4*/ 	.byte	0x03, 0x5f
        /*00a6*/ 	.short	0x0101


	//----- nvinfo : EIATTR_COOP_GROUP_MASK_REGIDS
	.align		4
        /*00a8*/ 	.byte	0x04, 0x29
        /*00aa*/ 	.short	(.L_1676 - .L_1675)


	//   ....[0]....
.L_1675:
        /*00ac*/ 	.word	0xffffffff


	//   ....[1]....
        /*00b0*/ 	.word	0xffffffff


	//   ....[2]....
        /*00b4*/ 	.word	0xffffffff


	//   ....[3]....
        /*00b8*/ 	.word	0xffffffff


	//   ....[4]....
        /*00bc*/ 	.word	0xffffffff


	//   ....[5]....
        /*00c0*/ 	.word	0xffffffff


	//   ....[6]....
        /*00c4*/ 	.word	0xffffffff


	//   ....[7]....
        /*00c8*/ 	.word	0xffffffff


	//   ....[8]....
        /*00cc*/ 	.word	0xffffffff


	//   ....[9]....
        /*00d0*/ 	.word	0xffffffff


	//   ....[10]....
        /*00d4*/ 	.word	0xffffffff


	//   ....[11]....
        /*00d8*/ 	.word	0xffffffff


	//   ....[12]....
        /*00dc*/ 	.word	0xffffffff


	//   ....[13]....
        /*00e0*/ 	.word	0xffffffff


	//   ....[14]....
        /*00e4*/ 	.word	0xffffffff


	//   ....[15]....
        /*00e8*/ 	.word	0xffffffff


	//   ....[16]....
        /*00ec*/ 	.word	0xffffffff


	//   ....[17]....
        /*00f0*/ 	.word	0xffffffff


	//   ....[18]....
        /*00f4*/ 	.word	0xffffffff


	//   ....[19]....
        /*00f8*/ 	.word	0xffffffff


	//   ....[20]....
        /*00fc*/ 	.word	0xffffffff


	//   ....[21]....
        /*0100*/ 	.word	0xffffffff


	//   ....[22]....
        /*0104*/ 	.word	0xffffffff


	//   ....[23]....
        /*0108*/ 	.word	0xffffffff


	//   ....[24]....
        /*010c*/ 	.word	0xffffffff


	//   ....[25]....
        /*0110*/ 	.word	0xffffffff


	//   ....[26]....
        /*0114*/ 	.word	0xffffffff


	//   ....[27]....
        /*0118*/ 	.word	0xffffffff


	//   ....[28]....
        /*011c*/ 	.word	0xffffffff


	//   ....[29]....
        /*0120*/ 	.word	0xffffffff


	//----- nvinfo : EIATTR_COOP_GROUP_INSTR_OFFSETS
	.align		4
.L_1676:
        /*0124*/ 	.byte	0x04, 0x28
        /*0126*/ 	.short	(.L_1678 - .L_1677)


	//   ....[0]....
.L_1677:
        /*0128*/ 	.word	0x00000480


	//   ....[1]....
        /*012c*/ 	.word	0x000004e0


	//   ....[2]....
        /*0130*/ 	.word	0x00000500


	//   ....[3]....
        /*0134*/ 	.word	0x00000520


	//   ....[4]....
        /*0138*/ 	.word	0x00000540


	//   ....[5]....
        /*013c*/ 	.word	0x00000590


	//   ....[6]....
        /*0140*/ 	.word	0x000005b0


	//   ....[7]....
        /*0144*/ 	.word	0x000005d0


	//   ....[8]....
        /*0148*/ 	.word	0x000005f0


	//   ....[9]....
        /*014c*/ 	.word	0x00000610


	//   ....[10]....
        /*0150*/ 	.word	0x00000640


	//   ....[11]....
        /*0154*/ 	.word	0x00000660


	//   ....[12]....
        /*0158*/ 	.word	0x00000680


	//   ....[13]....
        /*015c*/ 	.word	0x000006a0


	//   ....[14]....
        /*0160*/ 	.word	0x000006c0


	//   ....[15]....
        /*0164*/ 	.word	0x00000910


	//   ....[16]....
        /*0168*/ 	.word	0x00000970


	//   ....[17]....
        /*016c*/ 	.word	0x00000990


	//   ....[18]....
        /*0170*/ 	.word	0x000009b0


	//   ....[19]....
        /*0174*/ 	.word	0x000009d0


	//   ....[20]....
        /*0178*/ 	.word	0x00000a20


	//   ....[21]....
        /*017c*/ 	.word	0x00000a40


	//   ....[22]....
        /*0180*/ 	.word	0x00000a60


	//   ....[23]....
        /*0184*/ 	.word	0x00000a80


	//   ....[24]....
        /*0188*/ 	.word	0x00000aa0


	//   ....[25]....
        /*018c*/ 	.word	0x00000ad0


	//   ....[26]....
        /*0190*/ 	.word	0x00000af0


	//   ....[27]....
        /*0194*/ 	.word	0x00000b10


	//   ....[28]....
        /*0198*/ 	.word	0x00000b30


	//   ....[29]....
        /*019c*/ 	.word	0x00000b50


	//----- nvinfo : EIATTR_EXIT_INSTR_OFFSETS
	.align		4
.L_1678:
        /*01a0*/ 	.byte	0x04, 0x1c
        /*01a2*/ 	.short	(.L_1680 - .L_1679)


	//   ....[0]....
.L_1679:
        /*01a4*/ 	.word	0x000000c0


	//   ....[1]....
        /*01a8*/ 	.word	0x00000d00


	//----- nvinfo : EIATTR_CRS_STACK_SIZE
	.align		4
.L_1680:
        /*01ac*/ 	.byte	0x04, 0x1e
        /*01ae*/ 	.short	(.L_1682 - .L_1681)
.L_1681:
        /*01b0*/ 	.word	0x00000000


	//----- nvinfo : EIATTR_CBANK_PARAM_SIZE
	.align		4
.L_1682:
        /*01b4*/ 	.byte	0x03, 0x19
        /*01b6*/ 	.short	0x0032


	//----- nvinfo : EIATTR_PARAM_CBANK
	.align		4
        /*01b8*/ 	.byte	0x04, 0x0a
        /*01ba*/ 	.short	(.L_1684 - .L_1683)
	.align		4
.L_1683:
        /*01bc*/ 	.word	index@(.nv.constant0._ZN17fastertransformer17softmax_kernel_h2I6__halfLi1EEEvPT_PKS2_S5_S5_iiiiS2_)
        /*01c0*/ 	.short	0x0210
        /*01c2*/ 	.short	0x0032


	//----- nvinfo : EIATTR_SW_WAR
	.align		4
.L_1684:
        /*01c4*/ 	.byte	0x04, 0x36
        /*01c6*/ 	.short	(.L_1686 - .L_1685)
.L_1685:
        /*01c8*/ 	.word	0x00000008
.L_1686:


//--------------------- .nv.info._ZN17fastertransformer20softmax_kernel_h2_v2I6__halfLi1ELi4EEEvPT_PKS2_S5_S5_iiiiS2_ --------------------------
	.section	.nv.info._ZN17fastertransformer20softmax_kernel_h2_v2I6__halfLi1ELi4EEEvPT_PKS2_S5_S5_iiiiS2_,"",@"SHT_CUDA_INFO"
	.sectionflags	@""
	.align	4


	//----- nvinfo : EIATTR_CUDA_API_VERSION
	.align		4
        /*0000*/ 	.byte	0x04, 0x37
        /*0002*/ 	.short	(.L_1688 - .L_1687)
.L_1687:
        /*0004*/ 	.word	0x00000082


	//----- nvinfo : EIATTR_KPARAM_INFO
	.align		4
.L_1688:
        /*0008*/ 	.byte	0x04, 0x17
        /*000a*/ 	.short	(.L_1690 - .L_1689)
.L_1689:
        /*000c*/ 	.word	0x00000000
        /*0010*/ 	.short	0x0008
        /*0012*/ 	.short	0x0030
        /*0014*/ 	.byte	0x00, 0xf0, 0x09, 0x00


	//----- nvinfo : EIATTR_KPARAM_INFO
	.align		4
.L_1690:
        /*0018*/ 	.byte	0x04, 0x17
        /*001a*/ 	.short	(.L_1692 - .L_1691)
.L_1691:
        /*001c*/ 	.word	0x00000000
        /*0020*/ 	.short	0x0007
        /*0022*/ 	.short	0x002c
        /*0024*/ 	.byte	0x00, 0xf0, 0x11, 0x00


	//----- nvinfo : EIATTR_KPARAM_INFO
	.align		4
.L_1692:
        /*0028*/ 	.byte	0x04, 0x17
        /*002a*/ 	.short	(.L_1694 - .L_1693)
.L_1693:
        /*002c*/ 	.word	0x00000000
        /*0030*/ 	.short	0x0006
        /*0032*/ 	.short	0x0028
        /*0034*/ 	.byte	0x00, 0xf0, 0x11, 0x00


	//----- nvinfo : EIATTR_KPARAM_INFO
	.align		4
.L_1694:
        /*0038*/ 	.byte	0x04, 0x17
        /*003a*/ 	.short	(.L_1696 - .L_1695)
.L_1695:
        /*003c*/ 	.word	0x00000000
        /*0040*/ 	.short	0x0005
        /*0042*/ 	.short	0x0024
        /*0044*/ 	.byte	0x00, 0xf0, 0x11, 0x00


	//----- nvinfo : EIATTR_KPARAM_INFO
	.align		4
.L_1696:
        /*0048*/ 	.byte	0x04, 0x17
        /*004a*/ 	.short	(.L_1698 - .L_1697)
.L_1697:
        /*004c*/ 	.word	0x00000000
        /*0050*/ 	.short	0x0004
        /*0052*/ 	.short	0x0020
        /*0054*/ 	.byte	0x00, 0xf0, 0x11, 0x00


	//----- nvinfo : EIATTR_KPARAM_INFO
	.align		4
.L_1698:
        /*0058*/ 	.byte	0x04, 0x17
        /*005a*/ 	.short	(.L_1700 - .L_1699)
.L_1699:
        /*005c*/ 	.word	0x00000000
        /*0060*/ 	.short	0x0003
        /*0062*/ 	.short	0x0018
        /*0064*/ 	.byte	0x00, 0xf0, 0x21, 0x00


	//----- nvinfo : EIATTR_KPARAM_INFO
	.align		4
.L_1700:
        /*0068*/ 	.byte	0x04, 0x17
        /*006a*/ 	.short	(.L_1702 - .L_1701)
.L_1701:
        /*006c*/ 	.word	0x00000000
        /*0070*/ 	.short	0x0002
        /*0072*/ 	.short	0x0010
        /*0074*/ 	.byte	0x00, 0xf0, 0x21, 0x00


	//----- nvinfo : EIATTR_KPARAM_INFO
	.align		4
.L_1702:
        /*0078*/ 	.byte	0x04, 0x17
        /*007a*/ 	.short	(.L_1704 - .L_1703)
.L_1703:
        /*007c*/ 	.word	0x00000000
        /*0080*/ 	.short	0x0001
        /*0082*/ 	.short	0x0008
        /*0084*/ 	.byte	0x00, 0xf0, 0x21, 0x00


	//----- nvinfo : EIATTR_KPARAM_INFO
	.align		4
.L_1704:
        /*0088*/ 	.byte	0x04, 0x17
        /*008a*/ 	.short	(.L_1706 - .L_1705)
.L_1705:
        /*008c*/ 	.word	0x00000000
        /*0090*/ 	.short	0x0000
        /*0092*/ 	.short	0x0000
        /*0094*/ 	.byte	0x00, 0xf0, 0x21, 0x00


	//----- nvinfo : EIATTR_SPARSE_MMA_MASK
	.align		4
.L_1706:
        /*0098*/ 	.byte	0x03, 0x50
        /*009a*/ 	.short	0x0000


	//----- nvinfo : EIATTR_MAXREG_COUNT
	.align		4
        /*009c*/ 	.byte	0x03, 0x1b
        /*009e*/ 	.short	0x00ff


	//----- nvinfo : EIATTR_NUM_BARRIERS
	.align		4
        /*00a0*/ 	.byte	0x02, 0x4c
        /*00a2*/ 	.byte	0x01
	.zero		1


	//----- nvinfo : EIATTR_MERCURY_ISA_VERSION
	.align		4
        /*00a4*/ 	.byte	0x03, 0x5f
        /*00a6*/ 	.short	0x0101


	//----- nvinfo : EIATTR_COOP_GROUP_MASK_REGIDS
	.align		4
        /*00a8*/ 	.byte	0x04, 0x29
        /*00aa*/ 	.short	(.L_1708 - .L_1707)


	//   ....[0]....
.L_1707:
        /*00ac*/ 	.word	0xffffffff


	//   ....[1]....
        /*00b0*/ 	.word	0xffffffff


	//   ....[2]....
        /*00b4*/ 	.word	0xffffffff


	//   ....[3]....
        /*00b8*/ 	.word	0xffffffff


	//   ....[4]....
        /*00bc*/ 	.word	0xffffffff


	//   ....[5]....
        /*00c0*/ 	.word	0xffffffff


	//   ....[6]....
        /*00c4*/ 	.word	0xffffffff


	//   ....[7]....
        /*00c8*/ 	.word	0xffffffff


	//   ....[8]....
        /*00cc*/ 	.word	0xffffffff


	//   ....[9]....
        /*00d0*/ 	.word	0xffffffff


	//   ....[10]....
        /*00d4*/ 	.word	0xffffffff


	//   ....[11]....
        /*00d8*/ 	.word	0xffffffff


	//   ....[12]....
        /*00dc*/ 	.word	0xffffffff


	//   ....[13]....
        /*00e0*/ 	.word	0xffffffff


	//   ....[14]....
        /*00e4*/ 	.word	0xffffffff


	//   ....[15]....
        /*00e8*/ 	.word	0xffffffff


	//   ....[16]....
        /*00ec*/ 	.word	0xffffffff


	//   ....[17]....
        /*00f0*/ 	.word	0xffffffff


	//   ....[18]....
        /*00f4*/ 	.word	0xffffffff


	//   ....[19]....
        /*00f8*/ 	.word	0xffffffff


	//   ....[20]....
        /*00fc*/ 	.word	0xffffffff


	//   ....[21]....
        /*0100*/ 	.word	0xffffffff


	//   ....[22]....
        /*0104*/ 	.word	0xffffffff


	//   ....[23]....
        /*0108*/ 	.word	0xffffffff


	//   ....[24]....
        /*010c*/ 	.word	0xffffffff


	//   ....[25]....
        /*0110*/ 	.word	0xffffffff


	//   ....[26]....
        /*0114*/ 	.word	0xffffffff


	//   ....[27]....
        /*0118*/ 	.word	0xffffffff


	//   ....[28]....
        /*011c*/ 	.word	0xffffffff


	//   ....[29]....
        /*0120*/ 	.word	0xffffffff


	//   ....[30]....
        /*0124*/ 	.word	0xffffffff


	//   ....[31]....
        /*0128*/ 	.word	0xffffffff


	//   ....[32]....
        /*012c*/ 	.word	0xffffffff


	//   ....[33]....
        /*0130*/ 	.word	0xffffffff


	//   ....[34]....
        /*0134*/ 	.word	0xffffffff


	//   ....[35]....
        /*0138*/ 	.word	0xffffffff


	//   ....[36]....
        /*013c*/ 	.word	0xffffffff


	//   ....[37]....
        /*0140*/ 	.word	0xffffffff


	//   ....[38]....
        /*0144*/ 	.word	0xffffffff


	//   ....[39]....
        /*0148*/ 	.word	0xffffffff


	//   ....[40]....
        /*014c*/ 	.word	0xffffffff


	//   ....[41]....
        /*0150*/ 	.word	0xffffffff


	//   ....[42]....
        /*0154*/ 	.word	0xffffffff


	//   ....[43]....
        /*0158*/ 	.word	0xffffffff


	//   ....[44]....
        /*015c*/ 	.word	0xffffffff


	//   ....[45]....
        /*0160*/ 	.word	0xffffffff


	//   ....[46]....
        /*0164*/ 	.word	0xffffffff


	//   ....[47]....
        /*0168*/ 	.word	0xffffffff


	//   ....[48]....
        /*016c*/ 	.word	0xffffffff


	//   ....[49]....
        /*0170*/ 	.word	0xffffffff


	//   ....[50]....
        /*0174*/ 	.word	0xffffffff


	//   ....[51]....
        /*0178*/ 	.word	0xffffffff


	//   ....[52]....
        /*017c*/ 	.word	0xffffffff


	//   ....[53]....
        /*0180*/ 	.word	0xffffffff


	//   ....[54]....
        /*0184*/ 	.word	0xffffffff


	//   ....[55]....
        /*0188*/ 	.word	0xffffffff


	//   ....[56]....
        /*018c*/ 	.word	0xffffffff


	//   ....[57]....
        /*0190*/ 	.word	0xffffffff


	//   ....[58]....
        /*0194*/ 	.word	0xffffffff


	//   ....[59]....
        /*0198*/ 	.word	0xffffffff


	//   ....[60]....
        /*019c*/ 	.word	0xffffffff


	//   ....[61]....
        /*01a0*/ 	.word	0xffffffff


	//   ....[62]....
        /*01a4*/ 	.word	0xffffffff


	//   ....[63]....
        /*01a8*/ 	.word	0xffffffff


	//   ....[64]....
        /*01ac*/ 	.word	0xffffffff


	//   ....[65]....
        /*01b0*/ 	.word	0xffffffff


	//   ....[66]....
        /*01b4*/ 	.word	0xffffffff


	//   ....[67]....
        /*01b8*/ 	.word	0xffffffff


	//   ....[68]....
        /*01bc*/ 	.word	0xffffffff


	//   ....[69]....
        /*01c0*/ 	.word	0xffffffff


	//   ....[70]....
        /*01c4*/ 	.word	0xffffffff


	//   ....[71]....
        /*01c8*/ 	.word	0xffffffff


	//   ....[72]....
        /*01cc*/ 	.word	0xffffffff


	//   ....[73]....
        /*01d0*/ 	.word	0xffffffff


	//   ....[74]....
        /*01d4*/ 	.word	0xffffffff


	//   ....[75]....
        /*01d8*/ 	.word	0xffffffff


	//   ....[76]....
        /*01dc*/ 	.word	0xffffffff


	//   ....[77]....
        /*01e0*/ 	.word	0xffffffff


	//   ....[78]....
        /*01e4*/ 	.word	0xffffffff


	//   ....[79]....
        /*01e8*/ 	.word	0xffffffff


	//   ....[80]....
        /*01ec*/ 	.word	0xffffffff


	//   ....[81]....
        /*01f0*/ 	.word	0xffffffff


	//   ....[82]....
        /*01f4*/ 	.word	0xffffffff


	//   ....[83]....
        /*01f8*/ 	.word	0xffffffff


	//   ....[84]....
        /*01fc*/ 	.word	0xffffffff


	//   ....[85]....
        /*0200*/ 	.word	0xffffffff


	//   ....[86]....
        /*0204*/ 	.word	0xffffffff


	//   ....[87]....
        /*0208*/ 	.word	0xffffffff


	//   ....[88]....
        /*020c*/ 	.word	0xffffffff


	//   ....[89]....
        /*0210*/ 	.word	0xffffffff


	//   ....[90]....
        /*0214*/ 	.word	0xffffffff


	//   ....[91]....
        /*0218*/ 	.word	0xffffffff


	//   ....[92]....
        /*021c*/ 	.word	0xffffffff


	//   ....[93]....
        /*0220*/ 	.word	0xffffffff


	//   ....[94]....
        /*0224*/ 	.word	0xffffffff


	//   ....[95]....
        /*0228*/ 	.word	0xffffffff


	//   ....[96]....
        /*022c*/ 	.word	0xffffffff


	//   ....[97]....
        /*0230*/ 	.word	0xffffffff


	//   ....[98]....
        /*0234*/ 	.word	0xffffffff


	//   ....[99]....
        /*0238*/ 	.word	0xffffffff


	//   ....[100]....
        /*023c*/ 	.word	0xffffffff


	//   ....[101]....
        /*0240*/ 	.word	0xffffffff


	//   ....[102]....
        /*0244*/ 	.word	0xffffffff


	//   ....[103]....
        /*0248*/ 	.word	0xffffffff


	//   ....[104]....
        /*024c*/ 	.word	0xffffffff


	//   ....[105]....
        /*0250*/ 	.word	0xffffffff


	//   ....[106]....
        /*0254*/ 	.word	0xffffffff


	//   ....[107]....
        /*0258*/ 	.word	0xffffffff


	//   ....[108]....
        /*025c*/ 	.word	0xffffffff


	//   ....[109]....
        /*0260*/ 	.word	0xffffffff


	//   ....[110]....
        /*0264*/ 	.word	0xffffffff


	//   ....[111]....
        /*0268*/ 	.word	0xffffffff


	//   ....[112]....
        /*026c*/ 	.word	0xffffffff


	//   ....[113]....
        /*0270*/ 	.word	0xffffffff


	//   ....[114]....
        /*0274*/ 	.word	0xffffffff


	//   ....[115]....
        /*0278*/ 	.word	0xffffffff


	//   ....[116]....
        /*027c*/ 	.word	0xffffffff


	//   ....[117]....
        /*0280*/ 	.word	0xffffffff


	//   ....[118]....
        /*0284*/ 	.word	0xffffffff


	//   ....[119]....
        /*0288*/ 	.word	0xffffffff


	//----- nvinfo : EIATTR_COOP_GROUP_INSTR_OFFSETS
	.align		4
.L_1708:
        /*028c*/ 	.byte	0x04, 0x28
        /*028e*/ 	.short	(.L_1710 - .L_1709)


	//   ....[0]....
.L_1709:
        /*0290*/ 	.word	0x00000fb0


	//   ....[1]....
        /*0294*/ 	.word	0x00000fd0


	//   ....[2]....
        /*0298*/ 	.word	0x00000fe0


	//   ....[3]....
        /*029c*/ 	.word	0x00000ff0


	//   ....[4]....
        /*02a0*/ 	.word	0x00001020


	//   ....[5]....
        /*02a4*/ 	.word	0x00001040


	//   ....[6]....
        /*02a8*/ 	.word	0x00001060


	//   ....[7]....
        /*02ac*/ 	.word	0x00001070


	//   ....[8]....
        /*02b0*/ 	.word	0x000010a0


	//   ....[9]....
        /*02b4*/ 	.word	0x000010d0


	//   ....[10]....
        /*02b8*/ 	.word	0x000010e0


	//   ....[11]....
        /*02bc*/ 	.word	0x000010f0


	//   ....[12]....
        /*02c0*/ 	.word	0x00001110


	//   ....[13]....
        /*02c4*/ 	.word	0x00001150


	//   ....[14]....
        /*02c8*/ 	.word	0x00001160


	//   ....[15]....
        /*02cc*/ 	.word	0x00001170


	//   ....[16]....
        /*02d0*/ 	.word	0x000011d0


	//   ....[17]....
        /*02d4*/ 	.word	0x000011f0


	//   ....[18]....
        /*02d8*/ 	.word	0x00001200


	//   ....[19]....
        /*02dc*/ 	.word	0x00001210


	//   ....[20]....
        /*02e0*/ 	.word	0x00001300


	//   ....[21]....
        /*02e4*/ 	.word	0x00001310


	//   ....[22]....
        /*02e8*/ 	.word	0x00001320


	//   ....[23]....
        /*02ec*/ 	.word	0x00001330


	//   ....[24]....
        /*02f0*/ 	.word	0x00001370


	//   ....[25]....
        /*02f4*/ 	.word	0x00001390


	//   ....[26]....
        /*02f8*/ 	.word	0x000013a0


	//   ....[27]....
        /*02fc*/ 	.word	0x000013b0


	//   ....[28]....
        /*0300*/ 	.word	0x000013f0


	//   ....[29]....
        /*0304*/ 	.word	0x00001410


	//   ....[30]....
        /*0308*/ 	.word	0x00001420


	//   ....[31]....
        /*030c*/ 	.word	0x00001430


	//   ....[32]....
        /*0310*/ 	.word	0x00001460


	//   ....[33]....
        /*0314*/ 	.word	0x00001490


	//   ....[34]....
        /*0318*/ 	.word	0x000014a0


	//   ....[35]....
        /*031c*/ 	.word	0x000014b0


	//   ....[36]....
        /*0320*/ 	.word	0x000014d0


	//   ....[37]....
        /*0324*/ 	.word	0x00001500


	//   ....[38]....
        /*0328*/ 	.word	0x00001520


	//   ....[39]....
        /*032c*/ 	.word	0x00001530


	//   ....[40]....
        /*0330*/ 	.word	0x00001590


	//   ....[41]....
        /*0334*/ 	.word	0x000015a0


	//   ....[42]....
        /*0338*/ 	.word	0x000015b0


	//   ....[43]....
        /*033c*/ 	.word	0x000015c0


	//   ....[44]....
        /*0340*/ 	.word	0x000015f0


	//   ....[45]....
        /*0344*/ 	.word	0x00001610


	//   ....[46]....
        /*0348*/ 	.word	0x00001630


	//   ....[47]....
        /*034c*/ 	.word	0x00001640


	//   ....[48]....
        /*0350*/ 	.word	0x00001670


	//   ....[49]....
        /*0354*/ 	.word	0x000016a0


	//   ....[50]....
        /*0358*/ 	.word	0x000016b0


	//   ....[51]....
        /*035c*/ 	.word	0x000016c0


	//   ....[52]....
        /*0360*/ 	.word	0x000016e0


	//   ....[53]....
        /*0364*/ 	.word	0x00001720


	//   ....[54]....
        /*0368*/ 	.word	0x00001730


	//   ....[55]....
        /*036c*/ 	.word	0x00001740


	//   ....[56]....
        /*0370*/ 	.word	0x00001780


	//   ....[57]....
        /*0374*/ 	.word	0x000017a0


	//   ....[58]....
        /*0378*/ 	.word	0x000017b0


	//   ....[59]....
        /*037c*/ 	.word	0x000017c0


	//   ....[60]....
        /*0380*/ 	.word	0x00001f70


	//   ....[61]....
        /*0384*/ 	.word	0x00001f90


	//   ....[62]....
        /*0388*/ 	.word	0x00001fa0


	//   ....[63]....
        /*038c*/ 	.word	0x00001fb0


	//   ....[64]....
        /*0390*/ 	.word	0x00001ff0


	//   ....[65]....
        /*0394*/ 	.word	0x00002010


	//   ....[66]....
        /*0398*/ 	.word	0x00002020


	//   ....[67]....
        /*039c*/ 	.word	0x00002030


	//   ....[68]....
        /*03a0*/ 	.word	0x00002070


	//   ....[69]....
        /*03a4*/ 	.word	0x00002090


	//   ....[70]....
        /*03a8*/ 	.word	0x000020a0


	//   ....[71]....
        /*03ac*/ 	.word	0x000020b0


	//   ....[72]....
        /*03b0*/ 	.word	0x000020e0


	//   ....[73]....
        /*03b4*/ 	.word	0x00002100


	//   ....[74]....
        /*03b8*/ 	.word	0x00002120


	//   ....[75]....
        /*03bc*/ 	.word	0x00002130


	//   ....[76]....
        /*03c0*/ 	.word	0x00002160


	//   ....[77]....
        /*03c4*/ 	.word	0x00002190


	//   ....[78]....
        /*03c8*/ 	.word	0x000021c0


	//   ....[79]....
        /*03cc*/ 	.word	0x000021d0


	//   ....[80]....
        /*03d0*/ 	.word	0x000022d0


	//   ....[81]....
        /*03d4*/ 	.word	0x000022e0


	//   ....[82]....
        /*03d8*/ 	.word	0x000022f0


	//   ....[83]....
        /*03dc*/ 	.word	0x00002300


	//   ....[84]....
        /*03e0*/ 	.word	0x00002340


	//   ....[85]....
        /*03e4*/ 	.word	0x00002360


	//   ....[86]....
        /*03e8*/ 	.word	0x00002370


	//   ....[87]....
        /*03ec*/ 	.word	0x00002380


	//   ....[88]....
        /*03f0*/ 	.word	0x000023b0


	//   ....[89]....
        /*03f4*/ 	.word	0x000023d0


	//   ....[90]....
        /*03f8*/ 	.word	0x000023f0


	//   ....[91]....
        /*03fc*/ 	.word	0x00002400


	//   ....[92]....
        /*0400*/ 	.word	0x00002430


	//   ....[93]....
        /*0404*/ 	.word	0x00002450


	//   ....[94]....
        /*0408*/ 	.word	0x00002470


	//   ....[95]....
        /*040c*/ 	.word	0x00002480


	//   ....[96]....
        /*0410*/ 	.word	0x000024b0


	//   ....[97]....
        /*0414*/ 	.word	0x000024d0


	//   ....[98]....
        /*0418*/ 	.word	0x000024f0


	//   ....[99]....
        /*041c*/ 	.word	0x00002500


	//   ....[100]....
        /*0420*/ 	.word	0x00002560


	//   ....[101]....
        /*0424*/ 	.word	0x00002570


	//   ....[102]....
        /*0428*/ 	.word	0x00002580


	//   ....[103]....
        /*042c*/ 	.word	0x00002590


	//   ....[104]....
        /*0430*/ 	.word	0x000025d0


	//   ....[105]....
        /*0434*/ 	.word	0x000025f0


	//   ....[106]....
        /*0438*/ 	.word	0x00002600


	//   ....[107]....
        /*043c*/ 	.word	0x00002610


	//   ....[108]....
        /*0440*/ 	.word	0x00002650


	//   ....[109]....
        /*0444*/ 	.word	0x00002670


	//   ....[110]....
        /*0448*/ 	.word	0x00002680


	//   ....[111]....
        /*044c*/ 	.word	0x00002690


	//   ....[112]....
        /*0450*/ 	.word	0x000026c0


	//   ....[113]....
        /*0454*/ 	.word	0x000026e0


	//   ....[114]....
        /*0458*/ 	.word	0x00002700


	//   ....[115]....
        /*045c*/ 	.word	0x00002710


	//   ....[116]....
        /*0460*/ 	.word	0x00002740


	//   ....[117]....
        /*0464*/ 	.word	0x00002760


	//   ....[118]....
        /*0468*/ 	.word	0x00002780


	//   ....[119]....
        /*046c*/ 	.word	0x00002790


	//----- nvinfo : EIATTR_EXIT_INSTR_OFFSETS
	.align		4
.L_1710:
        /*0470*/ 	.byte	0x04, 0x1c
        /*0472*/ 	.short	(.L_1712 - .L_1711)


	//   ....[0]....
.L_1711:
        /*0474*/ 	.word	0x000000c0


	//   ....[1]....
        /*0478*/ 	.word	0x00002c30


	//----- nvinfo : EIATTR_CRS_STACK_SIZE
	.align		4
.L_1712:
        /*047c*/ 	.byte	0x04, 0x1e
        /*047e*/ 	.short	(.L_1714 - .L_1713)
.L_1713:
        /*0480*/ 	.word	0x00000000


	//----- nvinfo : EIATTR_CBANK_PARAM_SIZE
	.align		4
.L_1714:
        /*0484*/ 	.byte	0x03, 0x19
        /*0486*/ 	.short	0x0032


	//----- nvinfo : EIATTR_PARAM_CBANK
	.align		4
        /*0488*/ 	.byte	0x04, 0x0a
        /*048a*/ 	.short	(.L_1716 - .L_1715)
	.align		4
.L_1715:
        /*048c*/ 	.word	index@(.nv.constant0._ZN17fastertransformer20softmax_kernel_h2_v2I6__halfLi1ELi4EEEvPT_PKS2_S5_S5_iiiiS2_)
        /*0490*/ 	.short	0x0210
        /*0492*/ 	.short	0x0032


	//----- nvinfo : EIATTR_SW_WAR
	.align		4
.L_1716:
        /*0494*/ 	.byte	0x04, 0x36
        /*0496*/ 	.short	(.L_1718 - .L_1717)
.L_1717:
        /*0498*/ 	.word	0x00000008
.L_1718:


//--------------------- .nv.info._ZN17fastertransformer14softmax_kernelIffLi2EEEvPT_PKT0_PKS1_S7_iiiif --------------------------
	.section	.nv.info._ZN17fastertransformer14softmax_kernelIffLi2EEEvPT_PKT0_PKS1_S7_iiiif,"",@"SHT_CUDA_INFO"
	.sectionflags	@""
	.align	4


	//----- nvinfo : EIATTR_CUDA_API_VERSION
	.align		4
        /*0000*/ 	.byte	0x04, 0x37
        /*0002*/ 	.short	(.L_1720 - .L_1719)
.L_1719:
        /*0004*/ 	.word	0x00000082


	//----- nvinfo : EIATTR_KPARAM_INFO
	.align		4
.L_1720:
        /*0008*/ 	.byte	0x04, 0x17
        /*000a*/ 	.short	(.L_1722 - .L_1721)
.L_1721:
        /*000c*/ 	.word	0x00000000
        /*0010*/ 	.short	0x0008
        /*0012*/ 	.short	0x0030
        /*0014*/ 	.byte	0x00, 0xf0, 0x11, 0x00


	//----- nvinfo : EIATTR_KPARAM_INFO
	.align		4
.L_1722:
        /*0018*/ 	.byte	0x04, 0x17
        /*001a*/ 	.short	(.L_1724 - .L_1723)
.L_1723:
        /*001c*/ 	.word	0x00000000
        /*0020*/ 	.short	0x0007
        /*0022*/ 	.short	0x002c
        /*0024*/ 	.byte	0x00, 0xf0, 0x11, 0x00


	//----- nvinfo : EIATTR_KPARAM_INFO
	.align		4
.L_1724:
        /*0028*/ 	.byte	0x04, 0x17
        /*002a*/ 	.short	(.L_1726 - .L_1725)
.L_1725:
        /*002c*/ 	.word	0x00000000
        /*0030*/ 	.short	0x0006
        /*0032*/ 	.short	0x0028
        /*0034*/ 	.byte	0x00, 0xf0, 0x11, 0x00


	//----- nvinfo : EIATTR_KPARAM_INFO
	.align		4
.L_1726:
        /*0038*/ 	.byte	0x04, 0x17
        /*003a*/ 	.short	(.L_1728 - .L_1727)
.L_1727:
        /*003c*/ 	.word	0x00000000
        /*0040*/ 	.short	0x0005
        /*0042*/ 	.short	0x0024
        /*0044*/ 	.byte	0x00, 0xf0, 0x11, 0x00


	//----- nvinfo : EIATTR_KPARAM_INFO
	.align		4
.L_1728:
        /*0048*/ 	.byte	0x04, 0x17
        /*004a*/ 	.short	(.L_1730 - .L_1729)
.L_1729:
        /*004c*/ 	.word	0x00000000
        /*0050*/ 	.short	0x0004
        /*0052*/ 	.short	0x0020
        /*0054*/ 	.byte	0x00, 0xf0, 0x11, 0x00


	//----- nvinfo : EIATTR_KPARAM_INFO
	.align		4
.L_1730:
        /*0058*/ 	.byte	0x04, 0x17
        /*005a*/ 	.short	(.L_1732 - .L_1731)
.L_1731:
        /*005c*/ 	.word	0x00000000
        /*0060*/ 	.short	0x0003
        /*0062*/ 	.short	0x0018
        /*0064*/ 	.byte	0x00, 0xf0, 0x21, 0x00


	//----- nvinfo : EIATTR_KPARAM_INFO
	.align		4
.L_1732:
        /*0068*/ 	.byte	0x04, 0x17
        /*006a*/ 	.short	(.L_1734 - .L_1733)
.L_1733:
        /*006c*/ 	.word	0x00000000
        /*0070*/ 	.short	0x0002
        /*0072*/ 	.short	0x0010
        /*0074*/ 	.byte	0x00, 0xf0, 0x21, 0x00


	//----- nvinfo : EIATTR_KPARAM_INFO
	.align		4
.L_1734:
        /*0078*/ 	.byte	0x04, 0x17
        /*007a*/ 	.short	(.L_1736 - .L_1735)
.L_1735:
        /*007c*/ 	.word	0x00000000
        /*0080*/ 	.short	0x0001
        /*0082*/ 	.short	0x0008
        /*0084*/ 	.byte	0x00, 0xf0, 0x21, 0x00


	//----- nvinfo : EIATTR_KPARAM_INFO
	.align		4
.L_1736:
        /*0088*/ 	.byte	0x04, 0x17
        /*008a*/ 	.short	(.L_1738 - .L_1737)
.L_1737:
        /*008c*/ 	.word	0x00000000
        /*0090*/ 	.short	0x0000
        /*0092*/ 	.short	0x0000
        /*0094*/ 	.byte	0x00, 0xf0, 0x21, 0x00


	//----- nvinfo : EIATTR_SPARSE_MMA_MASK
	.align		4
.L_1738:
        /*0098*/ 	.byte	0x03, 0x50
        /*009a*/ 	.short	0x0000


	//----- nvinfo : EIATTR_MAXREG_COUNT
	.align		4
        /*009c*/ 	.byte	0x03, 0x1b
        /*009e*/ 	.short	0x00ff


	//----- nvinfo : EIATTR_NUM_BARRIERS
	.align		4
        /*00a0*/ 	.byte	0x02, 0x4c
        /*00a2*/ 	.byte	0x01
	.zero		1


	//----- nvinfo : EIATTR_MERCURY_ISA_VERSION
	.align		4
        /*00a4*/ 	.byte	0x03, 0x5f
        /*00a6*/ 	.short	0x0101


	//----- nvinfo : EIATTR_COOP_GROUP_MASK_REGIDS
	.align		4
        /*00a8*/ 	.byte	0x04, 0x29
        /*00aa*/ 	.short	(.L_1740 - .L_1739)


	//   ....[0]....
.L_1739:
        /*00ac*/ 	.word	0xffffffff


	//   ....[1]....
        /*00b0*/ 	.word	0xffffffff


	//   ....[2]....
        /*00b4*/ 	.word	0xffffffff


	//   ....[3]....
        /*00b8*/ 	.word	0xffffffff


	//   ....[4]....
        /*00bc*/ 	.word	0xffffffff


	//   ....[5]....
        /*00c0*/ 	.word	0xffffffff


	//   ....[6]....
        /*00c4*/ 	.word	0xffffffff


	//   ....[7]....
        /*00c8*/ 	.word	0xffffffff


	//   ....[8]....
        /*00cc*/ 	.word	0xffffffff


	//   ....[9]....
        /*00d0*/ 	.word	0xffffffff


	//   ....[10]....
        /*00d4*/ 	.word	0xffffffff


	//   ....[11]....
        /*00d8*/ 	.word	0xffffffff


	//   ....[12]....
        /*00dc*/ 	.word	0xffffffff


	//   ....[13]....
        /*00e0*/ 	.word	0xffffffff


	//   ....[14]....
        /*00e4*/ 	.word	0xffffffff


	//   ....[15]....
        /*00e8*/ 	.word	0xffffffff


	//   ....[16]....
        /*00ec*/ 	.word	0xffffffff


	//   ....[17]....
        /*00f0*/ 	.word	0xffffffff


	//   ....[18]....
        /*00f4*/ 	.word	0xffffffff


	//   ....[19]....
        /*00f8*/ 	.word	0xffffffff


	//   ....[20]....
        /*00fc*/ 	.word	0xffffffff


	//   ....[21]....
        /*0100*/ 	.word	0xffffffff


	//   ....[22]....
        /*0104*/ 	.word	0xffffffff


	//   ....[23]....
        /*0108*/ 	.word	0xffffffff


	//   ....[24]....
        /*010c*/ 	.word	0xffffffff


	//   ....[25]....
        /*0110*/ 	.word	0xffffffff


	//   ....[26]....
        /*0114*/ 	.word	0xffffffff


	//   ....[27]....
        /*0118*/ 	.word	0xffffffff


	//   ....[28]....
        /*011c*/ 	.word	0xffffffff


	//   ....[29]....
        /*0120*/ 	.word	0xffffffff


	//----- nvinfo : EIATTR_COOP_GROUP_INSTR_OFFSETS
	.align		4
.L_1740:
        /*0124*/ 	.byte	0x04, 0x28
        /*0126*/ 	.short	(.L_1742 - .L_1741)


	//   ....[0]....
.L_1741:
        /*0128*/ 	.word	0x00000630


	//   ....[1]....
        /*012c*/ 	.word	0x000006d0


	//   ....[2]....
        /*0130*/ 	.word	0x00000700


	//   ....[3]....
        /*0134*/ 	.word	0x00000760


	//   ....[4]....
        /*0138*/ 	.word	0x000007a0


	//   ....[5]....
        /*013c*/ 	.word	0x000007f0


	//   ....[6]....
        /*0140*/ 	.word	0x00000810


	//   ....[7]....
        /*0144*/ 	.word	0x00000830


	//   ....[8]....
        /*0148*/ 	.word	0x00000850


	//   ....[9]....
        /*014c*/ 	.word	0x00000870


	//   ....[10]....
        /*0150*/ 	.word	0x000008a0


	//   ....[11]....
        /*0154*/ 	.word	0x000008c0


	//   ....[12]....
        /*0158*/ 	.word	0x000008e0


	//   ....[13]....
        /*015c*/ 	.word	0x00000900


	//   ....[14]....
        /*0160*/ 	.word	0x00000920


	//   ....[15]....
        /*0164*/ 	.word	0x00000b70


	//   ....[16]....
        /*0168*/ 	.word	0x00000c10


	//   ....[17]....
        /*016c*/ 	.word	0x00000c40


	//   ....[18]....
        /*0170*/ 	.word	0x00000ca0


	//   ....[19]....
        /*0174*/ 	.word	0x00000ce0


	//   ....[20]....
        /*0178*/ 	.word	0x00000d30


	//   ....[21]....
        /*017c*/ 	.word	0x00000d50


	//   ....[22]....
        /*0180*/ 	.word	0x00000d70


	//   ....[23]....
        /*0184*/ 	.word	0x00000d90


	//   ....[24]....
        /*0188*/ 	.word	0x00000db0


	//   ....[25]....
        /*018c*/ 	.word	0x00000de0


	//   ....[26]....
        /*0190*/ 	.word	0x00000e00


	//   ....[27]....
        /*0194*/ 	.word	0x00000e20


	//   ....[28]....
        /*0198*/ 	.word	0x00000e40


	//   ....[29]....
        /*019c*/ 	.word	0x00000e60


	//----- nvinfo : EIATTR_EXIT_INSTR_OFFSETS
	.align		4
.L_1742:
        /*01a0*/ 	.byte	0x04, 0x1c
        /*01a2*/ 	.short	(.L_1744 - .L_1743)


	//   ....[0]....
.L_1743:
        /*01a4*/ 	.word	0x00000100


	//   ....[1]....
        /*01a8*/ 	.word	0x000011d0


	//----- nvinfo : EIATTR_CRS_STACK_SIZE
	.align		4
.L_1744:
        /*01ac*/ 	.byte	0x04, 0x1e
        /*01ae*/ 	.short	(.L_1746 - .L_1745)
.L_1745:
        /*01b0*/ 	.word	0x00000000


	//----- nvinfo : EIATTR_CBANK_PARAM_SIZE
	.align		4
.L_1746:
        /*01b4*/ 	.byte	0x03, 0x19
        /*01b6*/ 	.short	0x0034


	//----- nvinfo : EIATTR_PARAM_CBANK
	.align		4
        /*01b8*/ 	.byte	0x04, 0x0a
        /*01ba*/ 	.short	(.L_1748 - .L_1747)
	.align		4
.L_1747:
        /*01bc*/ 	.word	index@(.nv.constant0._ZN17fastertransformer14softmax_kernelIffLi2EEEvPT_PKT0_PKS1_S7_iiiif)
        /*01c0*/ 	.short	0x0210
        /*01c2*/ 	.short	0x0034


	//----- nvinfo : EIATTR_SW_WAR
	.align		4
.L_1748:
        /*01c4*/ 	.byte	0x04, 0x36
        /*01c6*/ 	.short	(.L_1750 - .L_1749)
.L_1749:
        /*01c8*/ 	.word	0x00000008
.L_1750:


//--------------------- .nv.info._ZN17fastertransformer17softmax_kernel_h2I6__halfLi2EEEvPT_PKS2_S5_S5_iiiiS2_ --------------------------
	.section	.nv.info._ZN17fastertransformer17softmax_kernel_h2I6__halfLi2EEEvPT_PKS2_S5_S5_iiiiS2_,"",@"SHT_CUDA_INFO"
	.sectionflags	@""
	.align	4


	//----- nvinfo : EIATTR_CUDA_API_VERSION
	.align		4
        /*0000*/ 	.byte	0x04, 0x37
        /*0002*/ 	.short	(.L_1752 - .L_1751)
.L_1751:
        /*0004*/ 	.word	0x00000082


	//----- nvinfo : EIATTR_KPARAM_INFO
	.align		4
.L_1752:
        /*0008*/ 	.byte	0x04, 0x17
        /*000a*/ 	.short	(.L_1754 - .L_1753)
.L_1753:
        /*000c*/ 	.word	0x00000000
        /*0010*/ 	.short	0x0008
        /*0012*/ 	.short	0x0030
        /*0014*/ 	.byte	0x00, 0xf0, 0x09, 0x00


	//----- nvinfo : EIATTR_KPARAM_INFO
	.align		4
.L_1754:
        /*0018*/ 	.byte	0x04, 0x17
        /*001a*/ 	.short	(.L_1756 - .L_1755)
.L_1755:
        /*001c*/ 	.word	0x00000000
        /*0020*/ 	.short	0x0007
        /*0022*/ 	.short	0x002c
        /*0024*/ 	.byte	0x00, 0xf0, 0x11, 0x00


	//----- nvinfo : EIATTR_KPARAM_INFO
	.align		4
.L_1756:
        /*0028*/ 	.byte	0x04, 0x17
        /*002a*/ 	.short	(.L_1758 - .L_1757)
.L_1757:
        /*002c*/ 	.word	0x00000000
        /*0030*/ 	.short	0x0006
        /*0032*/ 	.short	0x0028
        /*0034*/ 	.byte	0x00, 0xf0, 0x11, 0x00


	//----- nvinfo : EIATTR_KPARAM_INFO
	.align		4
.L_1758:
        /*0038*/ 	.byte	0x04, 0x17
        /*003a*/ 	.short	(.L_1760 - .L_1759)
.L_1759:
        /*003c*/ 	.word	0x00000000
        /*0040*/ 	.short	0x0005
        /*0042*/ 	.short	0x0024
        /*0044*/ 	.byte	0x00, 0xf0, 0x11, 0x00


	//----- nvinfo : EIATTR_KPARAM_INFO
	.align		4
.L_1760:
        /*0048*/ 	.byte	0x04, 0x17
        /*004a*/ 	.short	(.L_1762 - .L_1761)
.L_1761:
        /*004c*/ 	.word	0x00000000
        /*0050*/ 	.short	0x0004
        /*0052*/ 	.short	0x0020
        /*0054*/ 	.byte	0x00, 0xf0, 0x11, 0x00


	//----- nvinfo : EIATTR_KPARAM_INFO
	.align		4
.L_1762:
        /*0058*/ 	.byte	0x04, 0x17
        /*005a*/ 	.short	(.L_1764 - .L_1763)
.L_1763:
        /*005c*/ 	.word	0x00000000
        /*0060*/ 	.short	0x0003
        /*0062*/ 	.short	0x0018
        /*0064*/ 	.byte	0x00, 0xf0, 0x21, 0x00


	//----- nvinfo : EIATTR_KPARAM_INFO
	.align		4
.L_1764:
        /*0068*/ 	.byte	0x04, 0x17
        /*006a*/ 	.short	(.L_1766 - .L_1765)
.L_1765:
        /*006c*/ 	.word	0x00000000
        /*0070*/ 	.short	0x0002
        /*0072*/ 	.short	0x0010
        /*0074*/ 	.byte	0x00, 0xf0, 0x21, 0x00


	//----- nvinfo : EIATTR_KPARAM_INFO
	.align		4
.L_1766:
        /*0078*/ 	.byte	0x04, 0x17
        /*007a*/ 	.short	(.L_1768 - .L_1767)
.L_1767:
        /*007c*/ 	.word	0x00000000
        /*0080*/ 	.short	0x0001
        /*0082*/ 	.short	0x0008
        /*0084*/ 	.byte	0x00, 0xf0, 0x21, 0x00


	//----- nvinfo : EIATTR_KPARAM_INFO
	.align		4
.L_1768:
        /*0088*/ 	.byte	0x04, 0x17
        /*008a*/ 	.short	(.L_1770 - .L_1769)
.L_1769:
        /*008c*/ 	.word	0x00000000
        /*0090*/ 	.short	0x0000
        /*0092*/ 	.short	0x0000
        /*0094*/ 	.byte	0x00, 0xf0, 0x21, 0x00


	//----- nvinfo : EIATTR_SPARSE_MMA_MASK
	.align		4
.L_1770:
        /*0098*/ 	.byte	0x03, 0x50
        /*009a*/ 	.short	0x0000


	//----- nvinfo : EIATTR_MAXREG_COUNT
	.align		4
        /*009c*/ 	.byte	0x03, 0x1b
        /*009e*/ 	.short	0x00ff


	//----- nvinfo : EIATTR_NUM_BARRIERS
	.align		4
        /*00a0*/ 	.byte	0x02, 0x4c
        /*00a2*/ 	.byte	0x01
	.zero		1


	//----- nvinfo : EIATTR_MERCURY_ISA_VERSION
	.align		4
        /*00a4*/ 	.byte	0x03, 0x5f
        /*00a6*/ 	.short	0x0101


	//----- nvinfo : EIATTR_COOP_GROUP_MASK_REGIDS
	.align		4
        /*00a8*/ 	.byte	0x04, 0x29
        /*00aa*/ 	.short	(.L_1772 - .L_1771)


	//   ....[0]....
.L_1771:
        /*00ac*/ 	.word	0xffffffff


	//   ....[1]....
        /*00b0*/ 	.word	0xffffffff


	//   ....[2]....
        /*00b4*/ 	.word	0xffffffff


	//   ....[3]....
        /*00b8*/ 	.word	0xffffffff


	//   ....[4]....
        /*00bc*/ 	.word	0xffffffff


	//   ....[5]....
        /*00c0*/ 	.word	0xffffffff


	//   ....[6]....
        /*00c4*/ 	.word	0xffffffff


	//   ....[7]....
        /*00c8*/ 	.word	0xffffffff


	//   ....[8]....
        /*00cc*/ 	.word	0xffffffff


	//   ....[9]....
        /*00d0*/ 	.word	0xffffffff


	//   ....[10]....
        /*00d4*/ 	.word	0xffffffff


	//   ....[11]....
        /*00d8*/ 	.word	0xffffffff


	//   ....[12]....
        /*00dc*/ 	.word	0xffffffff


	//   ....[13]....
        /*00e0*/ 	.word	0xffffffff


	//   ....[14]....
        /*00e4*/ 	.word	0xffffffff


	//   ....[15]....
        /*00e8*/ 	.word	0xffffffff


	//   ....[16]....
        /*00ec*/ 	.word	0xffffffff


	//   ....[17]....
        /*00f0*/ 	.word	0xffffffff


	//   ....[18]....
        /*00f4*/ 	.word	0xffffffff


	//   ....[19]....
        /*00f8*/ 	.word	0xffffffff


	//   ....[20]....
        /*00fc*/ 	.word	0xffffffff


	//   ....[21]....
        /*0100*/ 	.word	0xffffffff


	//   ....[22]....
        /*0104*/ 	.word	0xffffffff


	//   ....[23]....
        /*0108*/ 	.word	0xffffffff


	//   ....[24]....
        /*010c*/ 	.word	0xffffffff


	//   ....[25]....
        /*0110*/ 	.word	0xffffffff


	//   ....[26]....
        /*0114*/ 	.word	0xffffffff


	//   ....[27]....
        /*0118*/ 	.word	0xffffffff


	//   ....[28]....
        /*011c*/ 	.word	0xffffffff


	//   ....[29]....
        /*0120*/ 	.word	0xffffffff


	//----- nvinfo : EIATTR_COOP_GROUP_INSTR_OFFSETS
	.align		4
.L_1772:
        /*0124*/ 	.byte	0x04, 0x28
        /*0126*/ 	.short	(.L_1774 - .L_1773)


	//   ....[0]....
.L_1773:
        /*0128*/ 	.word	0x00000790


	//   ....[1]....
        /*012c*/ 	.word	0x000007f0


	//   ....[2]....
        /*0130*/ 	.word	0x00000810


	//   ....[3]....
        /*0134*/ 	.word	0x00000830


	//   ....[4]....
        /*0138*/ 	.word	0x00000850


	//   ....[5]....
        /*013c*/ 	.word	0x000008a0


	//   ....[6]....
        /*0140*/ 	.word	0x000008c0


	//   ....[7]....
        /*0144*/ 	.word	0x000008e0


	//   ....[8]....
        /*0148*/ 	.word	0x00000900


	//   ....[9]....
        /*014c*/ 	.word	0x00000920


	//   ....[10]....
        /*0150*/ 	.word	0x00000950


	//   ....[11]....
        /*0154*/ 	.word	0x00000970


	//   ....[12]....
        /*0158*/ 	.word	0x00000990


	//   ....[13]....
        /*015c*/ 	.word	0x000009b0


	//   ....[14]....
        /*0160*/ 	.word	0x000009d0


	//   ....[15]....
        /*0164*/ 	.word	0x00000d70


	//   ....[16]....
        /*0168*/ 	.word	0x00000dc0


	//   ....[17]....
        /*016c*/ 	.word	0x00000df0


	//   ....[18]....
        /*0170*/ 	.word	0x00000e10


	//   ....[19]....
        /*0174*/ 	.word	0x00000e30


	//   ....[20]....
        /*0178*/ 	.word	0x00000e80


	//   ....[21]....
        /*017c*/ 	.word	0x00000ea0


	//   ....[22]....
        /*0180*/ 	.word	0x00000ec0


	//   ....[23]....
        /*0184*/ 	.word	0x00000ee0


	//   ....[24]....
        /*0188*/ 	.word	0x00000f00


	//   ....[25]....
        /*018c*/ 	.word	0x00000f30


	//   ....[26]....
        /*0190*/ 	.word	0x00000f50


	//   ....[27]....
        /*0194*/ 	.word	0x00000f70


	//   ....[28]....
        /*0198*/ 	.word	0x00000f90


	//   ....[29]....
        /*019c*/ 	.word	0x00000fb0


	//----- nvinfo : EIATTR_EXIT_INSTR_OFFSETS
	.align		4
.L_1774:
        /*01a0*/ 	.byte	0x04, 0x1c
        /*01a2*/ 	.short	(.L_1776 - .L_1775)


	//   ....[0]....
.L_1775:
        /*01a4*/ 	.word	0x000000c0


	//   ....[1]....
        /*01a8*/ 	.word	0x000011d0


	//----- nvinfo : EIATTR_CRS_STACK_SIZE
	.align		4
.L_1776:
        /*01ac*/ 	.byte	0x04, 0x1e
        /*01ae*/ 	.short	(.L_1778 - .L_1777)
.L_1777:
        /*01b0*/ 	.word	0x00000000


	//----- nvinfo : EIATTR_CBANK_PARAM_SIZE
	.align		4
.L_1778:
        /*01b4*/ 	.byte	0x03, 0x19
        /*01b6*/ 	.short	0x0032


	//----- nvinfo : EIATTR_PARAM_CBANK
	.align		4
        /*01b8*/ 	.byte	0x04, 0x0a
        /*01ba*/ 	.short	(.L_1780 - .L_1779)
	.align		4
.L_1779:
        /*01bc*/ 	.word	index@(.nv.constant0._ZN17fastertransformer17softmax_kernel_h2I6__halfLi2EEEvPT_PKS2_S5_S5_iiiiS2_)
        /*01c0*/ 	.short	0x0210
        /*01c2*/ 	.short	0x0032


	//----- nvinfo : EIATTR_SW_WAR
	.align		4
.L_1780:
        /*01c4*/ 	.byte	0x04, 0x36
        /*01c6*/ 	.short	(.L_1782 - .L_1781)
.L_1781:
        /*01c8*/ 	.word	0x00000008
.L_1782:


//--------------------- .nv.info._ZN17fastertransformer20softmax_kernel_h2_v2I6__halfLi2ELi4EEEvPT_PKS2_S5_S5_iiiiS2_ --------------------------
	.section	.nv.info._ZN17fastertransformer20softmax_kernel_h2_v2I6__halfLi2ELi4EEEvPT_PKS2_S5_S5_iiiiS2_,"",@"SHT_CUDA_INFO"
	.sectionflags	@""
	.align	4


	//----- nvinfo : EIATTR_CUDA_API_VERSION
	.align		4
        /*0000*/ 	.byte	0x04, 0x37
        /*0002*/ 	.short	(.L_1784 - .L_1783)
.L_1783:
        /*0004*/ 	.word	0x00000082


	//----- nvinfo : EIATTR_KPARAM_INFO
	.align		4
.L_1784:
        /*0008*/ 	.byte	0x04, 0x17
        /*000a*/ 	.short	(.L_1786 - .L_1785)
.L_1785:
        /*000c*/ 	.word	0x00000000
        /*0010*/ 	.short	0x0008
        /*0012*/ 	.short	0x0030
        /*0014*/ 	.byte	0x00, 0xf0, 0x09, 0x00


	//----- nvinfo : EIATTR_KPARAM_INFO
	.align		4
.L_1786:
        /*0018*/ 	.byte	0x04, 0x17
        /*001a*/ 	.short	(.L_1788 - .L_1787)
.L_1787:
        /*001c*/ 	.word	0x00000000
        /*0020*/ 	.short	0x0007
        /*0022*/ 	.short	0x002c
        /*0024*/ 	.byte	0x00, 0xf0, 0x11, 0x00


	//----- nvinfo : EIATTR_KPARAM_INFO
	.align		4
.L_1788:
        /*0028*/ 	.byte	0x04, 0x17
        /*002a*/ 	.short	(.L_1790 - .L_1789)
.L_1789:
        /*002c*/ 	.word	0x00000000
        /*0030*/ 	.short	0x0006
        /*0032*/ 	.short	0x0028
        /*0034*/ 	.byte	0x00, 0xf0, 0x11, 0x00


	//----- nvinfo : EIATTR_KPARAM_INFO
	.align		4
.L_1790:
        /*0038*/ 	.byte	0x04, 0x17
        /*003a*/ 	.short	(.L_1792 - .L_1791)
.L_1791:
        /*003c*/ 	.word	0x00000000
        /*0040*/ 	.short	0x0005
        /*0042*/ 	.short	0x0024
        /*0044*/ 	.byte	0x00, 0xf0, 0x11, 0x00


	//----- nvinfo : EIATTR_KPARAM_INFO
	.align		4
.L_1792:
        /*0048*/ 	.byte	0x04, 0x17
        /*004a*/ 	.short	(.L_1794 - .L_1793)
.L_1793:
        /*004c*/ 	.word	0x00000000
        /*0050*/ 	.short	0x0004
        /*0052*/ 	.short	0x0020
        /*0054*/ 	.byte	0x00, 0xf0, 0x11, 0x00


	//----- nvinfo : EIATTR_KPARAM_INFO
	.align		4
.L_1794:
        /*0058*/ 	.byte	0x04, 0x17
        /*005a*/ 	.short	(.L_1796 - .L_1795)
.L_1795:
        /*005c*/ 	.word	0x00000000
        /*0060*/ 	.short	0x0003
        /*0062*/ 	.short	0x0018
        /*0064*/ 	.byte	0x00, 0xf0, 0x21, 0x00


	//----- nvinfo : EIATTR_KPARAM_INFO
	.align		4
.L_1796:
        /*0068*/ 	.byte	0x04, 0x17
        /*006a*/ 	.short	(.L_1798 - .L_1797)
.L_1797:
        /*006c*/ 	.word	0x00000000
        /*0070*/ 	.short	0x0002
        /*0072*/ 	.short	0x0010
        /*0074*/ 	.byte	0x00, 0xf0, 0x21, 0x00


	//----- nvinfo : EIATTR_KPARAM_INFO
	.align		4
.L_1798:
        /*0078*/ 	.byte	0x04, 0x17
        /*007a*/ 	.short	(.L_1800 - .L_1799)
.L_1799:
        /*007c*/ 	.word	0x00000000
        /*0080*/ 	.short	0x0001
        /*0082*/ 	.short	0x0008
        /*0084*/ 	.byte	0x00, 0xf0, 0x21, 0x00


	//----- nvinfo : EIATTR_KPARAM_INFO
	.align		4
.L_1800:
        /*0088*/ 	.byte	0x04, 0x17
        /*008a*/ 	.short	(.L_1802 - .L_1801)
.L_1801:
        /*008c*/ 	.word	0x00000000
        /*0090*/ 	.short	0x0000
        /*0092*/ 	.short	0x0000
        /*0094*/ 	.byte	0x00, 0xf0, 0x21, 0x00


	//----- nvinfo : EIATTR_SPARSE_MMA_MASK
	.align		4
.L_1802:
        /*0098*/ 	.byte	0x03, 0x50
        /*009a*/ 	.short	0x0000


	//----- nvinfo : EIATTR_MAXREG_COUNT
	.align		4
        /*009c*/ 	.byte	0x03, 0x1b
        /*009e*/ 	.short	0x00ff


	//----- nvinfo : EIATTR_NUM_BARRIERS
	.align		4
        /*00a0*/ 	.byte	0x02, 0x4c
        /*00a2*/ 	.byte	0x01
	.zero		1


	//----- nvinfo : EIATTR_MERCURY_ISA_VERSION
	.align		4
        /*00a4*/ 	.byte	0x03, 0x5f
        /*00a6*/ 	.short	0x0101


	//----- nvinfo : EIATTR_COOP_GROUP_MASK_REGIDS
	.align		4
        /*00a8*/ 	.byte	0x04, 0x29
        /*00aa*/ 	.short	(.L_1804 - .L_1803)


	//   ....[0]....
.L_1803:
        /*00ac*/ 	.word	0xffffffff


	//   ....[1]....
        /*00b0*/ 	.word	0xffffffff


	//   ....[2]....
        /*00b4*/ 	.word	0xffffffff


	//   ....[3]....
        /*00b8*/ 	.word	0xffffffff


	//   ....[4]....
        /*00bc*/ 	.word	0xffffffff


	//   ....[5]....
        /*00c0*/ 	.word	0xffffffff


	//   ....[6]....
        /*00c4*/ 	.word	0xffffffff


	//   ....[7]....
        /*00c8*/ 	.word	0xffffffff


	//   ....[8]....
        /*00cc*/ 	.word	0xffffffff


	//   ....[9]....
        /*00d0*/ 	.word	0xffffffff


	//   ....[10]....
        /*00d4*/ 	.word	0xffffffff


	//   ....[11]....
        /*00d8*/ 	.word	0xffffffff


	//   ....[12]....
        /*00dc*/ 	.word	0xffffffff


	//   ....[13]....
        /*00e0*/ 	.word	0xffffffff


	//   ....[14]....
        /*00e4*/ 	.word	0xffffffff


	//   ....[15]....
        /*00e8*/ 	.word	0xffffffff


	//   ....[16]....
        /*00ec*/ 	.word	0xffffffff


	//   ....[17]....
        /*00f0*/ 	.word	0xffffffff


	//   ....[18]....
        /*00f4*/ 	.word	0xffffffff


	//   ....[19]....
        /*00f8*/ 	.word	0xffffffff


	//   ....[20]....
        /*00fc*/ 	.word	0xffffffff


	//   ....[21]....
        /*0100*/ 	.word	0xffffffff


	//   ....[22]....
        /*0104*/ 	.word	0xffffffff


	//   ....[23]....
        /*0108*/ 	.word	0xffffffff


	//   ....[24]....
        /*010c*/ 	.word	0xffffffff


	//   ....[25]....
        /*0110*/ 	.word	0xffffffff


	//   ....[26]....
        /*0114*/ 	.word	0xffffffff


	//   ....[27]....
        /*0118*/ 	.word	0xffffffff


	//   ....[28]....
        /*011c*/ 	.word	0xffffffff


	//   ....[29]....
        /*0120*/ 	.word	0xffffffff


	//   ....[30]....
        /*0124*/ 	.word	0xffffffff


	//   ....[31]....
        /*0128*/ 	.word	0xffffffff


	//   ....[32]....
        /*012c*/ 	.word	0xffffffff


	//   ....[33]....
        /*0130*/ 	.word	0xffffffff


	//   ....[34]....
        /*0134*/ 	.word	0xffffffff


	//   ....[35]....
        /*0138*/ 	.word	0xffffffff


	//   ....[36]....
        /*013c*/ 	.word	0xffffffff


	//   ....[37]....
        /*0140*/ 	.word	0xffffffff


	//   ....[38]....
        /*0144*/ 	.word	0xffffffff


	//   ....[39]....
        /*0148*/ 	.word	0xffffffff


	//   ....[40]....
        /*014c*/ 	.word	0xffffffff


	//   ....[41]....
        /*0150*/ 	.word	0xffffffff


	//   ....[42]....
        /*0154*/ 	.word	0xffffffff


	//   ....[43]....
        /*0158*/ 	.word	0xffffffff


	//   ....[44]....
        /*015c*/ 	.word	0xffffffff


	//   ....[45]....
        /*0160*/ 	.word	0xffffffff


	//   ....[46]....
        /*0164*/ 	.word	0xffffffff


	//   ....[47]....
        /*0168*/ 	.word	0xffffffff


	//   ....[48]....
        /*016c*/ 	.word	0xffffffff


	//   ....[49]....
        /*0170*/ 	.word	0xffffffff


	//   ....[50]....
        /*0174*/ 	.word	0xffffffff


	//   ....[51]....
        /*0178*/ 	.word	0xffffffff


	//   ....[52]....
        /*017c*/ 	.word	0xffffffff


	//   ....[53]....
        /*0180*/ 	.word	0xffffffff


	//   ....[54]....
        /*0184*/ 	.word	0xffffffff


	//   ....[55]....
        /*0188*/ 	.word	0xffffffff


	//   ....[56]....
        /*018c*/ 	.word	0xffffffff


	//   ....[57]....
        /*0190*/ 	.word	0xffffffff


	//   ....[58]....
        /*0194*/ 	.word	0xffffffff


	//   ....[59]....
        /*0198*/ 	.word	0xffffffff


	//   ....[60]....
        /*019c*/ 	.word	0xffffffff


	//   ....[61]....
        /*01a0*/ 	.word	0xffffffff


	//   ....[62]....
        /*01a4*/ 	.word	0xffffffff


	//   ....[63]....
        /*01a8*/ 	.word	0xffffffff


	//   ....[64]....
        /*01ac*/ 	.word	0xffffffff


	//   ....[65]....
        /*01b0*/ 	.word	0xffffffff


	//   ....[66]....
        /*01b4*/ 	.word	0xffffffff


	//   ....[67]....
        /*01b8*/ 	.word	0xffffffff


	//   ....[68]....
        /*01bc*/ 	.word	0xffffffff


	//   ....[69]....
        /*01c0*/ 	.word	0xffffffff


	//   ....[70]....
        /*01c4*/ 	.word	0xffffffff


	//   ....[71]....
        /*01c8*/ 	.word	0xffffffff


	//   ....[72]....
        /*01cc*/ 	.word	0xffffffff


	//   ....[73]....
        /*01d0*/ 	.word	0xffffffff


	//   ....[74]....
        /*01d4*/ 	.word	0xffffffff


	//   ....[75]....
        /*01d8*/ 	.word	0xffffffff


	//   ....[76]....
        /*01dc*/ 	.word	0xffffffff


	//   ....[77]....
        /*01e0*/ 	.word	0xffffffff


	//   ....[78]....
        /*01e4*/ 	.word	0xffffffff


	//   ....[79]....
        /*01e8*/ 	.word	0xffffffff


	//   ....[80]....
        /*01ec*/ 	.word	0xffffffff


	//   ....[81]....
        /*01f0*/ 	.word	0xffffffff


	//   ....[82]....
        /*01f4*/ 	.word	0xffffffff


	//   ....[83]....
        /*01f8*/ 	.word	0xffffffff


	//   ....[84]....
        /*01fc*/ 	.word	0xffffffff


	//   ....[85]....
        /*0200*/ 	.word	0xffffffff


	//   ....[86]....
        /*0204*/ 	.word	0xffffffff


	//   ....[87]....
        /*0208*/ 	.word	0xffffffff


	//   ....[88]....
        /*020c*/ 	.word	0xffffffff


	//   ....[89]....
        /*0210*/ 	.word	0xffffffff


	//   ....[90]....
        /*0214*/ 	.word	0xffffffff


	//   ....[91]....
        /*0218*/ 	.word	0xffffffff


	//   ....[92]....
        /*021c*/ 	.word	0xffffffff


	//   ....[93]....
        /*0220*/ 	.word	0xffffffff


	//   ....[94]....
        /*0224*/ 	.word	0xffffffff


	//   ....[95]....
        /*0228*/ 	.word	0xffffffff


	//   ....[96]....
        /*022c*/ 	.word	0xffffffff


	//   ....[97]....
        /*0230*/ 	.word	0xffffffff


	//   ....[98]....
        /*0234*/ 	.word	0xffffffff


	//   ....[99]....
        /*0238*/ 	.word	0xffffffff


	//   ....[100]....
        /*023c*/ 	.word	0xffffffff


	//   ....[101]....
        /*0240*/ 	.word	0xffffffff


	//   ....[102]....
        /*0244*/ 	.word	0xffffffff


	//   ....[103]....
        /*0248*/ 	.word	0xffffffff


	//   ....[104]....
        /*024c*/ 	.word	0xffffffff


	//   ....[105]....
        /*0250*/ 	.word	0xffffffff


	//   ....[106]....
        /*0254*/ 	.word	0xffffffff


	//   ....[107]....
        /*0258*/ 	.word	0xffffffff


	//   ....[108]....
        /*025c*/ 	.word	0xffffffff


	//   ....[109]....
        /*0260*/ 	.word	0xffffffff


	//   ....[110]....
        /*0264*/ 	.word	0xffffffff


	//   ....[111]....
        /*0268*/ 	.word	0xffffffff


	//   ....[112]....
        /*026c*/ 	.word	0xffffffff


	//   ....[113]....
        /*0270*/ 	.word	0xffffffff


	//   ....[114]....
        /*0274*/ 	.word	0xffffffff


	//   ....[115]....
        /*0278*/ 	.word	0xffffffff


	//   ....[116]....
        /*027c*/ 	.word	0xffffffff


	//   ....[117]....
        /*0280*/ 	.word	0xffffffff


	//   ....[118]....
        /*0284*/ 	.word	0xffffffff


	//   ....[119]....
        /*0288*/ 	.word	0xffffffff


	//----- nvinfo : EIATTR_COOP_GROUP_INSTR_OFFSETS
	.align		4
.L_1804:
        /*028c*/ 	.byte	0x04, 0x28
        /*028e*/ 	.short	(.L_1806 - .L_1805)


	//   ....[0]....
.L_1805:
        /*0290*/ 	.word	0x00001de0


	//   ....[1]....
        /*0294*/ 	.word	0x00001e00


	//   ....[2]....
        /*0298*/ 	.word	0x00001e10


	//   ....[3]....
        /*029c*/ 	.word	0x00001e20


	//   ....[4]....
        /*02a0*/ 	.word	0x00001e50


	//   ....[5]....
        /*02a4*/ 	.word	0x00001e70


	//   ....[6]....
        /*02a8*/ 	.word	0x00001e90


	//   ....[7]....
        /*02ac*/ 	.word	0x00001ea0


	//   ....[8]....
        /*02b0*/ 	.word	0x00001ed0


	//   ....[9]....
        /*02b4*/ 	.word	0x00001ef0


	//   ....[10]....
        /*02b8*/ 	.word	0x00001f10


	//   ....[11]....
        /*02bc*/ 	.word	0x00001f20


	//   ....[12]....
        /*02c0*/ 	.word	0x00001f60


	//   ....[13]....
        /*02c4*/ 	.word	0x00001f90


	//   ....[14]....
        /*02c8*/ 	.word	0x00001fb0


	//   ....[15]....
        /*02cc*/ 	.word	0x00001fc0


	//   ....[16]....
        /*02d0*/ 	.word	0x00002010


	//   ....[17]....
        /*02d4*/ 	.word	0x00002030


	//   ....[18]....
        /*02d8*/ 	.word	0x00002040


	//   ....[19]....
        /*02dc*/ 	.word	0x00002050


	//   ....[20]....
        /*02e0*/ 	.word	0x00002130


	//   ....[21]....
        /*02e4*/ 	.word	0x00002140


	//   ....[22]....
        /*02e8*/ 	.word	0x00002150


	//   ....[23]....
        /*02ec*/ 	.word	0x00002160


	//   ....[24]....
        /*02f0*/ 	.word	0x00002190


	//   ....[25]....
        /*02f4*/ 	.word	0x000021b0


	//   ....[26]....
        /*02f8*/ 	.word	0x000021d0


	//   ....[27]....
        /*02fc*/ 	.word	0x000021e0


	//   ....[28]....
        /*0300*/ 	.word	0x00002220


	//   ....[29]....
        /*0304*/ 	.word	0x00002240


	//   ....[30]....
        /*0308*/ 	.word	0x00002250


	//   ....[31]....
        /*030c*/ 	.word	0x00002260


	//   ....[32]....
        /*0310*/ 	.word	0x000022a0


	//   ....[33]....
        /*0314*/ 	.word	0x000022c0


	//   ....[34]....
        /*0318*/ 	.word	0x000022d0


	//   ....[35]....
        /*031c*/ 	.word	0x000022e0


	//   ....[36]....
        /*0320*/ 	.word	0x00002310


	//   ....[37]....
        /*0324*/ 	.word	0x00002340


	//   ....[38]....
        /*0328*/ 	.word	0x00002350


	//   ....[39]....
        /*032c*/ 	.word	0x00002360


	//   ....[40]....
        /*0330*/ 	.word	0x000023c0


	//   ....[41]....
        /*0334*/ 	.word	0x000023d0


	//   ....[42]....
        /*0338*/ 	.word	0x000023e0


	//   ....[43]....
        /*033c*/ 	.word	0x000023f0


	//   ....[44]....
        /*0340*/ 	.word	0x00002420


	//   ....[45]....
        /*0344*/ 	.word	0x00002440


	//   ....[46]....
        /*0348*/ 	.word	0x00002460


	//   ....[47]....
        /*034c*/ 	.word	0x00002470


	//   ....[48]....
        /*0350*/ 	.word	0x000024a0


	//   ....[49]....
        /*0354*/ 	.word	0x000024c0


	//   ....[50]....
        /*0358*/ 	.word	0x000024e0


	//   ....[51]....
        /*035c*/ 	.word	0x000024f0


	//   ....[52]....
        /*0360*/ 	.word	0x00002520


	//   ....[53]....
        /*0364*/ 	.word	0x00002540


	//   ....[54]....
        /*0368*/ 	.word	0x00002560


	//   ....[55]....
        /*036c*/ 	.word	0x00002570


	//   ....[56]....
        /*0370*/ 	.word	0x000025b0


	//   ....[57]....
        /*0374*/ 	.word	0x000025d0


	//   ....[58]....
        /*0378*/ 	.word	0x000025e0


	//   ....[59]....
        /*037c*/ 	.word	0x000025f0


	//   ....[60]....
        /*0380*/ 	.word	0x00003320


	//   ....[61]....
        /*0384*/ 	.word	0x00003340


	//   ....[62]....
        /*0388*/ 	.word	0x00003350


	//   ....[63]....
        /*038c*/ 	.word	0x00003360


	//   ....[64]....
        /*0390*/ 	.word	0x00003390


	//   ....[65]....
        /*0394*/ 	.word	0x000033b0


	//   ....[66]....
        /*0398*/ 	.word	0x000033d0


	//   ....[67]....
        /*039c*/ 	.word	0x000033e0


	//   ....[68]....
        /*03a0*/ 	.word	0x00003410


	//   ....[69]....
        /*03a4*/ 	.word	0x00003430


	//   ....[70]....
        /*03a8*/ 	.word	0x00003450


	//   ....[71]....
        /*03ac*/ 	.word	0x00003460


	//   ....[72]....
        /*03b0*/ 	.word	0x00003490


	//   ....[73]....
        /*03b4*/ 	.word	0x000034b0


	//   ....[74]....
        /*03b8*/ 	.word	0x000034e0


	//   ....[75]....
        /*03bc*/ 	.word	0x00003500


	//   ....[76]....
        /*03c0*/ 	.word	0x00003540


	//   ....[77]....
        /*03c4*/ 	.word	0x00003560


	//   ....[78]....
        /*03c8*/ 	.word	0x00003570


	//   ....[79]....
        /*03cc*/ 	.word	0x00003580


	//   ....[80]....
        /*03d0*/ 	.word	0x00003680


	//   ....[81]....
        /*03d4*/ 	.word	0x00003690


	//   ....[82]....
        /*03d8*/ 	.word	0x000036a0


	//   ....[83]....
        /*03dc*/ 	.word	0x000036b0


	//   ....[84]....
        /*03e0*/ 	.word	0x000036e0


	//   ....[85]....
        /*03e4*/ 	.word	0x00003710


	//   ....[86]....
        /*03e8*/ 	.word	0x00003720


	//   ....[87]....
        /*03ec*/ 	.word	0x00003730


	//   ....[88]....
        /*03f0*/ 	.word	0x00003750


	//   ....[89]....
        /*03f4*/ 	.word	0x00003780


	//   ....[90]....
        /*03f8*/ 	.word	0x000037a0


	//   ....[91]....
        /*03fc*/ 	.word	0x000037b0


	//   ....[92]....
        /*0400*/ 	.word	0x000037f0


	//   ....[93]....
        /*0404*/ 	.word	0x00003810


	//   ....[94]....
        /*0408*/ 	.word	0x00003820


	//   ....[95]....
        /*040c*/ 	.word	0x00003830


	//   ....[96]....
        /*0410*/ 	.word	0x00003860


	//   ....[97]....
        /*0414*/ 	.word	0x00003880


	//   ....[98]....
        /*0418*/ 	.word	0x000038a0


	//   ....[99]....
        /*041c*/ 	.word	0x000038b0


	//   ....[100]....
        /*0420*/ 	.word	0x00003910


	//   ....[101]....
        /*0424*/ 	.word	0x00003920


	//   ....[102]....
        /*0428*/ 	.word	0x00003930


	//   ....[103]....
        /*042c*/ 	.word	0x00003940


	//   ....[104]....
        /*0430*/ 	.word	0x00003970


	//   ....[105]....
        /*0434*/ 	.word	0x00003990


	//   ....[106]....
        /*0438*/ 	.word	0x000039b0


	//   ....[107]....
        /*043c*/ 	.word	0x000039c0


	//   ....[108]....
        /*0440*/ 	.word	0x000039f0


	//   ....[109]....
        /*0444*/ 	.word	0x00003a10


	//   ....[110]....
        /*0448*/ 	.word	0x00003a30


	//   ....[111]....
        /*044c*/ 	.word	0x00003a40


	//   ....[112]....
        /*0450*/ 	.word	0x00003a70


	//   ....[113]....
        /*0454*/ 	.word	0x00003a90


	//   ....[114]....
        /*0458*/ 	.word	0x00003ab0


	//   ....[115]....
        /*045c*/ 	.word	0x00003ac0


	//   ....[116]....
        /*0460*/ 	.word	0x00003b00


	//   ....[117]....
        /*0464*/ 	.word	0x00003b20


	//   ....[118]....
        /*0468*/ 	.word	0x00003b30


	//   ....[119]....
        /*046c*/ 	.word	0x00003b40


	//----- nvinfo : EIATTR_EXIT_INSTR_OFFSETS
	.align		4
.L_1806:
        /*0470*/ 	.byte	0x04, 0x1c
        /*0472*/ 	.short	(.L_1808 - .L_1807)


	//   ....[0]....
.L_1807:
        /*0474*/ 	.word	0x00000100


	//   ....[1]....
        /*0478*/ 	.word	0x00004200


	//----- nvinfo : EIATTR_CRS_STACK_SIZE
	.align		4
.L_1808:
        /*047c*/ 	.byte	0x04, 0x1e
        /*047e*/ 	.short	(.L_1810 - .L_1809)
.L_1809:
        /*0480*/ 	.word	0x00000000


	//----- nvinfo : EIATTR_CBANK_PARAM_SIZE
	.align		4
.L_1810:
        /*0484*/ 	.byte	0x03, 0x19
        /*0486*/ 	.short	0x0032


	//----- nvinfo : EIATTR_PARAM_CBANK
	.align		4
        /*0488*/ 	.byte	0x04, 0x0a
        /*048a*/ 	.short	(.L_1812 - .L_1811)
	.align		4
.L_1811:
        /*048c*/ 	.word	index@(.nv.constant0._ZN17fastertransformer20softmax_kernel_h2_v2I6__halfLi2ELi4EEEvPT_PKS2_S5_S5_iiiiS2_)
        /*0490*/ 	.short	0x0210
        /*0492*/ 	.short	0x0032


	//----- nvinfo : EIATTR_SW_WAR
	.align		4
.L_1812:
        /*0494*/ 	.byte	0x04, 0x36
        /*0496*/ 	.short	(.L_1814 - .L_1813)
.L_1813:
        /*0498*/ 	.word	0x00000008
.L_1814:


//--------------------- .nv.info._ZN17fastertransformer14softmax_kernelIffLi4EEEvPT_PKT0_PKS1_S7_iiiif --------------------------
	.section	.nv.info._ZN17fastertransformer14softmax_kernelIffLi4EEEvPT_PKT0_PKS1_S7_iiiif,"",@"SHT_CUDA_INFO"
	.sectionflags	@""
	.align	4


	//----- nvinfo : EIATTR_CUDA_API_VERSION
	.align		4
        /*0000*/ 	.byte	0x04, 0x37
        /*0002*/ 	.short	(.L_1816 - .L_1815)
.L_1815:
        /*0004*/ 	.word	0x00000082


	//----- nvinfo : EIATTR_KPARAM_INFO
	.align		4
.L_1816:
        /*0008*/ 	.byte	0x04, 0x17
        /*000a*/ 	.short	(.L_1818 - .L_1817)
.L_1817:
        /*000c*/ 	.word	0x00000000
        /*0010*/ 	.short	0x0008
        /*0012*/ 	.short	0x0030
        /*0014*/ 	.byte	0x00, 0xf0, 0x11, 0x00


	//----- nvinfo : EIATTR_KPARAM_INFO
	.align		4
.L_1818:
        /*0018*/ 	.byte	0x04, 0x17
        /*001a*/ 	.short	(.L_1820 - .L_1819)
.L_1819:
        /*001c*/ 	.word	0x00000000
        /*0020*/ 	.short	0x0007
        /*0022*/ 	.short	0x002c
        /*0024*/ 	.byte	0x00, 0xf0, 0x11, 0x00


	//----- nvinfo : EIATTR_KPARAM_INFO
	.align		4
.L_1820:
        /*0028*/ 	.byte	0x04, 0x17
        /*002a*/ 	.short	(.L_1822 - .L_1821)
.L_1821:
        /*002c*/ 	.word	0x00000000
        /*0030*/ 	.short	0x0006
        /*0032*/ 	.short	0x0028
        /*0034*/ 	.byte	0x00, 0xf0, 0x11, 0x00


	//----- nvinfo : EIATTR_KPARAM_INFO
	.align		4
.L_1822:
        /*0038*/ 	.byte	0x04, 0x17
        /*003a*/ 	.short	(.L_1824 - .L_1823)
.L_1823:
        /*003c*/ 	.word	0x00000000
        /*0040*/ 	.short	0x0005
        /*0042*/ 	.short	0x0024
        /*0044*/ 	.byte	0x00, 0xf0, 0x11, 0x00


	//----- nvinfo : EIATTR_KPARAM_INFO
	.align		4
.L_1824:
        /*0048*/ 	.byte	0x04, 0x17
        /*004a*/ 	.short	(.L_1826 - .L_1825)
.L_1825:
        /*004c*/ 	.word	0x00000000
        /*0050*/ 	.short	0x0004
        /*0052*/ 	.short	0x0020
        /*0054*/ 	.byte	0x00, 0xf0, 0x11, 0x00


	//----- nvinfo : EIATTR_KPARAM_INFO
	.align		4
.L_1826:
        /*0058*/ 	.byte	0x04, 0x17
        /*005a*/ 	.short	(.L_1828 - .L_1827)
.L_1827:
        /*005c*/ 	.word	0x00000000
        /*0060*/ 	.short	0x0003
        /*0062*/ 	.short	0x0018
        /*0064*/ 	.byte	0x00, 0xf0, 0x21, 0x00


	//----- nvinfo : EIATTR_KPARAM_INFO
	.align		4
.L_1828:
        /*0068*/ 	.byte	0x04, 0x17
        /*006a*/ 	.short	(.L_1830 - .L_1829)
.L_1829:
        /*006c*/ 	.word	0x00000000
        /*0070*/ 	.short	0x0002
        /*0072*/ 	.short	0x0010
        /*0074*/ 	.byte	0x00, 0xf0, 0x21, 0x00


	//----- nvinfo : EIATTR_KPARAM_INFO
	.align		4
.L_1830:
        /*0078*/ 	.byte	0x04, 0x17
        /*007a*/ 	.short	(.L_1832 - .L_1831)
.L_1831:
        /*007c*/ 	.word	0x00000000
        /*0080*/ 	.short	0x0001
        /*0082*/ 	.short	0x0008
        /*0084*/ 	.byte	0x00, 0xf0, 0x21, 0x00


	//----- nvinfo : EIATTR_KPARAM_INFO
	.align		4
.L_1832:
        /*0088*/ 	.byte	0x04, 0x17
        /*008a*/ 	.short	(.L_1834 - .L_1833)
.L_1833:
        /*008c*/ 	.word	0x00000000
        /*0090*/ 	.short	0x0000
        /*0092*/ 	.short	0x0000
        /*0094*/ 	.byte	0x00, 0xf0, 0x21, 0x00


	//----- nvinfo : EIATTR_SPARSE_MMA_MASK
	.align		4
.L_1834:
        /*0098*/ 	.byte	0x03, 0x50
        /*009a*/ 	.short	0x0000


	//----- nvinfo : EIATTR_MAXREG_COUNT
	.align		4
        /*009c*/ 	.byte	0x03, 0x1b
        /*009e*/ 	.short	0x00ff


	//----- nvinfo : EIATTR_NUM_BARRIERS
	.align		4
        /*00a0*/ 	.byte	0x02, 0x4c
        /*00a2*/ 	.byte	0x01
	.zero		1


	//----- nvinfo : EIATTR_MERCURY_ISA_VERSION
	.align		4
        /*00a4*/ 	.byte	0x03, 0x5f
        /*00a6*/ 	.short	0x0101


	//----- nvinfo : EIATTR_COOP_GROUP_MASK_REGIDS
	.align		4
        /*00a8*/ 	.byte	0x04, 0x29
        /*00aa*/ 	.short	(.L_1836 - .L_1835)


	//   ....[0]....
.L_1835:
        /*00ac*/ 	.word	0xffffffff


	//   ....[1]....
        /*00b0*/ 	.word	0xffffffff


	//   ....[2]....
        /*00b4*/ 	.word	0xffffffff


	//   ....[3]....
        /*00b8*/ 	.word	0xffffffff


	//   ....[4]....
        /*00bc*/ 	.word	0xffffffff


	//   ....[5]....
        /*00c0*/ 	.word	0xffffffff


	//   ....[6]....
        /*00c4*/ 	.word	0xffffffff


	//   ....[7]....
        /*00c8*/ 	.word	0xffffffff


	//   ....[8]....
        /*00cc*/ 	.word	0xffffffff


	//   ....[9]....
        /*00d0*/ 	.word	0xffffffff


	//   ....[10]....
        /*00d4*/ 	.word	0xffffffff


	//   ....[11]....
        /*00d8*/ 	.word	0xffffffff


	//   ....[12]....
        /*00dc*/ 	.word	0xffffffff


	//   ....[13]....
        /*00e0*/ 	.word	0xffffffff


	//   ....[14]....
        /*00e4*/ 	.word	0xffffffff


	//   ....[15]....
        /*00e8*/ 	.word	0xffffffff


	//   ....[16]....
        /*00ec*/ 	.word	0xffffffff


	//   ....[17]....
        /*00f0*/ 	.word	0xffffffff


	//   ....[18]....
        /*00f4*/ 	.word	0xffffffff


	//   ....[19]....
        /*00f8*/ 	.word	0xffffffff


	//   ....[20]....
        /*00fc*/ 	.word	0xffffffff


	//   ....[21]....
        /*0100*/ 	.word	0xffffffff


	//   ....[22]....
        /*0104*/ 	.word	0xffffffff


	//   ....[23]....
        /*0108*/ 	.word	0xffffffff


	//   ....[24]....
        /*010c*/ 	.word	0xffffffff


	//   ....[25]....
        /*0110*/ 	.word	0xffffffff


	//   ....[26]....
        /*0114*/ 	.word	0xffffffff


	//   ....[27]....
        /*0118*/ 	.word	0xffffffff


	//   ....[28]....
        /*011c*/ 	.word	0xffffffff


	//   ....[29]....
        /*0120*/ 	.word	0xffffffff


	//----- nvinfo : EIATTR_COOP_GROUP_INSTR_OFFSETS
	.align		4
.L_1836:
        /*0124*/ 	.byte	0x04, 0x28
        /*0126*/ 	.short	(.L_1838 - .L_1837)


	//   ....[0]....
.L_1837:
        /*0128*/ 	.word	0x00000630


	//   ....[1]....
        /*012c*/ 	.word	0x000006d0


	//   ....[2]....
        /*0130*/ 	.word	0x00000700


	//   ....[3]....
        /*0134*/ 	.word	0x00000760


	//   ....[4]....
        /*0138*/ 	.word	0x000007a0


	//   ....[5]....
        /*013c*/ 	.word	0x000007f0


	//   ....[6]....
        /*0140*/ 	.word	0x00000810


	//   ....[7]....
        /*0144*/ 	.word	0x00000830


	//   ....[8]....
        /*0148*/ 	.word	0x00000850


	//   ....[9]....
        /*014c*/ 	.word	0x00000870


	//   ....[10]....
        /*0150*/ 	.word	0x000008a0


	//   ....[11]....
        /*0154*/ 	.word	0x000008c0


	//   ....[12]....
        /*0158*/ 	.word	0x000008e0


	//   ....[13]....
        /*015c*/ 	.word	0x00000900


	//   ....[14]....
        /*0160*/ 	.word	0x00000920


	//   ....[15]....
        /*0164*/ 	.word	0x00000b70


	//   ....[16]....
        /*0168*/ 	.word	0x00000c10


	//   ....[17]....
        /*016c*/ 	.word	0x00000c40


	//   ....[18]....
        /*0170*/ 	.word	0x00000ca0


	//   ....[19]....
        /*0174*/ 	.word	0x00000ce0


	//   ....[20]....
        /*0178*/ 	.word	0x00000d30


	//   ....[21]....
        /*017c*/ 	.word	0x00000d50


	//   ....[22]....
        /*0180*/ 	.word	0x00000d70


	//   ....[23]....
        /*0184*/ 	.word	0x00000d90


	//   ....[24]....
        /*0188*/ 	.word	0x00000db0


	//   ....[25]....
        /*018c*/ 	.word	0x00000de0


	//   ....[26]....
        /*0190*/ 	.word	0x00000e00


	//   ....[27]....
        /*0194*/ 	.word	0x00000e20


	//   ....[28]....
        /*0198*/ 	.word	0x00000e40


	//   ....[29]....
        /*019c*/ 	.word	0x00000e60


	//----- nvinfo : EIATTR_EXIT_INSTR_OFFSETS
	.align		4
.L_1838:
        /*01a0*/ 	.byte	0x04, 0x1c
        /*01a2*/ 	.short	(.L_1840 - .L_1839)


	//   ....[0]....
.L_1839:
        /*01a4*/ 	.word	0x00000100


	//   ....[1]....
        /*01a8*/ 	.word	0x000011d0


	//----- nvinfo : EIATTR_CRS_STACK_SIZE
	.align		4
.L_1840:
        /*01ac*/ 	.byte	0x04, 0x1e
        /*01ae*/ 	.short	(.L_1842 - .L_1841)
.L_1841:
        /*01b0*/ 	.word	0x00000000


	//----- nvinfo : EIATTR_CBANK_PARAM_SIZE
	.align		4
.L_1842:
        /*01b4*/ 	.byte	0x03, 0x19
        /*01b6*/ 	.short	0x0034


	//----- nvinfo : EIATTR_PARAM_CBANK
	.align		4
        /*01b8*/ 	.byte	0x04, 0x0a
        /*01ba*/ 	.short	(.L_1844 - .L_1843)
	.align		4
.L_1843:
        /*01bc*/ 	.word	index@(.nv.constant0._ZN17fastertransformer14softmax_kernelIffLi4EEEvPT_PKT0_PKS1_S7_iiiif)
        /*01c0*/ 	.short	0x0210
        /*01c2*/ 	.short	0x0034


	//----- nvinfo : EIATTR_SW_WAR
	.align		4
.L_1844:
        /*01c4*/ 	.byte	0x04, 0x36
        /*01c6*/ 	.short	(.L_1846 - .L_1845)
.L_1845:
        /*01c8*/ 	.word	0x00000008
.L_1846:


//--------------------- .nv.info._ZN17fastertransformer17softmax_kernel_h2I6__halfLi4EEEvPT_PKS2_S5_S5_iiiiS2_ --------------------------
	.section	.nv.info._ZN17fastertransformer17softmax_kernel_h2I6__halfLi4EEEvPT_PKS2_S5_S5_iiiiS2_,"",@"SHT_CUDA_INFO"
	.sectionflags	@""
	.align	4


	//----- nvinfo : EIATTR_CUDA_API_VERSION
	.align		4
        /*0000*/ 	.byte	0x04, 0x37
        /*0002*/ 	.short	(.L_1848 - .L_1847)
.L_1847:
        /*0004*/ 	.word	0x00000082


	//----- nvinfo : EIATTR_KPARAM_INFO
	.align		4
.L_1848:
        /*0008*/ 	.byte	0x04, 0x17
        /*000a*/ 	.short	(.L_1850 - .L_1849)
.L_1849:
        /*000c*/ 	.word	0x00000000
        /*0010*/ 	.short	0x0008
        /*0012*/ 	.short	0x0030
        /*0014*/ 	.byte	0x00, 0xf0, 0x09, 0x00


	//----- nvinfo : EIATTR_KPARAM_INFO
	.align		4
.L_1850:
        /*0018*/ 	.byte	0x04, 0x17
        /*001a*/ 	.short	(.L_1852 - .L_1851)
.L_1851:
        /*001c*/ 	.word	0x00000000
        /*0020*/ 	.short	0x0007
        /*0022*/ 	.short	0x002c
        /*0024*/ 	.byte	0x00, 0xf0, 0x11, 0x00


	//----- nvinfo : EIATTR_KPARAM_INFO
	.align		4
.L_1852:
        /*0028*/ 	.byte	0x04, 0x17
        /*002a*/ 	.short	(.L_1854 - .L_1853)
.L_1853:
        /*002c*/ 	.word	0x00000000
        /*0030*/ 	.short	0x0006
        /*0032*/ 	.short	0x0028
        /*0034*/ 	.byte	0x00, 0xf0, 0x11, 0x00


	//----- nvinfo : EIATTR_KPARAM_INFO
	.align		4
.L_1854:
        /*0038*/ 	.byte	0x04, 0x17
        /*003a*/ 	.short	(.L_1856 - .L_1855)
.L_1855:
        /*003c*/ 	.word	0x00000000
        /*0040*/ 	.short	0x0005
        /*0042*/ 	.short	0x0024
        /*0044*/ 	.byte	0x00, 0xf0, 0x11, 0x00


	//----- nvinfo : EIATTR_KPARAM_INFO
	.align		4
.L_1856:
        /*0048*/ 	.byte	0x04, 0x17
        /*004a*/ 	.short	(.L_1858 - .L_1857)
.L_1857:
        /*004c*/ 	.word	0x00000000
        /*0050*/ 	.short	0x0004
        /*0052*/ 	.short	0x0020
        /*0054*/ 	.byte	0x00, 0xf0, 0x11, 0x00


	//----- nvinfo : EIATTR_KPARAM_INFO
	.align		4
.L_1858:
        /*0058*/ 	.byte	0x04, 0x17
        /*005a*/ 	.short	(.L_1860 - .L_1859)
.L_1859:
        /*005c*/ 	.word	0x00000000
        /*0060*/ 	.short	0x0003
        /*0062*/ 	.short	0x0018
        /*0064*/ 	.byte	0x00, 0xf0, 0x21, 0x00


	//----- nvinfo : EIATTR_KPARAM_INFO
	.align		4
.L_1860:
        /*0068*/ 	.byte	0x04, 0x17
        /*006a*/ 	.short	(.L_1862 - .L_1861)
.L_1861:
        /*006c*/ 	.word	0x00000000
        /*0070*/ 	.short	0x0002
        /*0072*/ 	.short	0x0010
        /*0074*/ 	.byte	0x00, 0xf0, 0x21, 0x00


	//----- nvinfo : EIATTR_KPARAM_INFO
	.align		4
.L_1862:
        /*0078*/ 	.byte	0x04, 0x17
        /*007a*/ 	.short	(.L_1864 - .L_1863)
.L_1863:
        /*007c*/ 	.word	0x00000000
        /*0080*/ 	.short	0x0001
        /*0082*/ 	.short	0x0008
        /*0084*/ 	.byte	0x00, 0xf0, 0x21, 0x00


	//----- nvinfo : EIATTR_KPARAM_INFO
	.align		4
.L_1864:
        /*0088*/ 	.byte	0x04, 0x17
        /*008a*/ 	.short	(.L_1866 - .L_1865)
.L_1865:
        /*008c*/ 	.word	0x00000000
        /*0090*/ 	.short	0x0000
        /*0092*/ 	.short	0x0000
        /*0094*/ 	.byte	0x00, 0xf0, 0x21, 0x00


	//----- nvinfo : EIATTR_SPARSE_MMA_MASK
	.align		4
.L_1866:
        /*0098*/ 	.byte	0x03, 0x50
        /*009a*/ 	.short	0x0000


	//----- nvinfo : EIATTR_MAXREG_COUNT
	.align		4
        /*009c*/ 	.byte	0x03, 0x1b
        /*009e*/ 	.short	0x00ff


	//----- nvinfo : EIATTR_NUM_BARRIERS
	.align		4
        /*00a0*/ 	.byte	0x02, 0x4c
        /*00a2*/ 	.byte	0x01
	.zero		1


	//----- nvinfo : EIATTR_MERCURY_ISA_VERSION
	.align		4
        /*00a4*/ 	.byte	0x03, 0x5f
        /*00a6*/ 	.short	0x0101


	//----- nvinfo : EIATTR_COOP_GROUP_MASK_REGIDS
	.align		4
        /*00a8*/ 	.byte	0x04, 0x29
        /*00aa*/ 	.short	(.L_1868 - .L_1867)


	//   ....[0]....
.L_1867:
        /*00ac*/ 	.word	0xffffffff


	//   ....[1]....
        /*00b0*/ 	.word	0xffffffff


	//   ....[2]....
        /*00b4*/ 	.word	0xffffffff


	//   ....[3]....
        /*00b8*/ 	.word	0xffffffff


	//   ....[4]....
        /*00bc*/ 	.word	0xffffffff


	//   ....[5]....
        /*00c0*/ 	.word	0xffffffff


	//   ....[6]....
        /*00c4*/ 	.word	0xffffffff


	//   ....[7]....
        /*00c8*/ 	.word	0xffffffff


	//   ....[8]....
        /*00cc*/ 	.word	0xffffffff


	//   ....[9]....
        /*00d0*/ 	.word	0xffffffff


	//   ....[10]....
        /*00d4*/ 	.word	0xffffffff


	//   ....[11]....
        /*00d8*/ 	.word	0xffffffff


	//   ....[12]....
        /*00dc*/ 	.word	0xffffffff


	//   ....[13]....
        /*00e0*/ 	.word	0xffffffff


	//   ....[14]....
        /*00e4*/ 	.word	0xffffffff


	//   ....[15]....
        /*00e8*/ 	.word	0xffffffff


	//   ....[16]....
        /*00ec*/ 	.word	0xffffffff


	//   ....[17]....
        /*00f0*/ 	.word	0xffffffff


	//   ....[18]....
        /*00f4*/ 	.word	0xffffffff


	//   ....[19]....
        /*00f8*/ 	.word	0xffffffff


	//   ....[20]....
        /*00fc*/ 	.word	0xffffffff


	//   ....[21]....
        /*0100*/ 	.word	0xffffffff


	//   ....[22]....
        /*0104*/ 	.word	0xffffffff


	//   ....[23]....
        /*0108*/ 	.word	0xffffffff


	//   ....[24]....
        /*010c*/ 	.word	0xffffffff


	//   ....[25]....
        /*0110*/ 	.word	0xffffffff


	//   ....[26]....
        /*0114*/ 	.word	0xffffffff


	//   ....[27]....
        /*0118*/ 	.word	0xffffffff


	//   ....[28]....
        /*011c*/ 	.word	0xffffffff


	//   ....[29]....
        /*0120*/ 	.word	0xffffffff


	//----- nvinfo : EIATTR_COOP_GROUP_INSTR_OFFSETS
	.align		4
.L_1868:
        /*0124*/ 	.byte	0x04, 0x28
        /*0126*/ 	.short	(.L_1870 - .L_1869)


	//   ....[0]....
.L_1869:
        /*0128*/ 	.word	0x00000be0


	//   ....[1]....
        /*012c*/ 	.word	0x00000c40


	//   ....[2]....
        /*0130*/ 	.word	0x00000c70


	//   ....[3]....
        /*0134*/ 	.word	0x00000c90


	//   ....[4]....
        /*0138*/ 	.word	0x00000cb0


	//   ....[5]....
        /*013c*/ 	.word	0x00000d00


	//   ....[6]....
        /*0140*/ 	.word	0x00000d20


	//   ....[7]....
        /*0144*/ 	.word	0x00000d40


	//   ....[8]....
        /*0148*/ 	.word	0x00000d60


	//   ....[9]....
        /*014c*/ 	.word	0x00000d80


	//   ....[10]....
        /*0150*/ 	.word	0x00000db0


	//   ....[11]....
        /*0154*/ 	.word	0x00000dd0


	//   ....[12]....
        /*0158*/ 	.word	0x00000df0


	//   ....[13]....
        /*015c*/ 	.word	0x00000e10


	//   ....[14]....
        /*0160*/ 	.word	0x00000e30


	//   ....[15]....
        /*0164*/ 	.word	0x00001490


	//   ....[16]....
        /*0168*/ 	.word	0x000014f0


	//   ....[17]....
        /*016c*/ 	.word	0x00001520


	//   ....[18]....
        /*0170*/ 	.word	0x00001540


	//   ....[19]....
        /*0174*/ 	.word	0x00001560


	//   ....[20]....
        /*0178*/ 	.word	0x000015b0


	//   ....[21]....
        /*017c*/ 	.word	0x000015d0


	//   ....[22]....
        /*0180*/ 	.word	0x000015f0


	//   ....[23]....
        /*0184*/ 	.word	0x00001610


	//   ....[24]....
        /*0188*/ 	.word	0x00001630


	//   ....[25]....
        /*018c*/ 	.word	0x00001660


	//   ....[26]....
        /*0190*/ 	.word	0x00001680


	//   ....[27]....
        /*0194*/ 	.word	0x000016a0


	//   ....[28]....
        /*0198*/ 	.word	0x000016c0


	//   ....[29]....
        /*019c*/ 	.word	0x000016e0


	//----- nvinfo : EIATTR_EXIT_INSTR_OFFSETS
	.align		4
.L_1870:
        /*01a0*/ 	.byte	0x04, 0x1c
        /*01a2*/ 	.short	(.L_1872 - .L_1871)


	//   ....[0]....
.L_1871:
        /*01a4*/ 	.word	0x000000c0


	//   ....[1]....
        /*01a8*/ 	.word	0x000019a0


	//----- nvinfo : EIATTR_CRS_STACK_SIZE
	.align		4
.L_1872:
        /*01ac*/ 	.byte	0x04, 0x1e
        /*01ae*/ 	.short	(.L_1874 - .L_1873)
.L_1873:
        /*01b0*/ 	.word	0x00000000


	//----- nvinfo : EIATTR_CBANK_PARAM_SIZE
	.align		4
.L_1874:
        /*01b4*/ 	.byte	0x03, 0x19
        /*01b6*/ 	.short	0x0032


	//----- nvinfo : EIATTR_PARAM_CBANK
	.align		4
        /*01b8*/ 	.byte	0x04, 0x0a
        /*01ba*/ 	.short	(.L_1876 - .L_1875)
	.align		4
.L_1875:
        /*01bc*/ 	.word	index@(.nv.constant0._ZN17fastertransformer17softmax_kernel_h2I6__halfLi4EEEvPT_PKS2_S5_S5_iiiiS2_)
        /*01c0*/ 	.short	0x0210
        /*01c2*/ 	.short	0x0032


	//----- nvinfo : EIATTR_SW_WAR
	.align		4
.L_1876:
        /*01c4*/ 	.byte	0x04, 0x36
        /*01c6*/ 	.short	(.L_1878 - .L_1877)
.L_1877:
        /*01c8*/ 	.word	0x00000008
.L_1878:


//--------------------- .nv.info._ZN17fastertransformer20softmax_kernel_h2_v2I6__halfLi4ELi4EEEvPT_PKS2_S5_S5_iiiiS2_ --------------------------
	.section	.nv.info._ZN17fastertransformer20softmax_kernel_h2_v2I6__halfLi4ELi4EEEvPT_PKS2_S5_S5_iiiiS2_,"",@"SHT_CUDA_INFO"
	.sectionflags	@""
	.align	4


	//----- nvinfo : EIATTR_CUDA_API_VERSION
	.align		4
        /*0000*/ 	.byte	0x04, 0x37
        /*0002*/ 	.short	(.L_1880 - .L_1879)
.L_1879:
        /*0004*/ 	.word	0x00000082


	//----- nvinfo : EIATTR_KPARAM_INFO
	.align		4
.L_1880:
        /*0008*/ 	.byte	0x04, 0x17
        /*000a*/ 	.short	(.L_1882 - .L_1881)
.L_1881:
        /*000c*/ 	.word	0x00000000
        /*0010*/ 	.short	0x0008
        /*0012*/ 	.short	0x0030
        /*0014*/ 	.byte	0x00, 0xf0, 0x09, 0x00


	//----- nvinfo : EIATTR_KPARAM_INFO
	.align		4
.L_1882:
        /*0018*/ 	.byte	0x04, 0x17
        /*001a*/ 	.short	(.L_1884 - .L_1883)
.L_1883:
        /*001c*/ 	.word	0x00000000
        /*0020*/ 	.short	0x0007
        /*0022*/ 	.short	0x002c
        /*0024*/ 	.byte	0x00, 0xf0, 0x11, 0x00


	//----- nvinfo : EIATTR_KPARAM_INFO
	.align		4
.L_1884:
        /*0028*/ 	.byte	0x04, 0x17
        /*002a*/ 	.short	(.L_1886 - .L_1885)
.L_1885:
        /*002c*/ 	.word	0x00000000
        /*0030*/ 	.short	0x0006
        /*0032*/ 	.short	0x0028
        /*0034*/ 	.byte	0x00, 0xf0, 0x11, 0x00


	//----- nvinfo : EIATTR_KPARAM_INFO
	.align		4
.L_1886:
        /*0038*/ 	.byte	0x04, 0x17
        /*003a*/ 	.short	(.L_1888 - .L_1887)
.L_1887:
        /*003c*/ 	.word	0x00000000
        /*0040*/ 	.short	0x0005
        /*0042*/ 	.short	0x0024
        /*0044*/ 	.byte	0x00, 0xf0, 0x11, 0x00


	//----- nvinfo : EIATTR_KPARAM_INFO
	.align		4
.L_1888:
        /*0048*/ 	.byte	0x04, 0x17
        /*004a*/ 	.short	(.L_1890 - .L_1889)
.L_1889:
        /*004c*/ 	.word	0x00000000
        /*0050*/ 	.short	0x0004
        /*0052*/ 	.short	0x0020
        /*0054*/ 	.byte	0x00, 0xf0, 0x11, 0x00


	//----- nvinfo : EIATTR_KPARAM_INFO
	.align		4
.L_1890:
        /*0058*/ 	.byte	0x04, 0x17
        /*005a*/ 	.short	(.L_1892 - .L_1891)
.L_1891:
        /*005c*/ 	.word	0x00000000
        /*0060*/ 	.short	0x0003
        /*0062*/ 	.short	0x0018
        /*0064*/ 	.byte	0x00, 0xf0, 0x21, 0x00


	//----- nvinfo : EIATTR_KPARAM_INFO
	.align		4
.L_1892:
        /*0068*/ 	.byte	0x04, 0x17
        /*006a*/ 	.short	(.L_1894 - .L_1893)
.L_1893:
        /*006c*/ 	.word	0x00000000
        /*0070*/ 	.short	0x0002
        /*0072*/ 	.short	0x0010
        /*0074*/ 	.byte	0x00, 0xf0, 0x21, 0x00


	//----- nvinfo : EIATTR_KPARAM_INFO
	.align		4
.L_1894:
        /*0078*/ 	.byte	0x04, 0x17
        /*007a*/ 	.short	(.L_1896 - .L_1895)
.L_1895:
        /*007c*/ 	.word	0x00000000
        /*0080*/ 	.short	0x0001
        /*0082*/ 	.short	0x0008
        /*0084*/ 	.byte	0x00, 0xf0, 0x21, 0x00


	//----- nvinfo : EIATTR_KPARAM_INFO
	.align		4
.L_1896:
        /*0088*/ 	.byte	0x04, 0x17
        /*008a*/ 	.short	(.L_1898 - .L_1897)
.L_1897:
        /*008c*/ 	.word	0x00000000
        /*0090*/ 	.short	0x0000
        /*0092*/ 	.short	0x0000
        /*0094*/ 	.byte	0x00, 0xf0, 0x21, 0x00


	//----- nvinfo : EIATTR_SPARSE_MMA_MASK
	.align		4
.L_1898:
        /*0098*/ 	.byte	0x03, 0x50
        /*009a*/ 	.short	0x0000


	//----- nvinfo : EIATTR_MAXREG_COUNT
	.align		4
        /*009c*/ 	.byte	0x03, 0x1b
        /*009e*/ 	.short	0x00ff


	//----- nvinfo : EIATTR_NUM_BARRIERS
	.align		4
        /*00a0*/ 	.byte	0x02, 0x4c
        /*00a2*/ 	.byte	0x01
	.zero		1


	//----- nvinfo : EIATTR_MERCURY_ISA_VERSION
	.align		4
        /*00a4*/ 	.byte	0x03, 0x5f
        /*00a6*/ 	.short	0x0101


	//----- nvinfo : EIATTR_COOP_GROUP_MASK_REGIDS
	.align		4
        /*00a8*/ 	.byte	0x04, 0x29
        /*00aa*/ 	.short	(.L_1900 - .L_1899)


	//   ....[0]....
.L_1899:
        /*00ac*/ 	.word	0xffffffff


	//   ....[1]....
        /*00b0*/ 	.word	0xffffffff


	//   ....[2]....
        /*00b4*/ 	.word	0xffffffff


	//   ....[3]....
        /*00b8*/ 	.word	0xffffffff


	//   ....[4]....
        /*00bc*/ 	.word	0xffffffff


	//   ....[5]....
        /*00c0*/ 	.word	0xffffffff


	//   ....[6]....
        /*00c4*/ 	.word	0xffffffff


	//   ....[7]....
        /*00c8*/ 	.word	0xffffffff


	//   ....[8]....
        /*00cc*/ 	.word	0xffffffff


	//   ....[9]....
        /*00d0*/ 	.word	0xffffffff


	//   ....[10]....
        /*00d4*/ 	.word	0xffffffff


	//   ....[11]....
        /*00d8*/ 	.word	0xffffffff


	//   ....[12]....
        /*00dc*/ 	.word	0xffffffff


	//   ....[13]....
        /*00e0*/ 	.word	0xffffffff


	//   ....[14]....
        /*00e4*/ 	.word	0xffffffff


	//   ....[15]....
        /*00e8*/ 	.word	0xffffffff


	//   ....[16]....
        /*00ec*/ 	.word	0xffffffff


	//   ....[17]....
        /*00f0*/ 	.word	0xffffffff


	//   ....[18]....
        /*00f4*/ 	.word	0xffffffff


	//   ....[19]....
        /*00f8*/ 	.word	0xffffffff


	//   ....[20]....
        /*00fc*/ 	.word	0xffffffff


	//   ....[21]....
        /*0100*/ 	.word	0xffffffff


	//   ....[22]....
        /*0104*/ 	.word	0xffffffff


	//   ....[23]....
        /*0108*/ 	.word	0xffffffff


	//   ....[24]....
        /*010c*/ 	.word	0xffffffff


	//   ....[25]....
        /*0110*/ 	.word	0xffffffff


	//   ....[26]....
        /*0114*/ 	.word	0xffffffff


	//   ....[27]....
        /*0118*/ 	.word	0xffffffff


	//   ....[28]....
        /*011c*/ 	.word	0xffffffff


	//   ....[29]....
        /*0120*/ 	.word	0xffffffff


	//   ....[30]....
        /*0124*/ 	.word	0xffffffff


	//   ....[31]....
        /*0128*/ 	.word	0xffffffff


	//   ....[32]....
        /*012c*/ 	.word	0xffffffff


	//   ....[33]....
        /*0130*/ 	.word	0xffffffff


	//   ....[34]....
        /*0134*/ 	.word	0xffffffff


	//   ....[35]....
        /*0138*/ 	.word	0xffffffff


	//   ....[36]....
        /*013c*/ 	.word	0xffffffff


	//   ....[37]....
        /*0140*/ 	.word	0xffffffff


	//   ....[38]....
        /*0144*/ 	.word	0xffffffff


	//   ....[39]....
        /*0148*/ 	.word	0xffffffff


	//   ....[40]....
        /*014c*/ 	.word	0xffffffff


	//   ....[41]....
        /*0150*/ 	.word	0xffffffff


	//   ....[42]....
        /*0154*/ 	.word	0xffffffff


	//   ....[43]....
        /*0158*/ 	.word	0xffffffff


	//   ....[44]....
        /*015c*/ 	.word	0xffffffff


	//   ....[45]....
        /*0160*/ 	.word	0xffffffff


	//   ....[46]....
        /*0164*/ 	.word	0xffffffff


	//   ....[47]....
        /*0168*/ 	.word	0xffffffff


	//   ....[48]....
        /*016c*/ 	.word	0xffffffff


	//   ....[49]....
        /*0170*/ 	.word	0xffffffff


	//   ....[50]....
        /*0174*/ 	.word	0xffffffff


	//   ....[51]....
        /*0178*/ 	.word	0xffffffff


	//   ....[52]....
        /*017c*/ 	.word	0xffffffff


	//   ....[53]....
        /*0180*/ 	.word	0xffffffff


	//   ....[54]....
        /*0184*/ 	.word	0xffffffff


	//   ....[55]....
        /*0188*/ 	.word	0xffffffff


	//   ....[56]....
        /*018c*/ 	.word	0xffffffff


	//   ....[57]....
        /*0190*/ 	.word	0xffffffff


	//   ....[58]....
        /*0194*/ 	.word	0xffffffff


	//   ....[59]....
        /*0198*/ 	.word	0xffffffff


	//   ....[60]....
        /*019c*/ 	.word	0xffffffff


	//   ....[61]....
        /*01a0*/ 	.word	0xffffffff


	//   ....[62]....
        /*01a4*/ 	.word	0xffffffff


	//   ....[63]....
        /*01a8*/ 	.word	0xffffffff


	//   ....[64]....
        /*01ac*/ 	.word	0xffffffff


	//   ....[65]....
        /*01b0*/ 	.word	0xffffffff


	//   ....[66]....
        /*01b4*/ 	.word	0xffffffff


	//   ....[67]....
        /*01b8*/ 	.word	0xffffffff


	//   ....[68]....
        /*01bc*/ 	.word	0xffffffff


	//   ....[69]....
        /*01c0*/ 	.word	0xffffffff


	//   ....[70]....
        /*01c4*/ 	.word	0xffffffff


	//   ....[71]....
        /*01c8*/ 	.word	0xffffffff


	//   ....[72]....
        /*01cc*/ 	.word	0xffffffff


	//   ....[73]....
        /*01d0*/ 	.word	0xffffffff


	//   ....[74]....
        /*01d4*/ 	.word	0xffffffff


	//   ....[75]....
        /*01d8*/ 	.word	0xffffffff


	//   ....[76]....
        /*01dc*/ 	.word	0xffffffff


	//   ....[77]....
        /*01e0*/ 	.word	0xffffffff


	//   ....[78]....
        /*01e4*/ 	.word	0xffffffff


	//   ....[79]....
        /*01e8*/ 	.word	0xffffffff


	//   ....[80]....
        /*01ec*/ 	.word	0xffffffff


	//   ....[81]....
        /*01f0*/ 	.word	0xffffffff


	//   ....[82]....
        /*01f4*/ 	.word	0xffffffff


	//   ....[83]....
        /*01f8*/ 	.word	0xffffffff


	//   ....[84]....
        /*01fc*/ 	.word	0xffffffff


	//   ....[85]....
        /*0200*/ 	.word	0xffffffff


	//   ....[86]....
        /*0204*/ 	.word	0xffffffff


	//   ....[87]....
        /*0208*/ 	.word	0xffffffff


	//   ....[88]....
        /*020c*/ 	.word	0xffffffff


	//   ....[89]....
        /*0210*/ 	.word	0xffffffff


	//   ....[90]....
        /*0214*/ 	.word	0xffffffff


	//   ....[91]....
        /*0218*/ 	.word	0xffffffff


	//   ....[92]....
        /*021c*/ 	.word	0xffffffff


	//   ....[93]....
        /*0220*/ 	.word	0xffffffff


	//   ....[94]....
        /*0224*/ 	.word	0xffffffff


	//   ....[95]....
        /*0228*/ 	.word	0xffffffff


	//   ....[96]....
        /*022c*/ 	.word	0xffffffff


	//   ....[97]....
        /*0230*/ 	.word	0xffffffff


	//   ....[98]....
        /*0234*/ 	.word	0xffffffff


	//   ....[99]....
        /*0238*/ 	.word	0xffffffff


	//   ....[100]....
        /*023c*/ 	.word	0xffffffff


	//   ....[101]....
        /*0240*/ 	.word	0xffffffff


	//   ....[102]....
        /*0244*/ 	.word	0xffffffff


	//   ....[103]....
        /*0248*/ 	.word	0xffffffff


	//   ....[104]....
        /*024c*/ 	.word	0xffffffff


	//   ....[105]....
        /*0250*/ 	.word	0xffffffff


	//   ....[106]....
        /*0254*/ 	.word	0xffffffff


	//   ....[107]....
        /*0258*/ 	.word	0xffffffff


	//   ....[108]....
        /*025c*/ 	.word	0xffffffff


	//   ....[109]....
        /*0260*/ 	.word	0xffffffff


	//   ....[110]....
        /*0264*/ 	.word	0xffffffff


	//   ....[111]....
        /*0268*/ 	.word	0xffffffff


	//   ....[112]....
        /*026c*/ 	.word	0xffffffff


	//   ....[113]....
        /*0270*/ 	.word	0xffffffff


	//   ....[114]....
        /*0274*/ 	.word	0xffffffff


	//   ....[115]....
        /*0278*/ 	.word	0xffffffff


	//   ....[116]....
        /*027c*/ 	.word	0xffffffff


	//   ....[117]....
        /*0280*/ 	.word	0xffffffff


	//   ....[118]....
        /*0284*/ 	.word	0xffffffff


	//   ....[119]....
        /*0288*/ 	.word	0xffffffff


	//----- nvinfo : EIATTR_COOP_GROUP_INSTR_OFFSETS
	.align		4
.L_1900:
        /*028c*/ 	.byte	0x04, 0x28
        /*028e*/ 	.short	(.L_1902 - .L_1901)


	//   ....[0]....
.L_1901:
        /*0290*/ 	.word	0x00003550


	//   ....[1]....
        /*0294*/ 	.word	0x00003570


	//   ....[2]....
        /*0298*/ 	.word	0x00003580


	//   ....[3]....
        /*029c*/ 	.word	0x00003590


	//   ....[4]....
        /*02a0*/ 	.word	0x000035c0


	//   ....[5]....
        /*02a4*/ 	.word	0x000035e0


	//   ....[6]....
        /*02a8*/ 	.word	0x00003600


	//   ....[7]....
        /*02ac*/ 	.word	0x00003610


	//   ....[8]....
        /*02b0*/ 	.word	0x00003640


	//   ....[9]....
        /*02b4*/ 	.word	0x00003660


	//   ....[10]....
        /*02b8*/ 	.word	0x00003680


	//   ....[11]....
        /*02bc*/ 	.word	0x00003690


	//   ....[12]....
        /*02c0*/ 	.word	0x000036d0


	//   ....[13]....
        /*02c4*/ 	.word	0x00003700


	//   ....[14]....
        /*02c8*/ 	.word	0x00003720


	//   ....[15]....
        /*02cc*/ 	.word	0x00003730


	//   ....[16]....
        /*02d0*/ 	.word	0x00003780


	//   ....[17]....
        /*02d4*/ 	.word	0x000037a0


	//   ....[18]....
        /*02d8*/ 	.word	0x000037b0


	//   ....[19]....
        /*02dc*/ 	.word	0x000037c0


	//   ....[20]....
        /*02e0*/ 	.word	0x000038a0


	//   ....[21]....
        /*02e4*/ 	.word	0x000038b0


	//   ....[22]....
        /*02e8*/ 	.word	0x000038c0


	//   ....[23]....
        /*02ec*/ 	.word	0x000038d0


	//   ....[24]....
        /*02f0*/ 	.word	0x00003900


	//   ....[25]....
        /*02f4*/ 	.word	0x00003920


	//   ....[26]....
        /*02f8*/ 	.word	0x00003940


	//   ....[27]....
        /*02fc*/ 	.word	0x00003950


	//   ....[28]....
        /*0300*/ 	.word	0x00003990


	//   ....[29]....
        /*0304*/ 	.word	0x000039b0


	//   ....[30]....
        /*0308*/ 	.word	0x000039c0


	//   ....[31]....
        /*030c*/ 	.word	0x000039d0


	//   ....[32]....
        /*0310*/ 	.word	0x00003a10


	//   ....[33]....
        /*0314*/ 	.word	0x00003a30


	//   ....[34]....
        /*0318*/ 	.word	0x00003a40


	//   ....[35]....
        /*031c*/ 	.word	0x00003a50


	//   ....[36]....
        /*0320*/ 	.word	0x00003a80


	//   ....[37]....
        /*0324*/ 	.word	0x00003ab0


	//   ....[38]....
        /*0328*/ 	.word	0x00003ac0


	//   ....[39]....
        /*032c*/ 	.word	0x00003ad0


	//   ....[40]....
        /*0330*/ 	.word	0x00003b30


	//   ....[41]....
        /*0334*/ 	.word	0x00003b40


	//   ....[42]....
        /*0338*/ 	.word	0x00003b50


	//   ....[43]....
        /*033c*/ 	.word	0x00003b60


	//   ....[44]....
        /*0340*/ 	.word	0x00003b90


	//   ....[45]....
        /*0344*/ 	.word	0x00003bb0


	//   ....[46]....
        /*0348*/ 	.word	0x00003bd0


	//   ....[47]....
        /*034c*/ 	.word	0x00003be0


	//   ....[48]....
        /*0350*/ 	.word	0x00003c10


	//   ....[49]....
        /*0354*/ 	.word	0x00003c30


	//   ....[50]....
        /*0358*/ 	.word	0x00003c50


	//   ....[51]....
        /*035c*/ 	.word	0x00003c60


	//   ....[52]....
        /*0360*/ 	.word	0x00003c90


	//   ....[53]....
        /*0364*/ 	.word	0x00003cb0


	//   ....[54]....
        /*0368*/ 	.word	0x00003cd0


	//   ....[55]....
        /*036c*/ 	.word	0x00003ce0


	//   ....[56]....
        /*0370*/ 	.word	0x00003d20


	//   ....[57]....
        /*0374*/ 	.word	0x00003d40


	//   ....[58]....
        /*0378*/ 	.word	0x00003d50


	//   ....[59]....
        /*037c*/ 	.word	0x00003d60


	//   ....[60]....
        /*0380*/ 	.word	0x000055d0


	//   ....[61]....
        /*0384*/ 	.word	0x000055f0


	//   ....[62]....
        /*0388*/ 	.word	0x00005600


	//   ....[63]....
        /*038c*/ 	.word	0x00005610


	//   ....[64]....
        /*0390*/ 	.word	0x00005640


	//   ....[65]....
        /*0394*/ 	.word	0x00005660


	//   ....[66]....
        /*0398*/ 	.word	0x00005680


	//   ....[67]....
        /*039c*/ 	.word	0x00005690


	//   ....[68]....
        /*03a0*/ 	.word	0x000056c0


	//   ....[69]....
        /*03a4*/ 	.word	0x000056e0


	//   ....[70]....
        /*03a8*/ 	.word	0x00005700


	//   ....[71]....
        /*03ac*/ 	.word	0x00005710


	//   ....[72]....
        /*03b0*/ 	.word	0x00005740


	//   ....[73]....
        /*03b4*/ 	.word	0x00005760


	//   ....[74]....
        /*03b8*/ 	.word	0x00005790


	//   ....[75]....
        /*03bc*/ 	.word	0x000057b0


	//   ....[76]....
        /*03c0*/ 	.word	0x000057f0


	//   ....[77]....
        /*03c4*/ 	.word	0x00005810


	//   ....[78]....
        /*03c8*/ 	.word	0x00005820


	//   ....[79]....
        /*03cc*/ 	.word	0x00005830


	//   ....[80]....
        /*03d0*/ 	.word	0x00005930


	//   ....[81]....
        /*03d4*/ 	.word	0x00005940


	//   ....[82]....
        /*03d8*/ 	.word	0x00005950


	//   ....[83]....
        /*03dc*/ 	.word	0x00005960


	//   ....[84]....
        /*03e0*/ 	.word	0x00005990


	//   ....[85]....
        /*03e4*/ 	.word	0x000059c0


	//   ....[86]....
        /*03e8*/ 	.word	0x000059d0


	//   ....[87]....
        /*03ec*/ 	.word	0x000059e0


	//   ....[88]....
        /*03f0*/ 	.word	0x00005a00


	//   ....[89]....
        /*03f4*/ 	.word	0x00005a30


	//   ....[90]....
        /*03f8*/ 	.word	0x00005a50


	//   ....[91]....
        /*03fc*/ 	.word	0x00005a60


	//   ....[92]....
        /*0400*/ 	.word	0x00005aa0


	//   ....[93]....
        /*0404*/ 	.word	0x00005ac0


	//   ....[94]....
        /*0408*/ 	.word	0x00005ad0


	//   ....[95]....
        /*040c*/ 	.word	0x00005ae0


	//   ....[96]....
        /*0410*/ 	.word	0x00005b10


	//   ....[97]....
        /*0414*/ 	.word	0x00005b30


	//   ....[98]....
        /*0418*/ 	.word	0x00005b50


	//   ....[99]....
        /*041c*/ 	.word	0x00005b60


	//   ....[100]....
        /*0420*/ 	.word	0x00005bc0


	//   ....[101]....
        /*0424*/ 	.word	0x00005bd0


	//   ....[102]....
        /*0428*/ 	.word	0x00005be0


	//   ....[103]....
        /*042c*/ 	.word	0x00005bf0


	//   ....[104]....
        /*0430*/ 	.word	0x00005c20


	//   ....[105]....
        /*0434*/ 	.word	0x00005c40


	//   ....[106]....
        /*0438*/ 	.word	0x00005c60


	//   ....[107]....
        /*043c*/ 	.word	0x00005c70


	//   ....[108]....
        /*0440*/ 	.word	0x00005ca0


	//   ....[109]....
        /*0444*/ 	.word	0x00005cc0


	//   ....[110]....
        /*0448*/ 	.word	0x00005ce0


	//   ....[111]....
        /*044c*/ 	.word	0x00005cf0


	//   ....[112]....
        /*0450*/ 	.word	0x00005d20


	//   ....[113]....
        /*0454*/ 	.word	0x00005d40


	//   ....[114]....
        /*0458*/ 	.word	0x00005d60


	//   ....[115]....
        /*045c*/ 	.word	0x00005d70


	//   ....[116]....
        /*0460*/ 	.word	0x00005db0


	//   ....[117]....
        /*0464*/ 	.word	0x00005dd0


	//   ....[118]....
        /*0468*/ 	.word	0x00005de0


	//   ....[119]....
        /*046c*/ 	.word	0x00005df0


	//----- nvinfo : EIATTR_EXIT_INSTR_OFFSETS
	.align		4
.L_1902:
        /*0470*/ 	.byte	0x04, 0x1c
        /*0472*/ 	.short	(.L_1904 - .L_1903)


	//   ....[0]....
.L_1903:
        /*0474*/ 	.word	0x00000100


	//   ....[1]....
        /*0478*/ 	.word	0x000068a0


	//----- nvinfo : EIATTR_CRS_STACK_SIZE
	.align		4
.L_1904:
        /*047c*/ 	.byte	0x04, 0x1e
        /*047e*/ 	.short	(.L_1906 - .L_1905)
.L_1905:
        /*0480*/ 	.word	0x00000000


	//----- nvinfo : EIATTR_CBANK_PARAM_SIZE
	.align		4
.L_1906:
        /*0484*/ 	.byte	0x03, 0x19
        /*0486*/ 	.short	0x0032


	//----- nvinfo : EIATTR_PARAM_CBANK
	.align		4
        /*0488*/ 	.byte	0x04, 0x0a
        /*048a*/ 	.short	(.L_1908 - .L_1907)
	.align		4
.L_1907:
        /*048c*/ 	.word	index@(.nv.constant0._ZN17fastertransformer20softmax_kernel_h2_v2I6__halfLi4ELi4EEEvPT_PKS2_S5_S5_iiiiS2_)
        /*0490*/ 	.short	0x0210
        /*0492*/ 	.short	0x0032


	//----- nvinfo : EIATTR_SW_WAR
	.align		4
.L_1908:
        /*0494*/ 	.byte	0x04, 0x36
        /*0496*/ 	.short	(.L_1910 - .L_1909)
.L_1909:
        /*0498*/ 	.word	0x00000008
.L_1910:


//--------------------- .nv.info._ZN17fastertransformer15QKVIA3TransposeI6__halfEEvPT_S3_S3_PKS2_S5_S5_PKiS5_S5_iiii --------------------------
	.section	.nv.info._ZN17fastertransformer15QKVIA3TransposeI6__halfEEvPT_S3_S3_PKS2_S5_S5_PKiS5_S5_iiii,"",@"SHT_CUDA_INFO"
	.sectionflags	@""
	.align	4


	//----- nvinfo : EIATTR_CUDA_API_VERSION
	.align		4
        /*0000*/ 	.byte	0x04, 0x37
        /*0002*/ 	.short	(.L_1912 - .L_1911)
.L_1911:
        /*0004*/ 	.word	0x00000082


	//----- nvinfo : EIATTR_KPARAM_INFO
	.align		4
.L_1912:
        /*0008*/ 	.byte	0x04, 0x17
        /*000a*/ 	.short	(.L_1914 - .L_1913)
.L_1913:
        /*000c*/ 	.word	0x00000000
        /*0010*/ 	.short	0x000c
        /*0012*/ 	.short	0x0054
        /*0014*/ 	.byte	0x00, 0xf0, 0x11, 0x00


	//----- nvinfo : EIATTR_KPARAM_INFO
	.align		4
.L_1914:
        /*0018*/ 	.byte	0x04, 0x17
        /*001a*/ 	.short	(.L_1916 - .L_1915)
.L_1915:
        /*001c*/ 	.word	0x00000000
        /*0020*/ 	.short	0x000b
        /*0022*/ 	.short	0x0050
        /*0024*/ 	.byte	0x00, 0xf0, 0x11, 0x00


	//----- nvinfo : EIATTR_KPARAM_INFO
	.align		4
.L_1916:
        /*0028*/ 	.byte	0x04, 0x17
        /*002a*/ 	.short	(.L_1918 - .L_1917)
.L_1917:
        /*002c*/ 	.word	0x00000000
        /*0030*/ 	.short	0x000a
        /*0032*/ 	.short	0x004c
        /*0034*/ 	.byte	0x00, 0xf0, 0x11, 0x00


	//----- nvinfo : EIATTR_KPARAM_INFO
	.align		4
.L_1918:
        /*0038*/ 	.byte	0x04, 0x17
        /*003a*/ 	.short	(.L_1920 - .L_1919)
.L_1919:
        /*003c*/ 	.word	0x00000000
        /*0040*/ 	.short	0x0009
        /*0042*/ 	.short	0x0048
        /*0044*/ 	.byte	0x00, 0xf0, 0x11, 0x00


	//----- nvinfo : EIATTR_KPARAM_INFO
	.align		4
.L_1920:
        /*0048*/ 	.byte	0x04, 0x17
        /*004a*/ 	.short	(.L_1922 - .L_1921)
.L_1921:
        /*004c*/ 	.word	0x00000000
        /*0050*/ 	.short	0x0008
        /*0052*/ 	.short	0x0040
        /*0054*/ 	.byte	0x00, 0xf0, 0x21, 0x00


	//----- nvinfo : EIATTR_KPARAM_INFO
	.align		4
.L_1922:
        /*0058*/ 	.byte	0x04, 0x17
        /*005a*/ 	.short	(.L_1924 - .L_1923)
.L_1923:
        /*005c*/ 	.word	0x00000000
        /*0060*/ 	.short	0x0007
        /*0062*/ 	.short	0x0038
        /*0064*/ 	.byte	0x00, 0xf0, 0x21, 0x00


	//----- nvinfo : EIATTR_KPARAM_INFO
	.align		4
.L_1924:
        /*0068*/ 	.byte	0x04, 0x17
        /*006a*/ 	.short	(.L_1926 - .L_1925)
.L_1925:
        /*006c*/ 	.word	0x00000000
        /*0070*/ 	.short	0x0006
        /*0072*/ 	.short	0x0030
        /*0074*/ 	.byte	0x00, 0xf0, 0x21, 0x00


	//----- nvinfo : EIATTR_KPARAM_INFO
	.align		4
.L_1926:
        /*0078*/ 	.byte	0x04, 0x17
        /*007a*/ 	.short	(.L_1928 - .L_1927)
.L_1927:
        /*007c*/ 	.word	0x00000000
        /*0080*/ 	.short	0x0005
        /*0082*/ 	.short	0x0028
        /*0084*/ 	.byte	0x00, 0xf0, 0x21, 0x00


	//----- nvinfo : EIATTR_KPARAM_INFO
	.align		4
.L_1928:
        /*0088*/ 	.byte	0x04, 0x17
        /*008a*/ 	.short	(.L_1930 - .L_1929)
.L_1929:
        /*008c*/ 	.word	0x00000000
        /*0090*/ 	.short	0x0004
        /*0092*/ 	.short	0x0020
        /*0094*/ 	.byte	0x00, 0xf0, 0x21, 0x00


	//----- nvinfo : EIATTR_KPARAM_INFO
	.align		4
.L_1930:
        /*0098*/ 	.byte	0x04, 0x17
        /*009a*/ 	.short	(.L_1932 - .L_1931)
.L_1931:
        /*009c*/ 	.word	0x00000000
        /*00a0*/ 	.short	0x0003
        /*00a2*/ 	.short	0x0018
        /*00a4*/ 	.byte	0x00, 0xf0, 0x21, 0x00


	//----- nvinfo : EIATTR_KPARAM_INFO
	.align		4
.L_1932:
        /*00a8*/ 	.byte	0x04, 0x17
        /*00aa*/ 	.short	(.L_1934 - .L_1933)
.L_1933:
        /*00ac*/ 	.word	0x00000000
        /*00b0*/ 	.short	0x0002
        /*00b2*/ 	.short	0x0010
        /*00b4*/ 	.byte	0x00, 0xf0, 0x21, 0x00


	//----- nvinfo : EIATTR_KPARAM_INFO
	.align		4
.L_1934:
        /*00b8*/ 	.byte	0x04, 0x17
        /*00ba*/ 	.short	(.L_1936 - .L_1935)
.L_1935:
        /*00bc*/ 	.word	0x00000000
        /*00c0*/ 	.short	0x0001
        /*00c2*/ 	.short	0x0008
        /*00c4*/ 	.byte	0x00, 0xf0, 0x21, 0x00


	//----- nvinfo : EIATTR_KPARAM_INFO
	.align		4
.L_1936:
        /*00c8*/ 	.byte	0x04, 0x17
        /*00ca*/ 	.short	(.L_1938 - .L_1937)
.L_1937:
        /*00cc*/ 	.word	0x00000000
        /*00d0*/ 	.short	0x0000
        /*00d2*/ 	.short	0x0000
        /*00d4*/ 	.byte	0x00, 0xf0, 0x21, 0x00


	//----- nvinfo : EIATTR_SPARSE_MMA_MASK
	.align		4
.L_1938:
        /*00d8*/ 	.byte	0x03, 0x50
        /*00da*/ 	.short	0x0000


	//----- nvinfo : EIATTR_MAXREG_COUNT
	.align		4
        /*00dc*/ 	.byte	0x03, 0x1b
        /*00de*/ 	.short	0x00ff


	//----- nvinfo : EIATTR_MERCURY_ISA_VERSION
	.align		4
        /*00e0*/ 	.byte	0x03, 0x5f
        /*00e2*/ 	.short	0x0101


	//----- nvinfo : EIATTR_EXIT_INSTR_OFFSETS
	.align		4
        /*00e4*/ 	.byte	0x04, 0x1c
        /*00e6*/ 	.short	(.L_1940 - .L_1939)


	//   ....[0]....
.L_1939:
        /*00e8*/ 	.word	0x000000e0


	//   ....[1]....
        /*00ec*/ 	.word	0x00000560


	//   ....[2]....
        /*00f0*/ 	.word	0x00000930


	//   ....[3]....
        /*00f4*/ 	.word	0x00000dd0


	//----- nvinfo : EIATTR_CRS_STACK_SIZE
	.align		4
.L_1940:
        /*00f8*/ 	.byte	0x04, 0x1e
        /*00fa*/ 	.short	(.L_1942 - .L_1941)
.L_1941:
        /*00fc*/ 	.word	0x00000000


	//----- nvinfo : EIATTR_CBANK_PARAM_SIZE
	.align		4
.L_1942:
        /*0100*/ 	.byte	0x03, 0x19
        /*0102*/ 	.short	0x0058


	//----- nvinfo : EIATTR_PARAM_CBANK
	.align		4
        /*0104*/ 	.byte	0x04, 0x0a
        /*0106*/ 	.short	(.L_1944 - .L_1943)
	.align		4
.L_1943:
        /*0108*/ 	.word	index@(.nv.constant0._ZN17fastertransformer15QKVIA3TransposeI6__halfEEvPT_S3_S3_PKS2_S5_S5_PKiS5_S5_iiii)
        /*010c*/ 	.short	0x0210
        /*010e*/ 	.short	0x0058


	//----- nvinfo : EIATTR_SW_WAR
	.align		4
.L_1944:
        /*0110*/ 	.byte	0x04, 0x36
        /*0112*/ 	.short	(.L_1946 - .L_1945)
.L_1945:
        /*0114*/ 	.word	0x00000008
.L_1946:


//--------------------- .nv.info._ZN17fastertransformer22addQKVBiasIA3TransposeI6__halfEEvPT_S3_S3_PKS2_S5_S5_S5_S5_S5_PKiS5_S5_iiii --------------------------
	.section	.nv.info._ZN17fastertransformer22addQKVBiasIA3TransposeI6__halfEEvPT_S3_S3_PKS2_S5_S5_S5_S5_S5_PKiS5_S5_iiii,"",@"SHT_CUDA_INFO"
	.sectionflags	@""
	.align	4


	//----- nvinfo : EIATTR_CUDA_API_VERSION
	.align		4
        /*0000*/ 	.byte	0x04, 0x37
        /*0002*/ 	.short	(.L_1948 - .L_1947)
.L_1947:
        /*0004*/ 	.word	0x00000082


	//----- nvinfo : EIATTR_KPARAM_INFO
	.align		4
.L_1948:
        /*0008*/ 	.byte	0x04, 0x17
        /*000a*/ 	.short	(.L_1950 - .L_1949)
.L_1949:
        /*000c*/ 	.word	0x00000000
        /*0010*/ 	.short	0x000f
        /*0012*/ 	.short	0x006c
        /*0014*/ 	.byte	0x00, 0xf0, 0x11, 0x00


	//----- nvinfo : EIATTR_KPARAM_INFO
	.align		4
.L_1950:
        /*0018*/ 	.byte	0x04, 0x17
        /*001a*/ 	.short	(.L_1952 - .L_1951)
.L_1951:
        /*001c*/ 	.word	0x00000000
        /*0020*/ 	.short	0x000e
        /*0022*/ 	.short	0x0068
        /*0024*/ 	.byte	0x00, 0xf0, 0x11, 0x00


	//----- nvinfo : EIATTR_KPARAM_INFO
	.align		4
.L_1952:
        /*0028*/ 	.byte	0x04, 0x17
        /*002a*/ 	.short	(.L_1954 - .L_1953)
.L_1953:
        /*002c*/ 	.word	0x00000000
        /*0030*/ 	.short	0x000d
        /*0032*/ 	.short	0x0064
        /*0034*/ 	.byte	0x00, 0xf0, 0x11, 0x00


	//----- nvinfo : EIATTR_KPARAM_INFO
	.align		4
.L_1954:
        /*0038*/ 	.byte	0x04, 0x17
        /*003a*/ 	.short	(.L_1956 - .L_1955)
.L_1955:
        /*003c*/ 	.word	0x00000000
        /*0040*/ 	.short	0x000c
        /*0042*/ 	.short	0x0060
        /*0044*/ 	.byte	0x00, 0xf0, 0x11, 0x00


	//----- nvinfo : EIATTR_KPARAM_INFO
	.align		4
.L_1956:
        /*0048*/ 	.byte	0x04, 0x17
        /*004a*/ 	.short	(.L_1958 - .L_1957)
.L_1957:
        /*004c*/ 	.word	0x00000000
        /*0050*/ 	.short	0x000b
        /*0052*/ 	.short	0x0058
        /*0054*/ 	.byte	0x00, 0xf0, 0x21, 0x00


	//----- nvinfo : EIATTR_KPARAM_INFO
	.align		4
.L_1958:
        /*0058*/ 	.byte	0x04, 0x17
        /*005a*/ 	.short	(.L_1960 - .L_1959)
.L_1959:
        /*005c*/ 	.word	0x00000000
        /*0060*/ 	.short	0x000a
        /*0062*/ 	.short	0x0050
        /*0064*/ 	.byte	0x00, 0xf0, 0x21, 0x00


	//----- nvinfo : EIATTR_KPARAM_INFO
	.align		4
.L_1960:
        /*0068*/ 	.byte	0x04, 0x17
        /*006a*/ 	.short	(.L_1962 - .L_1961)
.L_1961:
        /*006c*/ 	.word	0x00000000
        /*0070*/ 	.short	0x0009
        /*0072*/ 	.short	0x0048
        /*0074*/ 	.byte	0x00, 0xf0, 0x21, 0x00


	//----- nvinfo : EIATTR_KPARAM_INFO
	.align		4
.L_1962:
        /*0078*/ 	.byte	0x04, 0x17
        /*007a*/ 	.short	(.L_1964 - .L_1963)
.L_1963:
        /*007c*/ 	.word	0x00000000
        /*0080*/ 	.short	0x0008
        /*0082*/ 	.short	0x0040
        /*0084*/ 	.byte	0x00, 0xf0, 0x21, 0x00


	//----- nvinfo : EIATTR_KPARAM_INFO
	.align		4
.L_1964:
        /*0088*/ 	.byte	0x04, 0x17
        /*008a*/ 	.short	(.L_1966 - .L_1965)
.L_1965:
        /*008c*/ 	.word	0x00000000
        /*0090*/ 	.short	0x0007
        /*0092*/ 	.short	0x0038
        /*0094*/ 	.byte	0x00, 0xf0, 0x21, 0x00


	//----- nvinfo : EIATTR_KPARAM_INFO
	.align		4
.L_1966:
        /*0098*/ 	.byte	0x04, 0x17
        /*009a*/ 	.short	(.L_1968 - .L_1967)
.L_1967:
        /*009c*/ 	.word	0x00000000
        /*00a0*/ 	.short	0x0006
        /*00a2*/ 	.short	0x0030
        /*00a4*/ 	.byte	0x00, 0xf0, 0x21, 0x00


	//----- nvinfo : EIATTR_KPARAM_INFO
	.align		4
.L_1968:
        /*00a8*/ 	.byte	0x04, 0x17
        /*00aa*/ 	.short	(.L_1970 - .L_1969)
.L_1969:
        /*00ac*/ 	.word	0x00000000
        /*00b0*/ 	.short	0x0005
        /*00b2*/ 	.short	0x0028
        /*00b4*/ 	.byte	0x00, 0xf0, 0x21, 0x00


	//----- nvinfo : EIATTR_KPARAM_INFO
	.align		4
.L_1970:
        /*00b8*/ 	.byte	0x04, 0x17
        /*00ba*/ 	.short	(.L_1972 - .L_1971)
.L_1971:
        /*00bc*/ 	.word	0x00000000
        /*00c0*/ 	.short	0x0004
        /*00c2*/ 	.short	0x0020
        /*00c4*/ 	.byte	0x00, 0xf0, 0x21, 0x00


	//----- nvinfo : EIATTR_KPARAM_INFO
	.align		4
.L_1972:
        /*00c8*/ 	.byte	0x04, 0x17
        /*00ca*/ 	.short	(.L_1974 - .L_1973)
.L_1973:
        /*00cc*/ 	.word	0x00000000
        /*00d0*/ 	.short	0x0003
        /*00d2*/ 	.short	0x0018
        /*00d4*/ 	.byte	0x00, 0xf0, 0x21, 0x00


	//----- nvinfo : EIATTR_KPARAM_INFO
	.align		4
.L_1974:
        /*00d8*/ 	.byte	0x04, 0x17
        /*00da*/ 	.short	(.L_1976 - .L_1975)
.L_1975:
        /*00dc*/ 	.word	0x00000000
        /*00e0*/ 	.short	0x0002
        /*00e2*/ 	.short	0x0010
        /*00e4*/ 	.byte	0x00, 0xf0, 0x21, 0x00


	//----- nvinfo : EIATTR_KPARAM_INFO
	.align		4
.L_1976:
        /*00e8*/ 	.byte	0x04, 0x17
        /*00ea*/ 	.short	(.L_1978 - .L_1977)
.L_1977:
        /*00ec*/ 	.word	0x00000000
        /*00f0*/ 	.short	0x0001
        /*00f2*/ 	.short	0x0008
        /*00f4*/ 	.byte	0x00, 0xf0, 0x21, 0x00


	//----- nvinfo : EIATTR_KPARAM_INFO
	.align		4
.L_1978:
        /*00f8*/ 	.byte	0x04, 0x17
        /*00fa*/ 	.short	(.L_1980 - .L_1979)
.L_1979:
        /*00fc*/ 	.word	0x00000000
        /*0100*/ 	.short	0x0000
        /*0102*/ 	.short	0x0000
        /*0104*/ 	.byte	0x00, 0xf0, 0x21, 0x00


	//----- nvinfo : EIATTR_SPARSE_MMA_MASK
	.align		4
.L_1980:
        /*0108*/ 	.byte	0x03, 0x50
        /*010a*/ 	.short	0x0000


	//----- nvinfo : EIATTR_MAXREG_COUNT
	.align		4
        /*010c*/ 	.byte	0x03, 0x1b
        /*010e*/ 	.short	0x00ff


	//----- nvinfo : EIATTR_MERCURY_ISA_VERSION
	.align		4
        /*0110*/ 	.byte	0x03, 0x5f
        /*0112*/ 	.short	0x0101


	//----- nvinfo : EIATTR_EXIT_INSTR_OFFSETS
	.align		4
        /*0114*/ 	.byte	0x04, 0x1c
        /*0116*/ 	.short	(.L_1982 - .L_1981)


	//   ....[0]....
.L_1981:
        /*0118*/ 	.word	0x000000e0


	//   ....[1]....
        /*011c*/ 	.word	0x00000630


	//   ....[2]....
        /*0120*/ 	.word	0x00000ad0


	//   ....[3]....
        /*0124*/ 	.word	0x00001040


	//----- nvinfo : EIATTR_CRS_STACK_SIZE
	.align		4
.L_1982:
        /*0128*/ 	.byte	0x04, 0x1e
        /*012a*/ 	.short	(.L_1984 - .L_1983)
.L_1983:
        /*012c*/ 	.word	0x00000000


	//----- nvinfo : EIATTR_CBANK_PARAM_SIZE
	.align		4
.L_1984:
        /*0130*/ 	.byte	0x03, 0x19
        /*0132*/ 	.short	0x0070


	//----- nvinfo : EIATTR_PARAM_CBANK
	.align		4
        /*0134*/ 	.byte	0x04, 0x0a
        /*0136*/ 	.short	(.L_1986 - .L_1985)
	.align		4
.L_1985:
        /*0138*/ 	.word	index@(.nv.constant0._ZN17fastertransformer22addQKVBiasIA3TransposeI6__halfEEvPT_S3_S3_PKS2_S5_S5_S5_S5_S5_PKiS5_S5_iiii)
        /*013c*/ 	.short	0x0210
        /*013e*/ 	.short	0x0070


	//----- nvinfo : EIATTR_SW_WAR
	.align		4
.L_1986:
        /*0140*/ 	.byte	0x04, 0x36
        /*0142*/ 	.short	(.L_1988 - .L_1987)
.L_1987:
        /*0144*/ 	.word	0x00000008
.L_1988:


//--------------------- .nv.info._ZN17fastertransformer15QKVIA3TransposeI7__half2EEvPT_S3_S3_PKS2_S5_S5_PKiS5_S5_iiii --------------------------
	.section	.nv.info._ZN17fastertransformer15QKVIA3TransposeI7__half2EEvPT_S3_S3_PKS2_S5_S5_PKiS5_S5_iiii,"",@"SHT_CUDA_INFO"
	.sectionflags	@""
	.align	4


	//----- nvinfo : EIATTR_CUDA_API_VERSION
	.align		4
        /*0000*/ 	.byte	0x04, 0x37
        /*0002*/ 	.short	(.L_1990 - .L_1989)
.L_1989:
        /*0004*/ 	.word	0x00000082


	//----- nvinfo : EIATTR_KPARAM_INFO
	.align		4
.L_1990:
        /*0008*/ 	.byte	0x04, 0x17
        /*000a*/ 	.short	(.L_1992 - .L_1991)
.L_1991:
        /*000c*/ 	.word	0x00000000
        /*0010*/ 	.short	0x000c
        /*0012*/ 	.short	0x0054
        /*0014*/ 	.byte	0x00, 0xf0, 0x11, 0x00


	//----- nvinfo : EIATTR_KPARAM_INFO
	.align		4
.L_1992:
        /*0018*/ 	.byte	0x04, 0x17
        /*001a*/ 	.short	(.L_1994 - .L_1993)
.L_1993:
        /*001c*/ 	.word	0x00000000
        /*0020*/ 	.short	0x000b
        /*0022*/ 	.short	0x0050
        /*0024*/ 	.byte	0x00, 0xf0, 0x11, 0x00


	//----- nvinfo : EIATTR_KPARAM_INFO
	.align		4
.L_1994:
        /*0028*/ 	.byte	0x04, 0x17
        /*002a*/ 	.short	(.L_1996 - .L_1995)
.L_1995:
        /*002c*/ 	.word	0x00000000
        /*0030*/ 	.short	0x000a
        /*0032*/ 	.short	0x004c
        /*0034*/ 	.byte	0x00, 0xf0, 0x11, 0x00


	//----- nvinfo : EIATTR_KPARAM_INFO
	.align		4
.L_1996:
        /*0038*/ 	.byte	0x04, 0x17
        /*003a*/ 	.short	(.L_1998 - .L_1997)
.L_1997:
        /*003c*/ 	.word	0x00000000
        /*0040*/ 	.short	0x0009
        /*0042*/ 	.short	0x0048
        /*0044*/ 	.byte	0x00, 0xf0, 0x11, 0x00


	//----- nvinfo : EIATTR_KPARAM_INFO
	.align		4
.L_1998:
        /*0048*/ 	.byte	0x04, 0x17
        /*004a*/ 	.short	(.L_2000 - .L_1999)
.L_1999:
        /*004c*/ 	.word	0x00000000
        /*0050*/ 	.short	0x0008
        /*0052*/ 	.short	0x0040
        /*0054*/ 	.byte	0x00, 0xf0, 0x21, 0x00


	//----- nvinfo : EIATTR_KPARAM_INFO
	.align		4
.L_2000:
        /*0058*/ 	.byte	0x04, 0x17
        /*005a*/ 	.short	(.L_2002 - .L_2001)
.L_2001:
        /*005c*/ 	.word	0x00000000
        /*0060*/ 	.short	0x0007
        /*0062*/ 	.short	0x0038
        /*0064*/ 	.byte	0x00, 0xf0, 0x21, 0x00


	//----- nvinfo : EIATTR_KPARAM_INFO
	.align		4
.L_2002:
        /*0068*/ 	.byte	0x04, 0x17
        /*006a*/ 	.short	(.L_2004 - .L_2003)
.L_2003:
        /*006c*/ 	.word	0x00000000
        /*0070*/ 	.short	0x0006
        /*0072*/ 	.short	0x0030
        /*0074*/ 	.byte	0x00, 0xf0, 0x21, 0x00


	//----- nvinfo : EIATTR_KPARAM_INFO
	.align		4
.L_2004:
        /*0078*/ 	.byte	0x04, 0x17
        /*007a*/ 	.short	(.L_2006 - .L_2005)
.L_2005:
        /*007c*/ 	.word	0x00000000
        /*0080*/ 	.short	0x0005
        /*0082*/ 	.short	0x0028
        /*0084*/ 	.byte	0x00, 0xf0, 0x21, 0x00


	//----- nvinfo : EIATTR_KPARAM_INFO
	.align		4
.L_2006:
        /*0088*/ 	.byte	0x04, 0x17
        /*008a*/ 	.short	(.L_2008 - .L_2007)
.L_2007:
        /*008c*/ 	.word	0x00000000
        /*0090*/ 	.short	0x0004
        /*0092*/ 	.short	0x0020
        /*0094*/ 	.byte	0x00, 0xf0, 0x21, 0x00


	//----- nvinfo : EIATTR_KPARAM_INFO
	.align		4
.L_2008:
        /*0098*/ 	.byte	0x04, 0x17
        /*009a*/ 	.short	(.L_2010 - .L_2009)
.L_2009:
        /*009c*/ 	.word	0x00000000
        /*00a0*/ 	.short	0x0003
        /*00a2*/ 	.short	0x0018
        /*00a4*/ 	.byte	0x00, 0xf0, 0x21, 0x00


	//----- nvinfo : EIATTR_KPARAM_INFO
	.align		4
.L_2010:
        /*00a8*/ 	.byte	0x04, 0x17
        /*00aa*/ 	.short	(.L_2012 - .L_2011)
.L_2011:
        /*00ac*/ 	.word	0x00000000
        /*00b0*/ 	.short	0x0002
        /*00b2*/ 	.short	0x0010
        /*00b4*/ 	.byte	0x00, 0xf0, 0x21, 0x00


	//----- nvinfo : EIATTR_KPARAM_INFO
	.align		4
.L_2012:
        /*00b8*/ 	.byte	0x04, 0x17
        /*00ba*/ 	.short	(.L_2014 - .L_2013)
.L_2013:
        /*00bc*/ 	.word	0x00000000
        /*00c0*/ 	.short	0x0001
        /*00c2*/ 	.short	0x0008
        /*00c4*/ 	.byte	0x00, 0xf0, 0x21, 0x00


	//----- nvinfo : EIATTR_KPARAM_INFO
	.align		4
.L_2014:
        /*00c8*/ 	.byte	0x04, 0x17
        /*00ca*/ 	.short	(.L_2016 - .L_2015)
.L_2015:
        /*00cc*/ 	.word	0x00000000
        /*00d0*/ 	.short	0x0000
        /*00d2*/ 	.short	0x0000
        /*00d4*/ 	.byte	0x00, 0xf0, 0x21, 0x00


	//----- nvinfo : EIATTR_SPARSE_MMA_MASK
	.align		4
.L_2016:
        /*00d8*/ 	.byte	0x03, 0x50
        /*00da*/ 	.short	0x0000


	//----- nvinfo : EIATTR_MAXREG_COUNT
	.align		4
        /*00dc*/ 	.byte	0x03, 0x1b
        /*00de*/ 	.short	0x00ff


	//----- nvinfo : EIATTR_MERCURY_ISA_VERSION
	.align		4
        /*00e0*/ 	.byte	0x03, 0x5f
        /*00e2*/ 	.short	0x0101


	//----- nvinfo : EIATTR_EXIT_INSTR_OFFSETS
	.align		4
        /*00e4*/ 	.byte	0x04, 0x1c
        /*00e6*/ 	.short	(.L_2018 - .L_2017)


	//   ....[0]....
.L_2017:
        /*00e8*/ 	.word	0x000000e0


	//   ....[1]....
        /*00ec*/ 	.word	0x00000560


	//   ....[2]....
        /*00f0*/ 	.word	0x00000930


	//   ....[3]....
        /*00f4*/ 	.word	0x00000dc0


	//----- nvinfo : EIATTR_CRS_STACK_SIZE
	.align		4
.L_2018:
        /*00f8*/ 	.byte	0x04, 0x1e
        /*00fa*/ 	.short	(.L_2020 - .L_2019)
.L_2019:
        /*00fc*/ 	.word	0x00000000


	//----- nvinfo : EIATTR_CBANK_PARAM_SIZE
	.align		4
.L_2020:
        /*0100*/ 	.byte	0x03, 0x19
        /*0102*/ 	.short	0x0058


	//----- nvinfo : EIATTR_PARAM_CBANK
	.align		4
        /*0104*/ 	.byte	0x04, 0x0a
        /*0106*/ 	.short	(.L_2022 - .L_2021)
	.align		4
.L_2021:
        /*0108*/ 	.word	index@(.nv.constant0._ZN17fastertransformer15QKVIA3TransposeI7__half2EEvPT_S3_S3_PKS2_S5_S5_PKiS5_S5_iiii)
        /*010c*/ 	.short	0x0210
        /*010e*/ 	.short	0x0058


	//----- nvinfo : EIATTR_SW_WAR
	.align		4
.L_2022:
        /*0110*/ 	.byte	0x04, 0x36
        /*0112*/ 	.short	(.L_2024 - .L_2023)
.L_2023:
        /*0114*/ 	.word	0x00000008
.L_2024:


//--------------------- .nv.info._ZN17fastertransformer22addQKVBiasIA3TransposeI7__half2EEvPT_S3_S3_PKS2_S5_S5_S5_S5_S5_PKiS5_S5_iiii --------------------------
	.section	.nv.info._ZN17fastertransformer22addQKVBiasIA3TransposeI7__half2EEvPT_S3_S3_PKS2_S5_S5_S5_S5_S5_PKiS5_S5_iiii,"",@"SHT_CUDA_INFO"
	.sectionflags	@""
	.align	4


	//----- nvinfo : EIATTR_CUDA_API_VERSION
	.align		4
        /*0000*/ 	.byte	0x04, 0x37
        /*0002*/ 	.short	(.L_2026 - .L_2025)
.L_2025:
        /*0004*/ 	.word	0x00000082


	//----- nvinfo : EIATTR_KPARAM_INFO
	.align		4
.L_2026:
        /*0008*/ 	.byte	0x04, 0x17
        /*000a*/ 	.short	(.L_2028 - .L_2027)
.L_2027:
        /*000c*/ 	.word	0x00000000
        /*0010*/ 	.short	0x000f
        /*0012*/ 	.short	0x006c
        /*0014*/ 	.byte	0x00, 0xf0, 0x11, 0x00


	//----- nvinfo : EIATTR_KPARAM_INFO
	.align		4
.L_2028:
        /*0018*/ 	.byte	0x04, 0x17
        /*001a*/ 	.short	(.L_2030 - .L_2029)
.L_2029:
        /*001c*/ 	.word	0x00000000
        /*0020*/ 	.short	0x000e
        /*0022*/ 	.short	0x0068
        /*0024*/ 	.byte	0x00, 0xf0, 0x11, 0x00


	//----- nvinfo : EIATTR_KPARAM_INFO
	.align		4
.L_2030:
        /*0028*/ 	.byte	0x04, 0x17
        /*002a*/ 	.short	(.L_2032 - .L_2031)
.L_2031:
        /*002c*/ 	.word	0x00000000
        /*0030*/ 	.short	0x000d
        /*0032*/ 	.short	0x0064
        /*0034*/ 	.byte	0x00, 0xf0, 0x11, 0x00


	//----- nvinfo : EIATTR_KPARAM_INFO
	.align		4
.L_2032:
        /*0038*/ 	.byte	0x04, 0x17
        /*003a*/ 	.short	(.L_2034 - .L_2033)
.L_2033:
        /*003c*/ 	.word	0x00000000
        /*0040*/ 	.short	0x000c
        /*0042*/ 	.short	0x0060
        /*0044*/ 	.byte	0x00, 0xf0, 0x11, 0x00


	//----- nvinfo : EIATTR_KPARAM_INFO
	.align		4
.L_2034:
        /*0048*/ 	.byte	0x04, 0x17
        /*004a*/ 	.short	(.L_2036 - .L_2035)
.L_2035:
        /*004c*/ 	.word	0x00000000
        /*0050*/ 	.short	0x000b
        /*0052*/ 	.short	0x0058
        /*0054*/ 	.byte	0x00, 0xf0, 0x21, 0x00


	//----- nvinfo : EIATTR_KPARAM_INFO
	.align		4
.L_2036:
        /*0058*/ 	.byte	0x04, 0x17
        /*005a*/ 	.short	(.L_2038 - .L_2037)
.L_2037:
        /*005c*/ 	.word	0x00000000
        /*0060*/ 	.short	0x000a
        /*0062*/ 	.short	0x0050
        /*0064*/ 	.byte	0x00, 0xf0, 0x21, 0x00


	//----- nvinfo : EIATTR_KPARAM_INFO
	.align		4
.L_2038:
        /*0068*/ 	.byte	0x04, 0x17
        /*006a*/ 	.short	(.L_2040 - .L_2039)
.L_2039:
        /*006c*/ 	.word	0x00000000
        /*0070*/ 	.short	0x0009
        /*0072*/ 	.short	0x0048
        /*0074*/ 	.byte	0x00, 0xf0, 0x21, 0x00


	//----- nvinfo : EIATTR_KPARAM_INFO
	.align		4
.L_2040:
        /*0078*/ 	.byte	0x04, 0x17
        /*007a*/ 	.short	(.L_2042 - .L_2041)
.L_2041:
        /*007c*/ 	.word	0x00000000
        /*0080*/ 	.short	0x0008
        /*0082*/ 	.short	0x0040
        /*0084*/ 	.byte	0x00, 0xf0, 0x21, 0x00


	//----- nvinfo : EIATTR_KPARAM_INFO
	.align		4
.L_2042:
        /*0088*/ 	.byte	0x04, 0x17
        /*008a*/ 	.short	(.L_2044 - .L_2043)
.L_2043:
        /*008c*/ 	.word	0x00000000
        /*0090*/ 	.short	0x0007
        /*0092*/ 	.short	0x0038
        /*0094*/ 	.byte	0x00, 0xf0, 0x21, 0x00


	//----- nvinfo : EIATTR_KPARAM_INFO
	.align		4
.L_2044:
        /*0098*/ 	.byte	0x04, 0x17
        /*009a*/ 	.short	(.L_2046 - .L_2045)
.L_2045:
        /*009c*/ 	.word	0x00000000
        /*00a0*/ 	.short	0x0006
        /*00a2*/ 	.short	0x0030
        /*00a4*/ 	.byte	0x00, 0xf0, 0x21, 0x00


	//----- nvinfo : EIATTR_KPARAM_INFO
	.align		4
.L_2046:
        /*00a8*/ 	.byte	0x04, 0x17
        /*00aa*/ 	.short	(.L_2048 - .L_2047)
.L_2047:
        /*00ac*/ 	.word	0x00000000
        /*00b0*/ 	.short	0x0005
        /*00b2*/ 	.short	0x0028
        /*00b4*/ 	.byte	0x00, 0xf0, 0x21, 0x00


	//----- nvinfo : EIATTR_KPARAM_INFO
	.align		4
.L_2048:
        /*00b8*/ 	.byte	0x04, 0x17
        /*00ba*/ 	.short	(.L_2050 - .L_2049)
.L_2049:
        /*00bc*/ 	.word	0x00000000
        /*00c0*/ 	.short	0x0004
        /*00c2*/ 	.short	0x0020
        /*00c4*/ 	.byte	0x00, 0xf0, 0x21, 0x00


	//----- nvinfo : EIATTR_KPARAM_INFO
	.align		4
.L_2050:
        /*00c8*/ 	.byte	0x04, 0x17
        /*00ca*/ 	.short	(.L_2052 - .L_2051)
.L_2051:
        /*00cc*/ 	.word	0x00000000
        /*00d0*/ 	.short	0x0003
        /*00d2*/ 	.short	0x0018
        /*00d4*/ 	.byte	0x00, 0xf0, 0x21, 0x00


	//----- nvinfo : EIATTR_KPARAM_INFO
	.align		4
.L_2052:
        /*00d8*/ 	.byte	0x04, 0x17
        /*00da*/ 	.short	(.L_2054 - .L_2053)
.L_2053:
        /*00dc*/ 	.word	0x00000000
        /*00e0*/ 	.short	0x0002
        /*00e2*/ 	.short	0x0010
        /*00e4*/ 	.byte	0x00, 0xf0, 0x21, 0x00


	//----- nvinfo : EIATTR_KPARAM_INFO
	.align		4
.L_2054:
        /*00e8*/ 	.byte	0x04, 0x17
        /*00ea*/ 	.short	(.L_2056 - .L_2055)
.L_2055:
        /*00ec*/ 	.word	0x00000000
        /*00f0*/ 	.short	0x0001
        /*00f2*/ 	.short	0x0008
        /*00f4*/ 	.byte	0x00, 0xf0, 0x21, 0x00


	//----- nvinfo : EIATTR_KPARAM_INFO
	.align		4
.L_2056:
        /*00f8*/ 	.byte	0x04, 0x17
        /*00fa*/ 	.short	(.L_2058 - .L_2057)
.L_2057:
        /*00fc*/ 	.word	0x00000000
        /*0100*/ 	.short	0x0000
        /*0102*/ 	.short	0x0000
        /*0104*/ 	.byte	0x00, 0xf0, 0x21, 0x00


	//----- nvinfo : EIATTR_SPARSE_MMA_MASK
	.align		4
.L_2058:
        /*0108*/ 	.byte	0x03, 0x50
        /*010a*/ 	.short	0x0000


	//----- nvinfo : EIATTR_MAXREG_COUNT
	.align		4
        /*010c*/ 	.byte	0x03, 0x1b
        /*010e*/ 	.short	0x00ff


	//----- nvinfo : EIATTR_MERCURY_ISA_VERSION
	.align		4
        /*0110*/ 	.byte	0x03, 0x5f
        /*0112*/ 	.short	0x0101


	//----- nvinfo : EIATTR_EXIT_INSTR_OFFSETS
	.align		4
        /*0114*/ 	.byte	0x04, 0x1c
        /*0116*/ 	.short	(.L_2060 - .L_2059)


	//   ....[0]....
.L_2059:
        /*0118*/ 	.word	0x000000f0


	//   ....[1]....
        /*011c*/ 	.word	0x00000620


	//   ....[2]....
        /*0120*/ 	.word	0x00000ab0


	//   ....[3]....
        /*0124*/ 	.word	0x00000fb0


	//----- nvinfo : EIATTR_CRS_STACK_SIZE
	.align		4
.L_2060:
        /*0128*/ 	.byte	0x04, 0x1e
        /*012a*/ 	.short	(.L_2062 - .L_2061)
.L_2061:
        /*012c*/ 	.word	0x00000000


	//----- nvinfo : EIATTR_CBANK_PARAM_SIZE
	.align		4
.L_2062:
        /*0130*/ 	.byte	0x03, 0x19
        /*0132*/ 	.short	0x0070


	//----- nvinfo : EIATTR_PARAM_CBANK
	.align		4
        /*0134*/ 	.byte	0x04, 0x0a
        /*0136*/ 	.short	(.L_2064 - .L_2063)
	.align		4
.L_2063:
        /*0138*/ 	.word	index@(.nv.constant0._ZN17fastertransformer22addQKVBiasIA3TransposeI7__half2EEvPT_S3_S3_PKS2_S5_S5_S5_S5_S5_PKiS5_S5_iiii)
        /*013c*/ 	.short	0x0210
        /*013e*/ 	.short	0x0070


	//----- nvinfo : EIATTR_SW_WAR
	.align		4
.L_2064:
        /*0140*/ 	.byte	0x04, 0x36
        /*0142*/ 	.short	(.L_2066 - .L_2065)
.L_2065:
        /*0144*/ 	.word	0x00000008
.L_2066:


//--------------------- .nv.info._ZN17fastertransformer15QKVIA3TransposeIfEEvPT_S2_S2_PKS1_S4_S4_PKiS4_S4_iiii --------------------------
	.section	.nv.info._ZN17fastertransformer15QKVIA3TransposeIfEEvPT_S2_S2_PKS1_S4_S4_PKiS4_S4_iiii,"",@"SHT_CUDA_INFO"
	.sectionflags	@""
	.align	4


	//----- nvinfo : EIATTR_CUDA_API_VERSION
	.align		4
        /*0000*/ 	.byte	0x04, 0x37
        /*0002*/ 	.short	(.L_2068 - .L_2067)
.L_2067:
        /*0004*/ 	.word	0x00000082


	//----- nvinfo : EIATTR_KPARAM_INFO
	.align		4
.L_2068:
        /*0008*/ 	.byte	0x04, 0x17
        /*000a*/ 	.short	(.L_2070 - .L_2069)
.L_2069:
        /*000c*/ 	.word	0x00000000
        /*0010*/ 	.short	0x000c
        /*0012*/ 	.short	0x0054
        /*0014*/ 	.byte	0x00, 0xf0, 0x11, 0x00


	//----- nvinfo : EIATTR_KPARAM_INFO
	.align		4
.L_2070:
        /*0018*/ 	.byte	0x04, 0x17
        /*001a*/ 	.short	(.L_2072 - .L_2071)
.L_2071:
        /*001c*/ 	.word	0x00000000
        /*0020*/ 	.short	0x000b
        /*0022*/ 	.short	0x0050
        /*0024*/ 	.byte	0x00, 0xf0, 0x11, 0x00


	//----- nvinfo : EIATTR_KPARAM_INFO
	.align		4
.L_2072:
        /*0028*/ 	.byte	0x04, 0x17
        /*002a*/ 	.short	(.L_2074 - .L_2073)
.L_2073:
        /*002c*/ 	.word	0x00000000
        /*0030*/ 	.short	0x000a
        /*0032*/ 	.short	0x004c
        /*0034*/ 	.byte	0x00, 0xf0, 0x11, 0x00


	//----- nvinfo : EIATTR_KPARAM_INFO
	.align		4
.L_2074:
        /*0038*/ 	.byte	0x04, 0x17
        /*003a*/ 	.short	(.L_2076 - .L_2075)
.L_2075:
        /*003c*/ 	.word	0x00000000
        /*0040*/ 	.short	0x0009
        /*0042*/ 	.short	0x0048
        /*0044*/ 	.byte	0x00, 0xf0, 0x11, 0x00


	//----- nvinfo : EIATTR_KPARAM_INFO
	.align		4
.L_2076:
        /*0048*/ 	.byte	0x04, 0x17
        /*004a*/ 	.short	(.L_2078 - .L_2077)
.L_2077:
        /*004c*/ 	.word	0x00000000
        /*0050*/ 	.short	0x0008
        /*0052*/ 	.short	0x0040
        /*0054*/ 	.byte	0x00, 0xf0, 0x21, 0x00


	//----- nvinfo : EIATTR_KPARAM_INFO
	.align		4
.L_2078:
        /*0058*/ 	.byte	0x04, 0x17
        /*005a*/ 	.short	(.L_2080 - .L_2079)
.L_2079:
        /*005c*/ 	.word	0x00000000
        /*0060*/ 	.short	0x0007
        /*0062*/ 	.short	0x0038
        /*0064*/ 	.byte	0x00, 0xf0, 0x21, 0x00


	//----- nvinfo : EIATTR_KPARAM_INFO
	.align		4
.L_2080:
        /*0068*/ 	.byte	0x04, 0x17
        /*006a*/ 	.short	(.L_2082 - .L_2081)
.L_2081:
        /*006c*/ 	.word	0x00000000
        /*0070*/ 	.short	0x0006
        /*0072*/ 	.short	0x0030
        /*0074*/ 	.byte	0x00, 0xf0, 0x21, 0x00


	//----- nvinfo : EIATTR_KPARAM_INFO
	.align		4
.L_2082:
        /*0078*/ 	.byte	0x04, 0x17
        /*007a*/ 	.short	(.L_2084 - .L_2083)
.L_2083:
        /*007c*/ 	.word	0x00000000
        /*0080*/ 	.short	0x0005
        /*0082*/ 	.short	0x0028
        /*0084*/ 	.byte	0x00, 0xf0, 0x21, 0x00


	//----- nvinfo : EIATTR_KPARAM_INFO
	.align		4
.L_2084:
        /*0088*/ 	.byte	0x04, 0x17
        /*008a*/ 	.short	(.L_2086 - .L_2085)
.L_2085:
        /*008c*/ 	.word	0x00000000
        /*0090*/ 	.short	0x0004
        /*0092*/ 	.short	0x0020
        /*0094*/ 	.byte	0x00, 0xf0, 0x21, 0x00


	//----- nvinfo : EIATTR_KPARAM_INFO
	.align		4
.L_2086:
        /*0098*/ 	.byte	0x04, 0x17
        /*009a*/ 	.short	(.L_2088 - .L_2087)
.L_2087:
        /*009c*/ 	.word	0x00000000
        /*00a0*/ 	.short	0x0003
        /*00a2*/ 	.short	0x0018
        /*00a4*/ 	.byte	0x00, 0xf0, 0x21, 0x00


	//----- nvinfo : EIATTR_KPARAM_INFO
	.align		4
.L_2088:
        /*00a8*/ 	.byte	0x04, 0x17
        /*00aa*/ 	.short	(.L_2090 - .L_2089)
.L_2089:
        /*00ac*/ 	.word	0x00000000
        /*00b0*/ 	.short	0x0002
        /*00b2*/ 	.short	0x0010
        /*00b4*/ 	.byte	0x00, 0xf0, 0x21, 0x00


	//----- nvinfo : EIATTR_KPARAM_INFO
	.align		4
.L_2090:
        /*00b8*/ 	.byte	0x04, 0x17
        /*00ba*/ 	.short	(.L_2092 - .L_2091)
.L_2091:
        /*00bc*/ 	.word	0x00000000
        /*00c0*/ 	.short	0x0001
        /*00c2*/ 	.short	0x0008
        /*00c4*/ 	.byte	0x00, 0xf0, 0x21, 0x00


	//----- nvinfo : EIATTR_KPARAM_INFO
	.align		4
.L_2092:
        /*00c8*/ 	.byte	0x04, 0x17
        /*00ca*/ 	.short	(.L_2094 - .L_2093)
.L_2093:
        /*00cc*/ 	.word	0x00000000
        /*00d0*/ 	.short	0x0000
        /*00d2*/ 	.short	0x0000
        /*00d4*/ 	.byte	0x00, 0xf0, 0x21, 0x00


	//----- nvinfo : EIATTR_SPARSE_MMA_MASK
	.align		4
.L_2094:
        /*00d8*/ 	.byte	0x03, 0x50
        /*00da*/ 	.short	0x0000


	//----- nvinfo : EIATTR_MAXREG_COUNT
	.align		4
        /*00dc*/ 	.byte	0x03, 0x1b
        /*00de*/ 	.short	0x00ff


	//----- nvinfo : EIATTR_MERCURY_ISA_VERSION
	.align		4
        /*00e0*/ 	.byte	0x03, 0x5f
        /*00e2*/ 	.short	0x0101


	//----- nvinfo : EIATTR_EXIT_INSTR_OFFSETS
	.align		4
        /*00e4*/ 	.byte	0x04, 0x1c
        /*00e6*/ 	.short	(.L_2096 - .L_2095)


	//   ....[0]....
.L_2095:
        /*00e8*/ 	.word	0x000000e0


	//   ....[1]....
        /*00ec*/ 	.word	0x00000640


	//----- nvinfo : EIATTR_CRS_STACK_SIZE
	.align		4
.L_2096:
        /*00f0*/ 	.byte	0x04, 0x1e
        /*00f2*/ 	.short	(.L_2098 - .L_2097)
.L_2097:
        /*00f4*/ 	.word	0x00000000


	//----- nvinfo : EIATTR_CBANK_PARAM_SIZE
	.align		4
.L_2098:
        /*00f8*/ 	.byte	0x03, 0x19
        /*00fa*/ 	.short	0x0058


	//----- nvinfo : EIATTR_PARAM_CBANK
	.align		4
        /*00fc*/ 	.byte	0x04, 0x0a
        /*00fe*/ 	.short	(.L_2100 - .L_2099)
	.align		4
.L_2099:
        /*0100*/ 	.word	index@(.nv.constant0._ZN17fastertransformer15QKVIA3TransposeIfEEvPT_S2_S2_PKS1_S4_S4_PKiS4_S4_iiii)
        /*0104*/ 	.short	0x0210
        /*0106*/ 	.short	0x0058


	//----- nvinfo : EIATTR_SW_WAR
	.align		4
.L_2100:
        /*0108*/ 	.byte	0x04, 0x36
        /*010a*/ 	.short	(.L_2102 - .L_2101)
.L_2101:
        /*010c*/ 	.word	0x00000008
.L_2102:


//--------------------- .nv.info._ZN17fastertransformer22addQKVBiasIA3TransposeIfEEvPT_S2_S2_PKS1_S4_S4_S4_S4_S4_PKiS4_S4_iiii --------------------------
	.section	.nv.info._ZN17fastertransformer22addQKVBiasIA3TransposeIfEEvPT_S2_S2_PKS1_S4_S4_S4_S4_S4_PKiS4_S4_iiii,"",@"SHT_CUDA_INFO"
	.sectionflags	@""
	.align	4


	//----- nvinfo : EIATTR_CUDA_API_VERSION
	.align		4
        /*0000*/ 	.byte	0x04, 0x37
        /*0002*/ 	.short	(.L_2104 - .L_2103)
.L_2103:
        /*0004*/ 	.word	0x00000082


	//----- nvinfo : EIATTR_KPARAM_INFO
	.align		4
.L_2104:
        /*0008*/ 	.byte	0x04, 0x17
        /*000a*/ 	.short	(.L_2106 - .L_2105)
.L_2105:
        /*000c*/ 	.word	0x00000000
        /*0010*/ 	.short	0x000f
        /*0012*/ 	.short	0x006c
        /*0014*/ 	.byte	0x00, 0xf0, 0x11, 0x00


	//----- nvinfo : EIATTR_KPARAM_INFO
	.align		4
.L_2106:
        /*0018*/ 	.byte	0x04, 0x17
        /*001a*/ 	.short	(.L_2108 - .L_2107)
.L_2107:
        /*001c*/ 	.word	0x00000000
        /*0020*/ 	.short	0x000e
        /*0022*/ 	.short	0x0068
        /*0024*/ 	.byte	0x00, 0xf0, 0x11, 0x00


	//----- nvinfo : EIATTR_KPARAM_INFO
	.align		4
.L_2108:
        /*0028*/ 	.byte	0x04, 0x17
        /*002a*/ 	.short	(.L_2110 - .L_2109)
.L_2109:
        /*002c*/ 	.word	0x00000000
        /*0030*/ 	.short	0x000d
        /*0032*/ 	.short	0x0064
        /*0034*/ 	.byte	0x00, 0xf0, 0x11, 0x00


	//----- nvinfo : EIATTR_KPARAM_INFO
	.align		4
.L_2110:
        /*0038*/ 	.byte	0x04, 0x17
        /*003a*/ 	.short	(.L_2112 - .L_2111)
.L_2111:
        /*003c*/ 	.word	0x00000000
        /*0040*/ 	.short	0x000c
        /*0042*/ 	.short	0x0060
        /*0044*/ 	.byte	0x00, 0xf0, 0x11, 0x00


	//----- nvinfo : EIATTR_KPARAM_INFO
	.align		4
.L_2112:
        /*0048*/ 	.byte	0x04, 0x17
        /*004a*/ 	.short	(.L_2114 - .L_2113)
.L_2113:
        /*004c*/ 	.word	0x00000000
        /*0050*/ 	.short	0x000b
        /*0052*/ 	.short	0x0058
        /*0054*/ 	.byte	0x00, 0xf0, 0x21, 0x00


	//----- nvinfo : EIATTR_KPARAM_INFO
	.align		4
.L_2114:
        /*0058*/ 	.byte	0x04, 0x17
        /*005a*/ 	.short	(.L_2116 - .L_2115)
.L_2115:
        /*005c*/ 	.word	0x00000000
        /*0060*/ 	.short	0x000a
        /*0062*/ 	.short	0x0050
        /*0064*/ 	.byte	0x00, 0xf0, 0x21, 0x00


	//----- nvinfo : EIATTR_KPARAM_INFO
	.align		4
.L_2116:
        /*0068*/ 	.byte	0x04, 0x17
        /*006a*/ 	.short	(.L_2118 - .L_2117)
.L_2117:
        /*006c*/ 	.word	0x00000000
        /*0070*/ 	.short	0x0009
        /*0072*/ 	.short	0x0048
        /*0074*/ 	.byte	0x00, 0xf0, 0x21, 0x00


	//----- nvinfo : EIATTR_KPARAM_INFO
	.align		4
.L_2118:
        /*0078*/ 	.byte	0x04, 0x17
        /*007a*/ 	.short	(.L_2120 - .L_2119)
.L_2119:
        /*007c*/ 	.word	0x00000000
        /*0080*/ 	.short	0x0008
        /*0082*/ 	.short	0x0040
        /*0084*/ 	.byte	0x00, 0xf0, 0x21, 0x00


	//----- nvinfo : EIATTR_KPARAM_INFO
	.align		4
.L_2120:
        /*0088*/ 	.byte	0x04, 0x17
        /*008a*/ 	.short	(.L_2122 - .L_2121)
.L_2121:
        /*008c*/ 	.word	0x00000000
        /*0090*/ 	.short	0x0007
        /*0092*/ 	.short	0x0038
        /*0094*/ 	.byte	0x00, 0xf0, 0x21, 0x00


	//----- nvinfo : EIATTR_KPARAM_INFO
	.align		4
.L_2122:
        /*0098*/ 	.byte	0x04, 0x17
        /*009a*/ 	.short	(.L_2124 - .L_2123)
.L_2123:
        /*009c*/ 	.word	0x00000000
        /*00a0*/ 	.short	0x0006
        /*00a2*/ 	.short	0x0030
        /*00a4*/ 	.byte	0x00, 0xf0, 0x21, 0x00


	//----- nvinfo : EIATTR_KPARAM_INFO
	.align		4
.L_2124:
        /*00a8*/ 	.byte	0x04, 0x17
        /*00aa*/ 	.short	(.L_2126 - .L_2125)
.L_2125:
        /*00ac*/ 	.word	0x00000000
        /*00b0*/ 	.short	0x0005
        /*00b2*/ 	.short	0x0028
        /*00b4*/ 	.byte	0x00, 0xf0, 0x21, 0x00


	//----- nvinfo : EIATTR_KPARAM_INFO
	.align		4
.L_2126:
        /*00b8*/ 	.byte	0x04, 0x17
        /*00ba*/ 	.short	(.L_2128 - .L_2127)
.L_2127:
        /*00bc*/ 	.word	0x00000000
        /*00c0*/ 	.short	0x0004
        /*00c2*/ 	.short	0x0020
        /*00c4*/ 	.byte	0x00, 0xf0, 0x21, 0x00


	//----- nvinfo : EIATTR_KPARAM_INFO
	.align		4
.L_2128:
        /*00c8*/ 	.byte	0x04, 0x17
        /*00ca*/ 	.short	(.L_2130 - .L_2129)
.L_2129:
        /*00cc*/ 	.word	0x00000000
        /*00d0*/ 	.short	0x0003
        /*00d2*/ 	.short	0x0018
        /*00d4*/ 	.byte	0x00, 0xf0, 0x21, 0x00


	//----- nvinfo : EIATTR_KPARAM_INFO
	.align		4
.L_2130:
        /*00d8*/ 	.byte	0x04, 0x17
        /*00da*/ 	.short	(.L_2132 - .L_2131)
.L_2131:
        /*00dc*/ 	.word	0x00000000
        /*00e0*/ 	.short	0x0002
        /*00e2*/ 	.short	0x0010
        /*00e4*/ 	.byte	0x00, 0xf0, 0x21, 0x00


	//----- nvinfo : EIATTR_KPARAM_INFO
	.align		4
.L_2132:
        /*00e8*/ 	.byte	0x04, 0x17
        /*00ea*/ 	.short	(.L_2134 - .L_2133)
.L_2133:
        /*00ec*/ 	.word	0x00000000
        /*00f0*/ 	.short	0x0001
        /*00f2*/ 	.short	0x0008
        /*00f4*/ 	.byte	0x00, 0xf0, 0x21, 0x00


	//----- nvinfo : EIATTR_KPARAM_INFO
	.align		4
.L_2134:
        /*00f8*/ 	.byte	0x04, 0x17
        /*00fa*/ 	.short	(.L_2136 - .L_2135)
.L_2135:
        /*00fc*/ 	.word	0x00000000
        /*0100*/ 	.short	0x0000
        /*0102*/ 	.short	0x0000
        /*0104*/ 	.byte	0x00, 0xf0, 0x21, 0x00


	//----- nvinfo : EIATTR_SPARSE_MMA_MASK
	.align		4
.L_2136:
        /*0108*/ 	.byte	0x03, 0x50
        /*010a*/ 	.short	0x0000


	//----- nvinfo : EIATTR_MAXREG_COUNT
	.align		4
        /*010c*/ 	.byte	0x03, 0x1b
        /*010e*/ 	.short	0x00ff


	//----- nvinfo : EIATTR_MERCURY_ISA_VERSION
	.align		4
        /*0110*/ 	.byte	0x03, 0x5f
        /*0112*/ 	.short	0x0101


	//----- nvinfo : EIATTR_EXIT_INSTR_OFFSETS
	.align		4
        /*0114*/ 	.byte	0x04, 0x1c
        /*0116*/ 	.short	(.L_2138 - .L_2137)


	//   ....[0]....
.L_2137:
        /*0118*/ 	.word	0x000000e0


	//   ....[1]....
        /*011c*/ 	.word	0x00000750


	//----- nvinfo : EIATTR_CRS_STACK_SIZE
	.align		4
.L_2138:
        /*0120*/ 	.byte	0x04, 0x1e
        /*0122*/ 	.short	(.L_2140 - .L_2139)
.L_2139:
        /*0124*/ 	.word	0x00000000


	//----- nvinfo : EIATTR_CBANK_PARAM_SIZE
	.align		4
.L_2140:
        /*0128*/ 	.byte	0x03, 0x19
        /*012a*/ 	.short	0x0070


	//----- nvinfo : EIATTR_PARAM_CBANK
	.align		4
        /*012c*/ 	.byte	0x04, 0x0a
        /*012e*/ 	.short	(.L_2142 - .L_2141)
	.align		4
.L_2141:
        /*0130*/ 	.word	index@(.nv.constant0._ZN17fastertransformer22addQKVBiasIA3TransposeIfEEvPT_S2_S2_PKS1_S4_S4_S4_S4_S4_PKiS4_S4_iiii)
        /*0134*/ 	.short	0x0210
        /*0136*/ 	.short	0x0070


	//----- nvinfo : EIATTR_SW_WAR
	.align		4
.L_2142:
        /*0138*/ 	.byte	0x04, 0x36
        /*013a*/ 	.short	(.L_2144 - .L_2143)
.L_2143:
        /*013c*/ 	.word	0x00000008
.L_2144:


//--------------------- .nv.info._ZN17fastertransformer22add_head3Size_QKV_biasI7__half2EEvPKT_S4_PS2_S5_S5_iiiii --------------------------
	.section	.nv.info._ZN17fastertransformer22add_head3Size_QKV_biasI7__half2EEvPKT_S4_PS2_S5_S5_iiiii,"",@"SHT_CUDA_INFO"
	.sectionflags	@""
	.align	4


	//----- nvinfo : EIATTR_CUDA_API_VERSION
	.align		4
        /*0000*/ 	.byte	0x04, 0x37
        /*0002*/ 	.short	(.L_2146 - .L_2145)
.L_2145:
        /*0004*/ 	.word	0x00000082


	//----- nvinfo : EIATTR_KPARAM_INFO
	.align		4
.L_2146:
        /*0008*/ 	.byte	0x04, 0x17
        /*000a*/ 	.short	(.L_2148 - .L_2147)
.L_2147:
        /*000c*/ 	.word	0x00000000
        /*0010*/ 	.short	0x0009
        /*0012*/ 	.short	0x0038
        /*0014*/ 	.byte	0x00, 0xf0, 0x11, 0x00


	//----- nvinfo : EIATTR_KPARAM_INFO
	.align		4
.L_2148:
        /*0018*/ 	.byte	0x04, 0x17
        /*001a*/ 	.short	(.L_2150 - .L_2149)
.L_2149:
        /*001c*/ 	.word	0x00000000
        /*0020*/ 	.short	0x0008
        /*0022*/ 	.short	0x0034
        /*0024*/ 	.byte	0x00, 0xf0, 0x11, 0x00


	//----- nvinfo : EIATTR_KPARAM_INFO
	.align		4
.L_2150:
        /*0028*/ 	.byte	0x04, 0x17
        /*002a*/ 	.short	(.L_2152 - .L_2151)
.L_2151:
        /*002c*/ 	.word	0x00000000
        /*0030*/ 	.short	0x0007
        /*0032*/ 	.short	0x0030
        /*0034*/ 	.byte	0x00, 0xf0, 0x11, 0x00


	//----- nvinfo : EIATTR_KPARAM_INFO
	.align		4
.L_2152:
        /*0038*/ 	.byte	0x04, 0x17
        /*003a*/ 	.short	(.L_2154 - .L_2153)
.L_2153:
        /*003c*/ 	.word	0x00000000
        /*0040*/ 	.short	0x0006
        /*0042*/ 	.short	0x002c
        /*0044*/ 	.byte	0x00, 0xf0, 0x11, 0x00


	//----- nvinfo : EIATTR_KPARAM_INFO
	.align		4
.L_2154:
        /*0048*/ 	.byte	0x04, 0x17
        /*004a*/ 	.short	(.L_2156 - .L_2155)
.L_2155:
        /*004c*/ 	.word	0x00000000
        /*0050*/ 	.short	0x0005
        /*0052*/ 	.short	0x0028
        /*0054*/ 	.byte	0x00, 0xf0, 0x11, 0x00


	//----- nvinfo : EIATTR_KPARAM_INFO
	.align		4
.L_2156:
        /*0058*/ 	.byte	0x04, 0x17
        /*005a*/ 	.short	(.L_2158 - .L_2157)
.L_2157:
        /*005c*/ 	.word	0x00000000
        /*0060*/ 	.short	0x0004
        /*0062*/ 	.short	0x0020
        /*0064*/ 	.byte	0x00, 0xf0, 0x21, 0x00


	//----- nvinfo : EIATTR_KPARAM_INFO
	.align		4
.L_2158:
        /*0068*/ 	.byte	0x04, 0x17
        /*006a*/ 	.short	(.L_2160 - .L_2159)
.L_2159:
        /*006c*/ 	.word	0x00000000
        /*0070*/ 	.short	0x0003
        /*0072*/ 	.short	0x0018
        /*0074*/ 	.byte	0x00, 0xf0, 0x21, 0x00


	//----- nvinfo : EIATTR_KPARAM_INFO
	.align		4
.L_2160:
        /*0078*/ 	.byte	0x04, 0x17
        /*007a*/ 	.short	(.L_2162 - .L_2161)
.L_2161:
        /*007c*/ 	.word	0x00000000
        /*0080*/ 	.short	0x0002
        /*0082*/ 	.short	0x0010
        /*0084*/ 	.byte	0x00, 0xf0, 0x21, 0x00


	//----- nvinfo : EIATTR_KPARAM_INFO
	.align		4
.L_2162:
        /*0088*/ 	.byte	0x04, 0x17
        /*008a*/ 	.short	(.L_2164 - .L_2163)
.L_2163:
        /*008c*/ 	.word	0x00000000
        /*0090*/ 	.short	0x0001
        /*0092*/ 	.short	0x0008
        /*0094*/ 	.byte	0x00, 0xf0, 0x21, 0x00


	//----- nvinfo : EIATTR_KPARAM_INFO
	.align		4
.L_2164:
        /*0098*/ 	.byte	0x04, 0x17
        /*009a*/ 	.short	(.L_2166 - .L_2165)
.L_2165:
        /*009c*/ 	.word	0x00000000
        /*00a0*/ 	.short	0x0000
        /*00a2*/ 	.short	0x0000
        /*00a4*/ 	.byte	0x00, 0xf0, 0x21, 0x00


	//----- nvinfo : EIATTR_SPARSE_MMA_MASK
	.align		4
.L_2166:
        /*00a8*/ 	.byte	0x03, 0x50
        /*00aa*/ 	.short	0x0000


	//----- nvinfo : EIATTR_MAXREG_COUNT
	.align		4
        /*00ac*/ 	.byte	0x03, 0x1b
        /*00ae*/ 	.short	0x00ff


	//----- nvinfo : EIATTR_MERCURY_ISA_VERSION
	.align		4
        /*00b0*/ 	.byte	0x03, 0x5f
        /*00b2*/ 	.short	0x0101


	//----- nvinfo : EIATTR_EXIT_INSTR_OFFSETS
	.align		4
        /*00b4*/ 	.byte	0x04, 0x1c
        /*00b6*/ 	.short	(.L_2168 - .L_2167)


	//   ....[0]....
.L_2167:
        /*00b8*/ 	.word	0x00000410


	//----- nvinfo : EIATTR_CBANK_PARAM_SIZE
	.align		4
.L_2168:
        /*00bc*/ 	.byte	0x03, 0x19
        /*00be*/ 	.short	0x003c


	//----- nvinfo : EIATTR_PARAM_CBANK
	.align		4
        /*00c0*/ 	.byte	0x04, 0x0a
        /*00c2*/ 	.short	(.L_2170 - .L_2169)
	.align		4
.L_2169:
        /*00c4*/ 	.word	index@(.nv.constant0._ZN17fastertransformer22add_head3Size_QKV_biasI7__half2EEvPKT_S4_PS2_S5_S5_iiiii)
        /*00c8*/ 	.short	0x0210
        /*00ca*/ 	.short	0x003c


	//----- nvinfo : EIATTR_SW_WAR
	.align		4
.L_2170:
        /*00cc*/ 	.byte	0x04, 0x36
        /*00ce*/ 	.short	(.L_2172 - .L_2171)
.L_2171:
        /*00d0*/ 	.word	0x00000008
.L_2172:


//--------------------- .nv.info._ZN17fastertransformer22add_head3Size_QKV_biasI6float2EEvPKT_S4_PS2_S5_S5_iiiii --------------------------
	.section	.nv.info._ZN17fastertransformer22add_head3Size_QKV_biasI6float2EEvPKT_S4_PS2_S5_S5_iiiii,"",@"SHT_CUDA_INFO"
	.sectionflags	@""
	.align	4


	//----- nvinfo : EIATTR_CUDA_API_VERSION
	.align		4
        /*0000*/ 	.byte	0x04, 0x37
        /*0002*/ 	.short	(.L_2174 - .L_2173)
.L_2173:
        /*0004*/ 	.word	0x00000082


	//----- nvinfo : EIATTR_KPARAM_INFO
	.align		4
.L_2174:
        /*0008*/ 	.byte	0x04, 0x17
        /*000a*/ 	.short	(.L_2176 - .L_2175)
.L_2175:
        /*000c*/ 	.word	0x00000000
        /*0010*/ 	.short	0x0009
        /*0012*/ 	.short	0x0038
        /*0014*/ 	.byte	0x00, 0xf0, 0x11, 0x00


	//----- nvinfo : EIATTR_KPARAM_INFO
	.align		4
.L_2176:
        /*0018*/ 	.byte	0x04, 0x17
        /*001a*/ 	.short	(.L_2178 - .L_2177)
.L_2177:
        /*001c*/ 	.word	0x00000000
        /*0020*/ 	.short	0x0008
        /*0022*/ 	.short	0x0034
        /*0024*/ 	.byte	0x00, 0xf0, 0x11, 0x00


	//----- nvinfo : EIATTR_KPARAM_INFO
	.align		4
.L_2178:
        /*0028*/ 	.byte	0x04, 0x17
        /*002a*/ 	.short	(.L_2180 - .L_2179)
.L_2179:
        /*002c*/ 	.word	0x00000000
        /*0030*/ 	.short	0x0007
        /*0032*/ 	.short	0x0030
        /*0034*/ 	.byte	0x00, 0xf0, 0x11, 0x00


	//----- nvinfo : EIATTR_KPARAM_INFO
	.align		4
.L_2180:
        /*0038*/ 	.byte	0x04, 0x17
        /*003a*/ 	.short	(.L_2182 - .L_2181)
.L_2181:
        /*003c*/ 	.word	0x00000000
        /*0040*/ 	.short	0x0006
        /*0042*/ 	.short	0x002c
        /*0044*/ 	.byte	0x00, 0xf0, 0x11, 0x00


	//----- nvinfo : EIATTR_KPARAM_INFO
	.align		4
.L_2182:
        /*0048*/ 	.byte	0x04, 0x17
        /*004a*/ 	.short	(.L_2184 - .L_2183)
.L_2183:
        /*004c*/ 	.word	0x00000000
        /*0050*/ 	.short	0x0005
        /*0052*/ 	.short	0x0028
        /*0054*/ 	.byte	0x00, 0xf0, 0x11, 0x00


	//----- nvinfo : EIATTR_KPARAM_INFO
	.align		4
.L_2184:
        /*0058*/ 	.byte	0x04, 0x17
        /*005a*/ 	.short	(.L_2186 - .L_2185)
.L_2185:
        /*005c*/ 	.word	0x00000000
        /*0060*/ 	.short	0x0004
        /*0062*/ 	.short	0x0020
        /*0064*/ 	.byte	0x00, 0xf0, 0x21, 0x00


	//----- nvinfo : EIATTR_KPARAM_INFO
	.align		4
.L_2186:
        /*0068*/ 	.byte	0x04, 0x17
        /*006a*/ 	.short	(.L_2188 - .L_2187)
.L_2187:
        /*006c*/ 	.word	0x00000000
        /*0070*/ 	.short	0x0003
        /*0072*/ 	.short	0x0018
        /*0074*/ 	.byte	0x00, 0xf0, 0x21, 0x00


	//----- nvinfo : EIATTR_KPARAM_INFO
	.align		4
.L_2188:
        /*0078*/ 	.byte	0x04, 0x17
        /*007a*/ 	.short	(.L_2190 - .L_2189)
.L_2189:
        /*007c*/ 	.word	0x00000000
        /*0080*/ 	.short	0x0002
        /*0082*/ 	.short	0x0010
        /*0084*/ 	.byte	0x00, 0xf0, 0x21, 0x00


	//----- nvinfo : EIATTR_KPARAM_INFO
	.align		4
.L_2190:
        /*0088*/ 	.byte	0x04, 0x17
        /*008a*/ 	.short	(.L_2192 - .L_2191)
.L_2191:
        /*008c*/ 	.word	0x00000000
        /*0090*/ 	.short	0x0001
        /*0092*/ 	.short	0x0008
        /*0094*/ 	.byte	0x00, 0xf0, 0x21, 0x00


	//----- nvinfo : EIATTR_KPARAM_INFO
	.align		4
.L_2192:
        /*0098*/ 	.byte	0x04, 0x17
        /*009a*/ 	.short	(.L_2194 - .L_2193)
.L_2193:
        /*009c*/ 	.word	0x00000000
        /*00a0*/ 	.short	0x0000
        /*00a2*/ 	.short	0x0000
        /*00a4*/ 	.byte	0x00, 0xf0, 0x21, 0x00


	//----- nvinfo : EIATTR_SPARSE_MMA_MASK
	.align		4
.L_2194:
        /*00a8*/ 	.byte	0x03, 0x50
        /*00aa*/ 	.short	0x0000


	//----- nvinfo : EIATTR_MAXREG_COUNT
	.align		4
        /*00ac*/ 	.byte	0x03, 0x1b
        /*00ae*/ 	.short	0x00ff


	//----- nvinfo : EIATTR_MERCURY_ISA_VERSION
	.align		4
        /*00b0*/ 	.byte	0x03, 0x5f
        /*00b2*/ 	.short	0x0101


	//----- nvinfo : EIATTR_EXIT_INSTR_OFFSETS
	.align		4
        /*00b4*/ 	.byte	0x04, 0x1c
        /*00b6*/ 	.short	(.L_2196 - .L_2195)


	//   ....[0]....
.L_2195:
        /*00b8*/ 	.word	0x00000510


	//----- nvinfo : EIATTR_CBANK_PARAM_SIZE
	.align		4
.L_2196:
        /*00bc*/ 	.byte	0x03, 0x19
        /*00be*/ 	.short	0x003c


	//----- nvinfo : EIATTR_PARAM_CBANK
	.align		4
        /*00c0*/ 	.byte	0x04, 0x0a
        /*00c2*/ 	.short	(.L_2198 - .L_2197)
	.align		4
.L_2197:
        /*00c4*/ 	.word	index@(.nv.constant0._ZN17fastertransformer22add_head3Size_QKV_biasI6float2EEvPKT_S4_PS2_S5_S5_iiiii)
        /*00c8*/ 	.short	0x0210
        /*00ca*/ 	.short	0x003c


	//----- nvinfo : EIATTR_SW_WAR
	.align		4
.L_2198:
        /*00cc*/ 	.byte	0x04, 0x36
        /*00ce*/ 	.short	(.L_2200 - .L_2199)
.L_2199:
        /*00d0*/ 	.word	0x00000008
.L_2200:


//--------------------- .nv.info._ZN17fastertransformer12transpose_4dI6__halfEEvPT_S3_iiiiii --------------------------
	.section	.nv.info._ZN17fastertransformer12transpose_4dI6__halfEEvPT_S3_iiiiii,"",@"SHT_CUDA_INFO"
	.sectionflags	@""
	.align	4


	//----- nvinfo : EIATTR_CUDA_API_VERSION
	.align		4
        /*0000*/ 	.byte	0x04, 0x37
        /*0002*/ 	.short	(.L_2202 - .L_2201)
.L_2201:
        /*0004*/ 	.word	0x00000082


	//----- nvinfo : EIATTR_KPARAM_INFO
	.align		4
.L_2202:
        /*0008*/ 	.byte	0x04, 0x17
        /*000a*/ 	.short	(.L_2204 - .L_2203)
.L_2203:
        /*000c*/ 	.word	0x00000000
        /*0010*/ 	.short	0x0007
        /*0012*/ 	.short	0x0024
        /*0014*/ 	.byte	0x00, 0xf0, 0x11, 0x00


	//----- nvinfo : EIATTR_KPARAM_INFO
	.align		4
.L_2204:
        /*0018*/ 	.byte	0x04, 0x17
        /*001a*/ 	.short	(.L_2206 - .L_2205)
.L_2205:
        /*001c*/ 	.word	0x00000000
        /*0020*/ 	.short	0x0006
        /*0022*/ 	.short	0x0020
        /*0024*/ 	.byte	0x00, 0xf0, 0x11, 0x00


	//----- nvinfo : EIATTR_KPARAM_INFO
	.align		4
.L_2206:
        /*0028*/ 	.byte	0x04, 0x17
        /*002a*/ 	.short	(.L_2208 - .L_2207)
.L_2207:
        /*002c*/ 	.word	0x00000000
        /*0030*/ 	.short	0x0005
        /*0032*/ 	.short	0x001c
        /*0034*/ 	.byte	0x00, 0xf0, 0x11, 0x00


	//----- nvinfo : EIATTR_KPARAM_INFO
	.align		4
.L_2208:
        /*0038*/ 	.byte	0x04, 0x17
        /*003a*/ 	.short	(.L_2210 - .L_2209)
.L_2209:
        /*003c*/ 	.word	0x00000000
        /*0040*/ 	.short	0x0004
        /*0042*/ 	.short	0x0018
        /*0044*/ 	.byte	0x00, 0xf0, 0x11, 0x00


	//----- nvinfo : EIATTR_KPARAM_INFO
	.align		4
.L_2210:
        /*0048*/ 	.byte	0x04, 0x17
        /*004a*/ 	.short	(.L_2212 - .L_2211)
.L_2211:
        /*004c*/ 	.word	0x00000000
        /*0050*/ 	.short	0x0003
        /*0052*/ 	.short	0x0014
        /*0054*/ 	.byte	0x00, 0xf0, 0x11, 0x00


	//----- nvinfo : EIATTR_KPARAM_INFO
	.align		4
.L_2212:
        /*0058*/ 	.byte	0x04, 0x17
        /*005a*/ 	.short	(.L_2214 - .L_2213)
.L_2213:
        /*005c*/ 	.word	0x00000000
        /*0060*/ 	.short	0x0002
        /*0062*/ 	.short	0x0010
        /*0064*/ 	.byte	0x00, 0xf0, 0x11, 0x00


	//----- nvinfo : EIATTR_KPARAM_INFO
	.align		4
.L_2214:
        /*0068*/ 	.byte	0x04, 0x17
        /*006a*/ 	.short	(.L_2216 - .L_2215)
.L_2215:
        /*006c*/ 	.word	0x00000000
        /*0070*/ 	.short	0x0001
        /*0072*/ 	.short	0x0008
        /*0074*/ 	.byte	0x00, 0xf0, 0x21, 0x00


	//----- nvinfo : EIATTR_KPARAM_INFO
	.align		4
.L_2216:
        /*0078*/ 	.byte	0x04, 0x17
        /*007a*/ 	.short	(.L_2218 - .L_2217)
.L_2217:
        /*007c*/ 	.word	0x00000000
        /*0080*/ 	.short	0x0000
        /*0082*/ 	.short	0x0000
        /*0084*/ 	.byte	0x00, 0xf0, 0x21, 0x00


	//----- nvinfo : EIATTR_SPARSE_MMA_MASK
	.align		4
.L_2218:
        /*0088*/ 	.byte	0x03, 0x50
        /*008a*/ 	.short	0x0000


	//----- nvinfo : EIATTR_MAXREG_COUNT
	.align		4
        /*008c*/ 	.byte	0x03, 0x1b
        /*008e*/ 	.short	0x00ff


	//----- nvinfo : EIATTR_MERCURY_ISA_VERSION
	.align		4
        /*0090*/ 	.byte	0x03, 0x5f
        /*0092*/ 	.short	0x0101


	//----- nvinfo : EIATTR_EXIT_INSTR_OFFSETS
	.align		4
        /*0094*/ 	.byte	0x04, 0x1c
        /*0096*/ 	.short	(.L_2220 - .L_2219)


	//   ....[0]....
.L_2219:
        /*0098*/ 	.word	0x000000d0


	//   ....[1]....
        /*009c*/ 	.word	0x000008d0


	//----- nvinfo : EIATTR_CRS_STACK_SIZE
	.align		4
.L_2220:
        /*00a0*/ 	.byte	0x04, 0x1e
        /*00a2*/ 	.short	(.L_2222 - .L_2221)
.L_2221:
        /*00a4*/ 	.word	0x00000000


	//----- nvinfo : EIATTR_CBANK_PARAM_SIZE
	.align		4
.L_2222:
        /*00a8*/ 	.byte	0x03, 0x19
        /*00aa*/ 	.short	0x0028


	//----- nvinfo : EIATTR_PARAM_CBANK
	.align		4
        /*00ac*/ 	.byte	0x04, 0x0a
        /*00ae*/ 	.short	(.L_2224 - .L_2223)
	.align		4
.L_2223:
        /*00b0*/ 	.word	index@(.nv.constant0._ZN17fastertransformer12transpose_4dI6__halfEEvPT_S3_iiiiii)
        /*00b4*/ 	.short	0x0210
        /*00b6*/ 	.short	0x0028


	//----- nvinfo : EIATTR_SW_WAR
	.align		4
.L_2224:
        /*00b8*/ 	.byte	0x04, 0x36
        /*00ba*/ 	.short	(.L_2226 - .L_2225)
.L_2225:
        /*00bc*/ 	.word	0x00000008
.L_2226:


//--------------------- .nv.info._ZN17fastertransformer9transposeIfEEvPKT_PS1_iiiiPKfi --------------------------
	.section	.nv.info._ZN17fastertransformer9transposeIfEEvPKT_PS1_iiiiPKfi,"",@"SHT_CUDA_INFO"
	.sectionflags	@""
	.align	4


	//----- nvinfo : EIATTR_CUDA_API_VERSION
	.align		4
        /*0000*/ 	.byte	0x04, 0x37
        /*0002*/ 	.short	(.L_2228 - .L_2227)
.L_2227:
        /*0004*/ 	.word	0x00000082


	//----- nvinfo : EIATTR_KPARAM_INFO
	.align		4
.L_2228:
        /*0008*/ 	.byte	0x04, 0x17
        /*000a*/ 	.short	(.L_2230 - .L_2229)
.L_2229:
        /*000c*/ 	.word	0x00000000
        /*0010*/ 	.short	0x0007
        /*0012*/ 	.short	0x0028
        /*0014*/ 	.byte	0x00, 0xf0, 0x11, 0x00


	//----- nvinfo : EIATTR_KPARAM_INFO
	.align		4
.L_2230:
        /*0018*/ 	.byte	0x04, 0x17
        /*001a*/ 	.short	(.L_2232 - .L_2231)
.L_2231:
        /*001c*/ 	.word	0x00000000
        /*0020*/ 	.short	0x0006
        /*0022*/ 	.short	0x0020
        /*0024*/ 	.byte	0x00, 0xf0, 0x21, 0x00


	//----- nvinfo : EIATTR_KPARAM_INFO
	.align		4
.L_2232:
        /*0028*/ 	.byte	0x04, 0x17
        /*002a*/ 	.short	(.L_2234 - .L_2233)
.L_2233:
        /*002c*/ 	.word	0x00000000
        /*0030*/ 	.short	0x0005
        /*0032*/ 	.short	0x001c
        /*0034*/ 	.byte	0x00, 0xf0, 0x11, 0x00


	//----- nvinfo : EIATTR_KPARAM_INFO
	.align		4
.L_2234:
        /*0038*/ 	.byte	0x04, 0x17
        /*003a*/ 	.short	(.L_2236 - .L_2235)
.L_2235:
        /*003c*/ 	.word	0x00000000
        /*0040*/ 	.short	0x0004
        /*0042*/ 	.short	0x0018
        /*0044*/ 	.byte	0x00, 0xf0, 0x11, 0x00


	//----- nvinfo : EIATTR_KPARAM_INFO
	.align		4
.L_2236:
        /*0048*/ 	.byte	0x04, 0x17
        /*004a*/ 	.short	(.L_2238 - .L_2237)
.L_2237:
        /*004c*/ 	.word	0x00000000
        /*0050*/ 	.short	0x0003
        /*0052*/ 	.short	0x0014
        /*0054*/ 	.byte	0x00, 0xf0, 0x11, 0x00


	//----- nvinfo : EIATTR_KPARAM_INFO
	.align		4
.L_2238:
        /*0058*/ 	.byte	0x04, 0x17
        /*005a*/ 	.short	(.L_2240 - .L_2239)
.L_2239:
        /*005c*/ 	.word	0x00000000
        /*0060*/ 	.short	0x0002
        /*0062*/ 	.short	0x0010
        /*0064*/ 	.byte	0x00, 0xf0, 0x11, 0x00


	//----- nvinfo : EIATTR_KPARAM_INFO
	.align		4
.L_2240:
        /*0068*/ 	.byte	0x04, 0x17
        /*006a*/ 	.short	(.L_2242 - .L_2241)
.L_2241:
        /*006c*/ 	.word	0x00000000
        /*0070*/ 	.short	0x0001
        /*0072*/ 	.short	0x0008
        /*0074*/ 	.byte	0x00, 0xf0, 0x21, 0x00


	//----- nvinfo : EIATTR_KPARAM_INFO
	.align		4
.L_2242:
        /*0078*/ 	.byte	0x04, 0x17
        /*007a*/ 	.short	(.L_2244 - .L_2243)
.L_2243:
        /*007c*/ 	.word	0x00000000
        /*0080*/ 	.short	0x0000
        /*0082*/ 	.short	0x0000
        /*0084*/ 	.byte	0x00, 0xf0, 0x21, 0x00


	//----- nvinfo : EIATTR_SPARSE_MMA_MASK
	.align		4
.L_2244:
        /*0088*/ 	.byte	0x03, 0x50
        /*008a*/ 	.short	0x0000


	//----- nvinfo : EIATTR_MAXREG_COUNT
	.align		4
        /*008c*/ 	.byte	0x03, 0x1b
        /*008e*/ 	.short	0x00ff


	//----- nvinfo : EIATTR_MERCURY_ISA_VERSION
	.align		4
        /*0090*/ 	.byte	0x03, 0x5f
        /*0092*/ 	.short	0x0101


	//----- nvinfo : EIATTR_EXIT_INSTR_OFFSETS
	.align		4
        /*0094*/ 	.byte	0x04, 0x1c
        /*0096*/ 	.short	(.L_2246 - .L_2245)


	//   ....[0]....
.L_2245:
        /*0098*/ 	.word	0x00000400


	//   ....[1]....
        /*009c*/ 	.word	0x000004c0


	//----- nvinfo : EIATTR_CBANK_PARAM_SIZE
	.align		4
.L_2246:
        /*00a0*/ 	.byte	0x03, 0x19
        /*00a2*/ 	.short	0x002c


	//----- nvinfo : EIATTR_PARAM_CBANK
	.align		4
        /*00a4*/ 	.byte	0x04, 0x0a
        /*00a6*/ 	.short	(.L_2248 - .L_2247)
	.align		4
.L_2247:
        /*00a8*/ 	.word	index@(.nv.constant0._ZN17fastertransformer9transposeIfEEvPKT_PS1_iiiiPKfi)
        /*00ac*/ 	.short	0x0210
        /*00ae*/ 	.short	0x002c


	//----- nvinfo : EIATTR_SW_WAR
	.align		4
.L_2248:
        /*00b0*/ 	.byte	0x04, 0x36
        /*00b2*/ 	.short	(.L_2250 - .L_2249)
.L_2249:
        /*00b4*/ 	.word	0x00000008
.L_2250:


//--------------------- .nv.callgraph             --------------------------
	.section	.nv.callgraph,"",@"SHT_CUDA_CALLGRAPH"
	.align	4
	.sectionentsize	8
	.align		4
        /*0000*/ 	.word	0x00000000
	.align		4
        /*0004*/ 	.word	0xffffffff
	.align		4
        /*0008*/ 	.word	0x00000000
	.align		4
        /*000c*/ 	.word	0xfffffffe
	.align		4
        /*0010*/ 	.word	0x00000000
	.align		4
        /*0014*/ 	.word	0xfffffffd
	.align		4
        /*0018*/ 	.word	0x00000000
	.align		4
        /*001c*/ 	.word	0xfffffffc


//--------------------- .nv.constant4             --------------------------
	.section	.nv.constant4,"a",@progbits
	.align	8
	.align		8
.nv.constant4:
        /*0000*/ 	.dword	precalc_xorwow_matrix
	.align		8
        /*0008*/ 	.dword	precalc_xorwow_offset_matrix
	.align		8
        /*0010*/ 	.dword	mrg32k3aM1
	.align		8
        /*0018*/ 	.dword	mrg32k3aM2
	.align		8
        /*0020*/ 	.dword	mrg32k3aM1SubSeq
	.align		8
        /*0028*/ 	.dword	mrg32k3aM2SubSeq
	.align		8
        /*0030*/ 	.dword	mrg32k3aM1Seq
	.align		8
        /*0038*/ 	.dword	mrg32k3aM2Seq
	.align		8
        /*0040*/ 	.dword	_ZN64_INTERNAL_50569b02_28_unfused_attention_kernels_cu_50ba424c_33194cuda3std3__466_GLOBAL__N__50569b02_28_unfused_attention_kernels_cu_50ba424c_33196ignoreE
	.align		8
        /*0048*/ 	.dword	_ZN64_INTERNAL_50569b02_28_unfused_attention_kernels_cu_50ba424c_33194cuda3std3__45__cpo5beginE
	.align		8
        /*0050*/ 	.dword	_ZN64_INTERNAL_50569b02_28_unfused_attention_kernels_cu_50ba424c_33194cuda3std3__45__cpo3endE
	.align		8
        /*0058*/ 	.dword	_ZN64_INTERNAL_50569b02_28_unfused_attention_kernels_cu_50ba424c_33194cuda3std3__45__cpo6cbeginE
	.align		8
        /*0060*/ 	.dword	_ZN64_INTERNAL_50569b02_28_unfused_attention_kernels_cu_50ba424c_33194cuda3std3__45__cpo4cendE
	.align		8
        /*0068*/ 	.dword	_ZN64_INTERNAL_50569b02_28_unfused_attention_kernels_cu_50ba424c_33194cuda3std3__419piecewise_constructE
	.align		8
        /*0070*/ 	.dword	_ZN64_INTERNAL_50569b02_28_unfused_attention_kernels_cu_50ba424c_33194cuda3std3__48in_placeE
	.align		8
        /*0078*/ 	.dword	_ZN64_INTERNAL_50569b02_28_unfused_attention_kernels_cu_50ba424c_33194cuda3std6ranges3__45__cpo4swapE
	.align		8
        /*0080*/ 	.dword	_ZN64_INTERNAL_50569b02_28_unfused_attention_kernels_cu_50ba424c_33194cuda3std6ranges3__45__cpo9iter_moveE
	.align		8
        /*0088*/ 	.dword	_ZN64_INTERNAL_50569b02_28_unfused_attention_kernels_cu_50ba424c_33194cuda3std6ranges3__45__cpo7advanceE


//--------------------- .nv.constant3             --------------------------
	.section	.nv.constant3,"a",@progbits
	.align	8
.nv.constant3:
	.type		__cr_lgamma_table,@object
	.size		__cr_lgamma_table,(.L_8 - __cr_lgamma_table)
__cr_lgamma_table:
        /*0000*/ 	.byte	0x00, 0x00, 0x00, 0x00, 0x00, 0x00, 0x00, 0x00, 0x00, 0x00, 0x00, 0x00, 0x00, 0x00, 0x00, 0x00
        /*0010*/ 	.byte	0xef, 0x39, 0xfa, 0xfe, 0x42, 0x2e, 0xe6, 0x3f, 0x02, 0x20, 0x2a, 0xfa, 0x0b, 0xab, 0xfc, 0x3f
        /*0020*/ 	.byte	0xf9, 0x2c, 0x92, 0x7c, 0xa7, 0x6c, 0x09, 0x40, 0xc9, 0x79, 0x44, 0x3c, 0x64, 0x26, 0x13, 0x40
        /*0030*/ 	.byte	0xca, 0x01, 0xcf, 0x3a, 0x27, 0x51, 0x1a, 0x40, 0x30, 0xcc, 0x2d, 0xf3, 0xe1, 0x0c, 0x21, 0x40
        /*0040*/ 	.byte	0x0d, 0xb7, 0xfc, 0x82, 0x8e, 0x35, 0x25, 0x40
.L_8:


//--------------------- .text._ZN17fastertransformer20transpose_attentionsI6__halfEEvPT_PKS2_mmmm --------------------------
	.section	.text._ZN17fastertransformer20transpose_attentionsI6__halfEEvPT_PKS2_mmmm,"ax",@progbits
	.align	128
        .global         _ZN17fastertransformer20transpose_attentionsI6__halfEEvPT_PKS2_mmmm
        .type           _ZN17fastertransformer20transpose_attentionsI6__halfEEvPT_PKS2_mmmm,@function
        .size           _ZN17fastertransformer20transpose_attentionsI6__halfEEvPT_PKS2_mmmm,(.L_x_518 - _ZN17fastertransformer20transpose_attentionsI6__halfEEvPT_PKS2_mmmm)
        .other          _ZN17fastertransformer20transpose_attentionsI6__halfEEvPT_PKS2_mmmm,@"STO_CUDA_ENTRY STV_DEFAULT"
_ZN17fastertransformer20transpose_attentionsI6__halfEEvPT_PKS2_mmmm:
.text._ZN17fastertransformer20transpose_attentionsI6__halfEEvPT_PKS2_mmmm:
[----:B------:R-:W-:Y:S01]  /*0000*/  LDC R1, c[0x0][0x28] ;  /* 0x00000a00ff017b82 */ /* 0x000fe20000000800 */
[----:B------:R-:W0:Y:S01]  /*0010*/  S2R R0, SR_TID.X ;  /* 0x0000000000007919 */ /* 0x000e220000002100 */
[----:B------:R-:W-:Y:S02]  /*0020*/  ULDC.64 UR6, c[0x0][0x238] ;  /* 0x00008e0000067ab9 */ /* 0x000fe40000000a00 */
[----:B------:R-:W-:Y:S02]  /*0030*/  UIMAD UR4, UR7, UR6, URZ ;  /* 0x00000006070472a4 */ /* 0x000fe4000f8e023f */
[----:B------:R-:W-:Y:S02]  /*0040*/  UIMAD.WIDE.U32 UR10, UR6, UR6, URZ ;  /* 0x00000006060a72a5 */ /* 0x000fe4000f8e003f */
[----:B------:R-:W-:-:S04]  /*0050*/  UIMAD UR4, UR6, UR7, UR4 ;  /* 0x00000007060472a4 */ /* 0x000fc8000f8e0204 */
[----:B------:R-:W-:-:S06]  /*0060*/  UIADD3 UR5, UR11, UR4, URZ ;  /* 0x000000040b057290 */ /* 0x000fcc000fffe03f */
[----:B------:R-:W-:Y:S02]  /*0070*/  MOV R2, UR5 ;  /* 0x0000000500027c02 */ /* 0x000fe40008000f00 */
[----:B0-----:R-:W-:-:S04]  /*0080*/  ISETP.LT.U32.AND P0, PT, R0, UR10, PT ;  /* 0x0000000a00007c0c */ /* 0x001fc8000bf01070 */
[----:B------:R-:W-:-:S13]  /*0090*/  ISETP.GT.U32.AND.EX P0, PT, R2, RZ, PT, P0 ;  /* 0x000000ff0200720c */ /* 0x000fda0003f04100 */
[----:B------:R-:W-:Y:S05]  /*00a0*/  @!P0 EXIT ;  /* 0x000000000000894d */ /* 0x000fea0003800000 */
[----:B------:R-:W0:Y:S01]  /*00b0*/  S2UR UR4, SR_CTAID.X ;  /* 0x00000000000479c3 */ /* 0x000e220000002500 */
[----:B------:R-:W-:Y:S01]  /*00c0*/  HFMA2.MMA R5, -RZ, RZ, 0, 0 ;  /* 0x00000000ff057435 */ /* 0x000fe200000001ff */
[----:B------:R-:W-:Y:S01]  /*00d0*/  MOV R13, R0 ;  /* 0x00000000000d7202 */ /* 0x000fe20000000f00 */
[----:B------:R-:W-:Y:S01]  /*00e0*/  ULDC.64 UR8, c[0x0][0x208] ;  /* 0x0000820000087ab9 */ /* 0x000fe20000000a00 */
[----:B------:R-:W-:Y:S01]  /*00f0*/  ULDC.64 UR12, c[0x0][0x218] ;  /* 0x00008600000c7ab9 */ /* 0x000fe20000000a00 */
[----:B------:R-:W-:-:S03]  /*0100*/  ULDC.64 UR14, c[0x0][0x210] ;  /* 0x00008400000e7ab9 */ /* 0x000fc60000000a00 */
[----:B------:R-:W0:Y:S08]  /*0110*/  LDC.64 R2, c[0x0][0x228] ;  /* 0x00008a00ff027b82 */ /* 0x000e300000000a00 */
[----:B------:R-:W1:Y:S08]  /*0120*/  S2UR UR6, SR_CTAID.Y ;  /* 0x00000000000679c3 */ /* 0x000e700000002600 */
[----:B------:R-:W2:Y:S01]  /*0130*/  LDC.64 R10, c[0x0][0x230] ;  /* 0x00008c00ff0a7b82 */ /* 0x000ea20000000a00 */
[----:B0-----:R-:W-:-:S04]  /*0140*/  IMAD.WIDE.U32 R6, R2, UR4, RZ ;  /* 0x0000000402067c25 */ /* 0x001fc8000f8e00ff */
[----:B------:R-:W-:Y:S02]  /*0150*/  IMAD R3, R3, UR4, R7 ;  /* 0x0000000403037c24 */ /* 0x000fe4000f8e0207 */
[----:B-1----:R-:W-:Y:S01]  /*0160*/  IMAD.U32 R4, RZ, RZ, UR6 ;  /* 0x00000006ff047e24 */ /* 0x002fe2000f8e00ff */
[----:B------:R-:W-:Y:S01]  /*0170*/  ULDC UR6, c[0x0][0x0] ;  /* 0x0000000000067ab9 */ /* 0x000fe20000000800 */
[----:B--2---:R-:W-:Y:S02]  /*0180*/  IMAD R7, R3, R10, RZ ;  /* 0x0000000a03077224 */ /* 0x004fe400078e02ff */
[----:B------:R-:W-:-:S04]  /*0190*/  IMAD.WIDE.U32 R2, R10, UR4, R4 ;  /* 0x000000040a027c25 */ /* 0x000fc8000f8e0004 */
[----:B------:R-:W-:-:S04]  /*01a0*/  IMAD.WIDE.U32 R4, R6, R10, R4 ;  /* 0x0000000a06047225 */ /* 0x000fc800078e0004 */
[----:B------:R-:W-:Y:S02]  /*01b0*/  IMAD R9, R6, R11, R7 ;  /* 0x0000000b06097224 */ /* 0x000fe400078e0207 */
[----:B------:R-:W-:Y:S01]  /*01c0*/  IMAD R6, R11, UR4, R3 ;  /* 0x000000040b067c24 */ /* 0x000fe2000f8e0203 */
[----:B------:R-:W-:Y:S01]  /*01d0*/  UMOV UR4, URZ ;  /* 0x0000003f00047c82 */ /* 0x000fe20008000000 */
[----:B------:R-:W-:Y:S02]  /*01e0*/  IMAD.IADD R3, R5, 0x1, R9 ;  /* 0x0000000105037824 */ /* 0x000fe400078e0209 */
[----:B------:R-:W-:Y:S02]  /*01f0*/  IMAD R8, R4, UR5, RZ ;  /* 0x0000000504087c24 */ /* 0x000fe4000f8e02ff */
[----:B------:R-:W-:Y:S02]  /*0200*/  IMAD R7, R2, UR5, RZ ;  /* 0x0000000502077c24 */ /* 0x000fe4000f8e02ff */
[----:B------:R-:W-:-:S02]  /*0210*/  IMAD R11, R3, UR10, R8 ;  /* 0x0000000a030b7c24 */ /* 0x000fc4000f8e0208 */
[----:B------:R-:W-:-:S04]  /*0220*/  IMAD.WIDE.U32 R4, R4, UR10, RZ ;  /* 0x0000000a04047c25 */ /* 0x000fc8000f8e00ff */
[----:B------:R-:W-:Y:S01]  /*0230*/  IMAD R7, R6, UR10, R7 ;  /* 0x0000000a06077c24 */ /* 0x000fe2000f8e0207 */
[----:B------:R-:W-:Y:S01]  /*0240*/  IADD3 R11, R5, R11, RZ ;  /* 0x0000000b050b7210 */ /* 0x000fe20007ffe0ff */
[----:B------:R-:W-:-:S04]  /*0250*/  IMAD.WIDE.U32 R2, R2, UR10, RZ ;  /* 0x0000000a02027c25 */ /* 0x000fc8000f8e00ff */
[----:B------:R-:W-:-:S07]  /*0260*/  IMAD.IADD R12, R3, 0x1, R7 ;  /* 0x00000001030c7824 */ /* 0x000fce00078e0207 */
.L_x_0:
[----:B0-----:R-:W-:-:S04]  /*0270*/  IADD3 R7, P0, R13, R2, RZ ;  /* 0x000000020d077210 */ /* 0x001fc80007f1e0ff */
[----:B------:R-:W-:Y:S02]  /*0280*/  IADD3.X R8, R12, UR4, RZ, P0, !PT ;  /* 0x000000040c087c10 */ /* 0x000fe400087fe4ff */
[----:B------:R-:W-:-:S04]  /*0290*/  LEA R6, P0, R7, UR12, 0x1 ;  /* 0x0000000c07067c11 */ /* 0x000fc8000f8008ff */
[----:B------:R-:W-:-:S06]  /*02a0*/  LEA.HI.X R7, R7, UR13, R8, 0x1, P0 ;  /* 0x0000000d07077c11 */ /* 0x000fcc00080f0c08 */
[----:B------:R-:W2:Y:S01]  /*02b0*/  LDG.E.U16 R7, desc[UR8][R6.64] ;  /* 0x0000000806077981 */ /* 0x000ea2000c1e1500 */
[----:B------:R-:W-:Y:S01]  /*02c0*/  IADD3 R9, P0, R13, R4, RZ ;  /* 0x000000040d097210 */ /* 0x000fe20007f1e0ff */
[----:B------:R-:W-:Y:S01]  /*02d0*/  VIADD R13, R0, UR6 ;  /* 0x00000006000d7c36 */ /* 0x000fe20008000000 */
[----:B------:R-:W-:Y:S02]  /*02e0*/  MOV R0, UR5 ;  /* 0x0000000500007c02 */ /* 0x000fe40008000f00 */
[----:B------:R-:W-:Y:S02]  /*02f0*/  IADD3.X R10, R11, UR4, RZ, P0, !PT ;  /* 0x000000040b0a7c10 */ /* 0x000fe400087fe4ff */
[----:B------:R-:W-:-:S04]  /*0300*/  LEA R8, P0, R9, UR14, 0x1 ;  /* 0x0000000e09087c11 */ /* 0x000fc8000f8008ff */
[----:B------:R-:W-:Y:S02]  /*0310*/  LEA.HI.X R9, R9, UR15, R10, 0x1, P0 ;  /* 0x0000000f09097c11 */ /* 0x000fe400080f0c0a */
[----:B------:R-:W-:-:S04]  /*0320*/  ISETP.LT.U32.AND P0, PT, R13, UR10, PT ;  /* 0x0000000a0d007c0c */ /* 0x000fc8000bf01070 */
[----:B------:R-:W-:Y:S02]  /*0330*/  ISETP.GT.U32.AND.EX P0, PT, R0, RZ, PT, P0 ;  /* 0x000000ff0000720c */ /* 0x000fe40003f04100 */
[----:B------:R-:W-:Y:S01]  /*0340*/  MOV R0, R13 ;  /* 0x0000000d00007202 */ /* 0x000fe20000000f00 */
[----:B--2---:R0:W-:Y:S10]  /*0350*/  STG.E.U16 desc[UR8][R8.64], R7 ;  /* 0x0000000708007986 */ /* 0x0041f4000c101508 */
[----:B------:R-:W-:Y:S05]  /*0360*/  @P0 BRA `(.L_x_0) ;  /* 0xfffffffc00c00947 */ /* 0x000fea000383ffff */
[----:B------:R-:W-:Y:S05]  /*0370*/  EXIT ;  /* 0x000000000000794d */ /* 0x000fea0003800000 */
.L_x_1:
[----:B------:R-:W-:-:S00]  /*0380*/  BRA `(.L_x_1) ;  /* 0xfffffffc00fc7947 */ /* 0x000fc0000383ffff */
[----:B------:R-:W-:-:S00]  /*0390*/  NOP ;  /* 0x0000000000007918 */ /* 0x000fc00000000000 */
        /* <DEDUP_REMOVED lines=14> */
.L_x_518:


//--------------------- .text._ZN17fastertransformer20transpose_attentionsIfEEvPT_PKS1_mmmm --------------------------
	.section	.text._ZN17fastertransformer20transpose_attentionsIfEEvPT_PKS1_mmmm,"ax",@progbits
	.align	128
        .global         _ZN17fastertransformer20transpose_attentionsIfEEvPT_PKS1_mmmm
        .type           _ZN17fastertransformer20transpose_attentionsIfEEvPT_PKS1_mmmm,@function
        .size           _ZN17fastertransformer20transpose_attentionsIfEEvPT_PKS1_mmmm,(.L_x_519 - _ZN17fastertransformer20transpose_attentionsIfEEvPT_PKS1_mmmm)
        .other          _ZN17fastertransformer20transpose_attentionsIfEEvPT_PKS1_mmmm,@"STO_CUDA_ENTRY STV_DEFAULT"
_ZN17fastertransformer20transpose_attentionsIfEEvPT_PKS1_mmmm:
.text._ZN17fastertransformer20transpose_attentionsIfEEvPT_PKS1_mmmm:
        /* <DEDUP_REMOVED lines=39> */
.L_x_2:
[----:B0-----:R-:W-:-:S04]  /*0270*/  IADD3 R7, P0, R13, R2, RZ ;  /* 0x000000020d077210 */ /* 0x001fc80007f1e0ff */
[----:B------:R-:W-:Y:S02]  /*0280*/  IADD3.X R8, R12, UR4, RZ, P0, !PT ;  /* 0x000000040c087c10 */ /* 0x000fe400087fe4ff */
[----:B------:R-:W-:-:S04]  /*0290*/  LEA R6, P0, R7, UR12, 0x2 ;  /* 0x0000000c07067c11 */ /* 0x000fc8000f8010ff */
[----:B------:R-:W-:-:S06]  /*02a0*/  LEA.HI.X R7, R7, UR13, R8, 0x2, P0 ;  /* 0x0000000d07077c11 */ /* 0x000fcc00080f1408 */
[----:B------:R-:W2:Y:S01]  /*02b0*/  LDG.E R7, desc[UR8][R6.64] ;  /* 0x0000000806077981 */ /* 0x000ea2000c1e1900 */
        /* <DEDUP_REMOVED lines=9> */
[----:B--2---:R0:W-:Y:S10]  /*0350*/  STG.E desc[UR8][R8.64], R7 ;  /* 0x0000000708007986 */ /* 0x0041f4000c101908 */
[----:B------:R-:W-:Y:S05]  /*0360*/  @P0 BRA `(.L_x_2) ;  /* 0xfffffffc00c00947 */ /* 0x000fea000383ffff */
[----:B------:R-:W-:Y:S05]  /*0370*/  EXIT ;  /* 0x000000000000794d */ /* 0x000fea0003800000 */
.L_x_3:
        /* <DEDUP_REMOVED lines=16> */
.L_x_519:


//--------------------- .text._ZN17fastertransformer38softmax_withRelPosBias_element1_kernelI6__halfEEvPT_PKS2_S5_iiiiif --------------------------
	.section	.text._ZN17fastertransformer38softmax_withRelPosBias_element1_kernelI6__halfEEvPT_PKS2_S5_iiiiif,"ax",@progbits
	.align	128
        .global         _ZN17fastertransformer38softmax_withRelPosBias_element1_kernelI6__halfEEvPT_PKS2_S5_iiiiif
        .type           _ZN17fastertransformer38softmax_withRelPosBias_element1_kernelI6__halfEEvPT_PKS2_S5_iiiiif,@function
        .size           _ZN17fastertransformer38softmax_withRelPosBias_element1_kernelI6__halfEEvPT_PKS2_S5_iiiiif,(.L_x_520 - _ZN17fastertransformer38softmax_withRelPosBias_element1_kernelI6__halfEEvPT_PKS2_S5_iiiiif)
        .other          _ZN17fastertransformer38softmax_withRelPosBias_element1_kernelI6__halfEEvPT_PKS2_S5_iiiiif,@"STO_CUDA_ENTRY STV_DEFAULT"
_ZN17fastertransformer38softmax_withRelPosBias_element1_kernelI6__halfEEvPT_PKS2_S5_iiiiif:
.text._ZN17fastertransformer38softmax_withRelPosBias_element1_kernelI6__halfEEvPT_PKS2_S5_iiiiif:
[----:B------:R-:W-:Y:S08]  /*0000*/  LDC R1, c[0x0][0x28] ;  /* 0x00000a00ff017b82 */ /* 0x000ff00000000800 */
[----:B------:R-:W0:Y:S08]  /*0010*/  S2UR UR4, SR_CTAID.X ;  /* 0x00000000000479c3 */ /* 0x000e300000002500 */
[----:B------:R-:W0:Y:S02]  /*0020*/  LDC R13, c[0x0][0x234] ;  /* 0x00008d00ff0d7b82 */ /* 0x000e240000000800 */
[----:B0-----:R-:W-:-:S13]  /*0030*/  ISETP.LE.AND P0, PT, R13, UR4, PT ;  /* 0x000000040d007c0c */ /* 0x001fda000bf03270 */
[----:B------:R-:W-:Y:S05]  /*0040*/  @P0 EXIT ;  /* 0x000000000000094d */ /* 0x000fea0003800000 */
[----:B------:R-:W0:Y:S01]  /*0050*/  S2R R0, SR_TID.X ;  /* 0x0000000000007919 */ /* 0x000e220000002100 */
[----:B------:R-:W-:Y:S01]  /*0060*/  S2UR UR5, SR_CTAID.Z ;  /* 0x00000000000579c3 */ /* 0x000fe20000002700 */
[----:B------:R-:W-:Y:S01]  /*0070*/  ULDC UR7, c[0x0][0x10] ;  /* 0x0000040000077ab9 */ /* 0x000fe20000000800 */
[----:B------:R-:W-:Y:S01]  /*0080*/  ULDC UR6, c[0x0][0x0] ;  /* 0x0000000000067ab9 */ /* 0x000fe20000000800 */
[----:B------:R-:W-:Y:S01]  /*0090*/  ULDC.64 UR12, c[0x0][0x208] ;  /* 0x00008200000c7ab9 */ /* 0x000fe20000000a00 */
[----:B------:R-:W-:Y:S01]  /*00a0*/  I2FP.F32.U32 R11, UR6 ;  /* 0x00000006000b7c45 */ /* 0x000fe20008201000 */
[----:B------:R-:W-:Y:S01]  /*00b0*/  UMOV UR6, 0x400 ;  /* 0x0000040000067882 */ /* 0x000fe20000000000 */
[----:B------:R-:W-:Y:S01]  /*00c0*/  ULDC UR16, c[0x0][0x23c] ;  /* 0x00008f0000107ab9 */ /* 0x000fe20000000800 */
[----:B------:R-:W-:Y:S01]  /*00d0*/  ULDC.64 UR14, c[0x0][0x218] ;  /* 0x00008600000e7ab9 */ /* 0x000fe20000000a00 */
[----:B------:R-:W1:Y:S01]  /*00e0*/  S2UR UR10, SR_CTAID.Y ;  /* 0x00000000000a79c3 */ /* 0x000e620000002600 */
[----:B------:R-:W-:Y:S01]  /*00f0*/  FMUL.FTZ R12, R11, 0.03125 ;  /* 0x3d0000000b0c7820 */ /* 0x000fe20000410000 */
[----:B------:R-:W-:-:S06]  /*0100*/  ULDC UR11, c[0x0][0xc] ;  /* 0x00000300000b7ab9 */ /* 0x000fcc0000000800 */
[----:B------:R-:W2:Y:S08]  /*0110*/  S2UR UR8, SR_CgaCtaId ;  /* 0x00000000000879c3 */ /* 0x000eb00000008800 */
[----:B------:R-:W3:Y:S01]  /*0120*/  LDC R9, c[0x0][0x234] ;  /* 0x00008d00ff097b82 */ /* 0x000ee20000000800 */
[----:B0-----:R-:W-:-:S07]  /*0130*/  I2FP.F32.U32 R11, R0 ;  /* 0x00000000000b7245 */ /* 0x001fce0000201000 */
[----:B------:R-:W0:Y:S01]  /*0140*/  LDC R8, c[0x0][0x22c] ;  /* 0x00008b00ff087b82 */ /* 0x000e220000000800 */
[----:B-1----:R-:W-:Y:S01]  /*0150*/  UIMAD UR5, UR5, UR7, UR10 ;  /* 0x00000007050572a4 */ /* 0x002fe2000f8e020a */
[----:B------:R-:W-:Y:S01]  /*0160*/  ISETP.GE.U32.AND P1, PT, R0, R13, PT ;  /* 0x0000000d0000720c */ /* 0x000fe20003f26070 */
[----:B------:R-:W-:Y:S01]  /*0170*/  UIADD3 UR7, UR6, 0x8, URZ ;  /* 0x0000000806077890 */ /* 0x000fe2000fffe03f */
[----:B------:R-:W-:Y:S01]  /*0180*/  FSETP.GT.FTZ.AND P2, PT, R12, R11, PT ;  /* 0x0000000b0c00720b */ /* 0x000fe20003f54000 */
[----:B------:R-:W-:Y:S01]  /*0190*/  IMAD.SHL.U32 R12, R0, 0x4, RZ ;  /* 0x00000004000c7824 */ /* 0x000fe200078e00ff */
[----:B------:R-:W-:Y:S01]  /*01a0*/  SHF.R.U32.HI R11, RZ, 0x3, R0 ;  /* 0x00000003ff0b7819 */ /* 0x000fe20000011600 */
[----:B------:R-:W-:Y:S01]  /*01b0*/  UIADD3 UR6, UR6, 0x88, URZ ;  /* 0x0000008806067890 */ /* 0x000fe2000fffe03f */
[----:B------:R-:W1:Y:S01]  /*01c0*/  LDC R10, c[0x0][0x238] ;  /* 0x00008e00ff0a7b82 */ /* 0x000e620000000800 */
[----:B--2---:R-:W-:Y:S01]  /*01d0*/  ULEA UR7, UR8, UR7, 0x18 ;  /* 0x0000000708077291 */ /* 0x004fe2000f8ec03f */
[----:B------:R-:W-:Y:S01]  /*01e0*/  LOP3.LUT R11, R11, 0x1ffffffc, RZ, 0xc0, !PT ;  /* 0x1ffffffc0b0b7812 */ /* 0x000fe200078ec0ff */
[----:B------:R-:W-:Y:S01]  /*01f0*/  ULEA UR6, UR8, UR6, 0x18 ;  /* 0x0000000608067291 */ /* 0x000fe2000f8ec03f */
[----:B------:R-:W-:-:S04]  /*0200*/  LOP3.LUT R12, R12, 0x7c, RZ, 0xc0, !PT ;  /* 0x0000007c0c0c7812 */ /* 0x000fc800078ec0ff */
[----:B------:R-:W2:Y:S08]  /*0210*/  LDC.64 R6, c[0x0][0x210] ;  /* 0x00008400ff067b82 */ /* 0x000eb00000000a00 */
[----:B------:R-:W4:Y:S08]  /*0220*/  LDC.64 R4, c[0x0][0x218] ;  /* 0x00008600ff047b82 */ /* 0x000f300000000a00 */
[----:B------:R-:W0:Y:S02]  /*0230*/  LDC.64 R2, c[0x0][0x220] ;  /* 0x00008800ff027b82 */ /* 0x000e240000000a00 */
.L_x_9:
[----:B------:R-:W-:Y:S01]  /*0240*/  BSSY B0, `(.L_x_4) ;  /* 0x0000039000007945 */ /* 0x000fe20003800000 */
[----:B---3--:R-:W-:-:S03]  /*0250*/  HFMA2.MMA R14, -RZ, RZ, -598.5, 40320 ;  /* 0xe0ad78ecff0e7435 */ /* 0x008fc600000001ff */
[----:B-1----:R-:W-:Y:S08]  /*0260*/  @P1 BRA `(.L_x_5) ;  /* 0x0000000000d81947 */ /* 0x002ff00003800000 */
[----:B0-----:R-:W0:Y:S01]  /*0270*/  I2F.U32.RP R13, R8 ;  /* 0x00000008000d7306 */ /* 0x001e220000209000 */
[----:B------:R-:W-:-:S07]  /*0280*/  ISETP.NE.U32.AND P3, PT, R8, RZ, PT ;  /* 0x000000ff0800720c */ /* 0x000fce0003f65070 */
[----:B0-----:R-:W0:Y:S02]  /*0290*/  MUFU.RCP R13, R13 ;  /* 0x0000000d000d7308 */ /* 0x001e240000001000 */
[----:B0-----:R-:W-:-:S06]  /*02a0*/  VIADD R14, R13, 0xffffffe ;  /* 0x0ffffffe0d0e7836 */ /* 0x001fcc0000000000 */
[----:B------:R0:W3:Y:S02]  /*02b0*/  F2I.FTZ.U32.TRUNC.NTZ R15, R14 ;  /* 0x0000000e000f7305 */ /* 0x0000e4000021f000 */
[----:B0-----:R-:W-:Y:S01]  /*02c0*/  IMAD.MOV.U32 R14, RZ, RZ, RZ ;  /* 0x000000ffff0e7224 */ /* 0x001fe200078e00ff */
[----:B---3--:R-:W-:-:S05]  /*02d0*/  IADD3 R17, RZ, -R15, RZ ;  /* 0x8000000fff117210 */ /* 0x008fca0007ffe0ff */
[----:B------:R-:W-:-:S04]  /*02e0*/  IMAD R17, R17, R8, RZ ;  /* 0x0000000811117224 */ /* 0x000fc800078e02ff */
[----:B------:R-:W-:-:S04]  /*02f0*/  IMAD.HI.U32 R17, R15, R17, R14 ;  /* 0x000000110f117227 */ /* 0x000fc800078e000e */
[----:B------:R-:W-:Y:S02]  /*0300*/  IMAD R15, R9, UR4, R0 ;  /* 0x00000004090f7c24 */ /* 0x000fe4000f8e0200 */
[----:B------:R-:W-:-:S04]  /*0310*/  IMAD.HI.U32 R17, R17, UR10, RZ ;  /* 0x0000000a11117c27 */ /* 0x000fc8000f8e00ff */
[----:B-1----:R-:W-:Y:S01]  /*0320*/  IMAD R13, R10, UR5, R15 ;  /* 0x000000050a0d7c24 */ /* 0x002fe2000f8e020f */
[----:B------:R-:W-:-:S03]  /*0330*/  IADD3 R17, -R17, RZ, RZ ;  /* 0x000000ff11117210 */ /* 0x000fc60007ffe1ff */
[----:B--2---:R-:W-:-:S04]  /*0340*/  IMAD.WIDE R18, R13, 0x2, R6 ;  /* 0x000000020d127825 */ /* 0x004fc800078e0206 */
[----:B------:R-:W-:Y:S01]  /*0350*/  IMAD R17, R8, R17, UR10 ;  /* 0x0000000a08117e24 */ /* 0x000fe2000f8e0211 */
[----:B------:R-:W2:Y:S04]  /*0360*/  LDG.E.U16 R16, desc[UR12][R18.64] ;  /* 0x0000000c12107981 */ /* 0x000ea8000c1e1500 */
[----:B------:R-:W-:-:S13]  /*0370*/  ISETP.GE.U32.AND P0, PT, R17, R8, PT ;  /* 0x000000081100720c */ /* 0x000fda0003f06070 */
[----:B------:R-:W-:-:S05]  /*0380*/  @P0 IMAD.IADD R17, R17, 0x1, -R8 ;  /* 0x0000000111110824 */ /* 0x000fca00078e0a08 */
[----:B------:R-:W-:-:S13]  /*0390*/  ISETP.GE.U32.AND P0, PT, R17, R8, PT ;  /* 0x000000081100720c */ /* 0x000fda0003f06070 */
[-C--:B------:R-:W-:Y:S02]  /*03a0*/  @P0 IADD3 R17, R17, -R8.reuse, RZ ;  /* 0x8000000811110210 */ /* 0x080fe40007ffe0ff */
[----:B------:R-:W-:-:S05]  /*03b0*/  @!P3 LOP3.LUT R17, RZ, R8, RZ, 0x33, !PT ;  /* 0x00000008ff11b212 */ /* 0x000fca00078e33ff */
[----:B------:R-:W-:-:S04]  /*03c0*/  IMAD R21, R17, R10, R15 ;  /* 0x0000000a11157224 */ /* 0x000fc800078e020f */
[----:B------:R-:W-:-:S05]  /*03d0*/  IMAD.WIDE R20, R21, 0x2, R2 ;  /* 0x0000000215147825 */ /* 0x000fca00078e0202 */
[----:B------:R0:W5:Y:S01]  /*03e0*/  LDG.E.U16.CONSTANT R14, desc[UR12][R20.64] ;  /* 0x0000000c140e7981 */ /* 0x000162000c1e9500 */
[----:B------:R-:W-:-:S04]  /*03f0*/  ISETP.NE.U32.AND P0, PT, RZ, UR14, PT ;  /* 0x0000000eff007c0c */ /* 0x000fc8000bf05070 */
[----:B------:R-:W-:Y:S01]  /*0400*/  ISETP.NE.AND.EX P0, PT, RZ, UR15, PT, P0 ;  /* 0x0000000fff007c0c */ /* 0x000fe2000bf05300 */
[----:B------:R-:W-:Y:S02]  /*0410*/  IMAD.MOV.U32 R17, RZ, RZ, RZ ;  /* 0x000000ffff117224 */ /* 0x000fe400078e00ff */
[----:B--2---:R-:W-:-:S10]  /*0420*/  HADD2.F32 R16, -RZ, R16.H0_H0 ;  /* 0x20000010ff107230 */ /* 0x004fd40000004100 */
[----:B0-----:R-:W-:Y:S05]  /*0430*/  @!P0 BRA `(.L_x_6) ;  /* 0x0000000000588947 */ /* 0x001fea0003800000 */
[----:B------:R-:W0:Y:S01]  /*0440*/  I2F.U32.RP R17, R8 ;  /* 0x0000000800117306 */ /* 0x000e220000209000 */
[----:B------:R-:W-:-:S07]  /*0450*/  ISETP.NE.U32.AND P4, PT, R8, RZ, PT ;  /* 0x000000ff0800720c */ /* 0x000fce0003f85070 */
[----:B0-----:R-:W0:Y:S02]  /*0460*/  MUFU.RCP R17, R17 ;  /* 0x0000001100117308 */ /* 0x001e240000001000 */
[----:B0-----:R-:W-:-:S06]  /*0470*/  IADD3 R18, R17, 0xffffffe, RZ ;  /* 0x0ffffffe11127810 */ /* 0x001fcc0007ffe0ff */
[----:B------:R0:W1:Y:S02]  /*0480*/  F2I.FTZ.U32.TRUNC.NTZ R19, R18 ;  /* 0x0000001200137305 */ /* 0x000064000021f000 */
[----:B0-----:R-:W-:Y:S01]  /*0490*/  MOV R18, RZ ;  /* 0x000000ff00127202 */ /* 0x001fe20000000f00 */
[----:B-1----:R-:W-:-:S04]  /*04a0*/  IMAD.MOV R21, RZ, RZ, -R19 ;  /* 0x000000ffff157224 */ /* 0x002fc800078e0a13 */
[----:B------:R-:W-:-:S04]  /*04b0*/  IMAD R21, R21, R8, RZ ;  /* 0x0000000815157224 */ /* 0x000fc800078e02ff */
[----:B------:R-:W-:-:S06]  /*04c0*/  IMAD.HI.U32 R19, R19, R21, R18 ;  /* 0x0000001513137227 */ /* 0x000fcc00078e0012 */
[----:B------:R-:W-:-:S04]  /*04d0*/  IMAD.HI.U32 R19, R19, UR10, RZ ;  /* 0x0000000a13137c27 */ /* 0x000fc8000f8e00ff */
[----:B------:R-:W-:-:S04]  /*04e0*/  IMAD.MOV R21, RZ, RZ, -R19 ;  /* 0x000000ffff157224 */ /* 0x000fc800078e0a13 */
[----:B------:R-:W-:-:S05]  /*04f0*/  IMAD R21, R8, R21, UR10 ;  /* 0x0000000a08157e24 */ /* 0x000fca000f8e0215 */
[----:B------:R-:W-:-:S13]  /*0500*/  ISETP.GE.U32.AND P0, PT, R21, R8, PT ;  /* 0x000000081500720c */ /* 0x000fda0003f06070 */
[----:B------:R-:W-:Y:S01]  /*0510*/  @P0 IADD3 R21, R21, -R8, RZ ;  /* 0x8000000815150210 */ /* 0x000fe20007ffe0ff */
[----:B------:R-:W-:-:S03]  /*0520*/  @P0 VIADD R19, R19, 0x1 ;  /* 0x0000000113130836 */ /* 0x000fc60000000000 */
[----:B------:R-:W-:-:S13]  /*0530*/  ISETP.GE.U32.AND P3, PT, R21, R8, PT ;  /* 0x000000081500720c */ /* 0x000fda0003f66070 */
[----:B------:R-:W-:Y:S02]  /*0540*/  @P3 IADD3 R19, R19, 0x1, RZ ;  /* 0x0000000113133810 */ /* 0x000fe40007ffe0ff */
[----:B------:R-:W-:-:S05]  /*0550*/  @!P4 LOP3.LUT R19, RZ, R8, RZ, 0x33, !PT ;  /* 0x00000008ff13c212 */ /* 0x000fca00078e33ff */
[----:B------:R-:W-:-:S04]  /*0560*/  IMAD R19, R19, R10, R15 ;  /* 0x0000000a13137224 */ /* 0x000fc800078e020f */
[----:B----4-:R-:W-:-:S06]  /*0570*/  IMAD.WIDE.U32 R18, R19, 0x2, R4 ;  /* 0x0000000213127825 */ /* 0x010fcc00078e0004 */
[----:B------:R-:W2:Y:S02]  /*0580*/  LDG.E.U16.CONSTANT R18, desc[UR12][R18.64] ;  /* 0x0000000c12127981 */ /* 0x000ea4000c1e9500 */
[----:B--2---:R-:W-:-:S07]  /*0590*/  HADD2.F32 R17, -RZ, R18.H0_H0 ;  /* 0x20000012ff117230 */ /* 0x004fce0000004100 */
.L_x_6:
[----:B-----5:R-:W-:Y:S02]  /*05a0*/  HADD2.F32 R15, -RZ, R14.H0_H0 ;  /* 0x2000000eff0f7230 */ /* 0x020fe40000004100 */
[----:B------:R-:W-:-:S04]  /*05b0*/  FFMA.FTZ R16, R16, UR16, R17 ;  /* 0x0000001010107c23 */ /* 0x000fc80008010011 */
[----:B------:R-:W-:-:S07]  /*05c0*/  FADD.FTZ R14, R16, R15 ;  /* 0x0000000f100e7221 */ /* 0x000fce0000010000 */
.L_x_5:
[----:B------:R-:W-:Y:S05]  /*05d0*/  BSYNC B0 ;  /* 0x0000000000007941 */ /* 0x000fea0003800000 */
.L_x_4:
[----:B------:R-:W5:Y:S01]  /*05e0*/  SHFL.BFLY PT, R15, R14, 0x10, 0x1f ;  /* 0x0e001f000e0f7f89 */ /* 0x000f6200000e0000 */
[C---:B------:R-:W-:Y:S01]  /*05f0*/  LOP3.LUT P0, RZ, R0.reuse, 0x1f, RZ, 0xc0, !PT ;  /* 0x0000001f00ff7812 */ /* 0x040fe2000780c0ff */
[----:B------:R-:W-:Y:S01]  /*0600*/  BSSY B0, `(.L_x_7) ;  /* 0x000004f000007945 */ /* 0x000fe20003800000 */
[----:B------:R-:W-:Y:S01]  /*0610*/  ISETP.NE.AND P3, PT, R0, RZ, PT ;  /* 0x000000ff0000720c */ /* 0x000fe20003f65270 */
[----:B------:R-:W3:-:S12]  /*0620*/  @!P1 S2R R21, SR_CgaCtaId ;  /* 0x0000000000159919 */ /* 0x000ed80000008800 */
[----:B------:R-:W1:Y:S01]  /*0630*/  @!P3 S2R R22, SR_CgaCtaId ;  /* 0x000000000016b919 */ /* 0x000e620000008800 */
[----:B-----5:R-:W-:-:S05]  /*0640*/  FMNMX.FTZ R15, R15, R14, !PT ;  /* 0x0000000e0f0f7209 */ /* 0x020fca0007810000 */
[----:B------:R-:W5:Y:S02]  /*0650*/  SHFL.BFLY PT, R16, R15, 0x8, 0x1f ;  /* 0x0d001f000f107f89 */ /* 0x000f6400000e0000 */
[----:B-----5:R-:W-:-:S05]  /*0660*/  FMNMX.FTZ R16, R15, R16, !PT ;  /* 0x000000100f107209 */ /* 0x020fca0007810000 */
[----:B------:R-:W5:Y:S02]  /*0670*/  SHFL.BFLY PT, R17, R16, 0x4, 0x1f ;  /* 0x0c801f0010117f89 */ /* 0x000f6400000e0000 */
[----:B-----5:R-:W-:-:S05]  /*0680*/  FMNMX.FTZ R17, R16, R17, !PT ;  /* 0x0000001110117209 */ /* 0x020fca0007810000 */
[----:B------:R-:W5:Y:S02]  /*0690*/  SHFL.BFLY PT, R18, R17, 0x2, 0x1f ;  /* 0x0c401f0011127f89 */ /* 0x000f6400000e0000 */
[----:B-----5:R-:W-:-:S05]  /*06a0*/  FMNMX.FTZ R18, R17, R18, !PT ;  /* 0x0000001211127209 */ /* 0x020fca0007810000 */
[----:B------:R-:W5:Y:S02]  /*06b0*/  SHFL.BFLY PT, R19, R18, 0x1, 0x1f ;  /* 0x0c201f0012137f89 */ /* 0x000f6400000e0000 */
[----:B-----5:R-:W-:Y:S01]  /*06c0*/  FMNMX.FTZ R20, R18, R19, !PT ;  /* 0x0000001312147209 */ /* 0x020fe20007810000 */
[----:B------:R-:W-:-:S04]  /*06d0*/  IMAD.MOV.U32 R19, RZ, RZ, -0x1f528714 ;  /* 0xe0ad78ecff137424 */ /* 0x000fc800078e00ff */
[----:B------:R-:W-:Y:S01]  /*06e0*/  @!P0 STS [R11+UR7], R20 ;  /* 0x000000140b008988 */ /* 0x000fe20008000807 */
[----:B------:R-:W-:Y:S06]  /*06f0*/  BAR.SYNC.DEFER_BLOCKING 0x0 ;  /* 0x0000000000007b1d */ /* 0x000fec0000010000 */
[----:B------:R-:W5:Y:S04]  /*0700*/  @P2 LDS R19, [R12+UR7] ;  /* 0x000000070c132984 */ /* 0x000f680008000800 */
[----:B-----5:R-:W5:Y:S02]  /*0710*/  SHFL.BFLY PT, R16, R19, 0x10, 0x1f ;  /* 0x0e001f0013107f89 */ /* 0x020f6400000e0000 */
[----:B-----5:R-:W-:-:S02]  /*0720*/  FMNMX.FTZ R16, R16, R19, !PT ;  /* 0x0000001310107209 */ /* 0x020fc40007810000 */
[----:B------:R-:W-:-:S03]  /*0730*/  @!P3 MOV R19, 0x400 ;  /* 0x000004000013b802 */ /* 0x000fc60000000f00 */
[----:B------:R-:W5:Y:S01]  /*0740*/  SHFL.BFLY PT, R15, R16, 0x8, 0x1f ;  /* 0x0d001f00100f7f89 */ /* 0x000f6200000e0000 */
[----:B-1----:R-:W-:Y:S02]  /*0750*/  @!P3 LEA R19, R22, R19, 0x18 ;  /* 0x000000131613b211 */ /* 0x002fe400078ec0ff */
[----:B-----5:R-:W-:Y:S02]  /*0760*/  FMNMX.FTZ R15, R16, R15, !PT ;  /* 0x0000000f100f7209 */ /* 0x020fe40007810000 */
[----:B------:R-:W-:-:S03]  /*0770*/  @!P1 MOV R16, 0x400 ;  /* 0x0000040000109802 */ /* 0x000fc60000000f00 */
[----:B------:R-:W1:Y:S01]  /*0780*/  SHFL.BFLY PT, R18, R15, 0x4, 0x1f ;  /* 0x0c801f000f127f89 */ /* 0x000e6200000e0000 */
[----:B---3--:R-:W-:Y:S02]  /*0790*/  @!P1 LEA R21, R21, R16, 0x18 ;  /* 0x0000001015159211 */ /* 0x008fe400078ec0ff */
[----:B-1----:R-:W-:-:S05]  /*07a0*/  FMNMX.FTZ R18, R15, R18, !PT ;  /* 0x000000120f127209 */ /* 0x002fca0007810000 */
[----:B------:R-:W1:Y:S02]  /*07b0*/  SHFL.BFLY PT, R17, R18, 0x2, 0x1f ;  /* 0x0c401f0012117f89 */ /* 0x000e6400000e0000 */
[----:B-1----:R-:W-:-:S05]  /*07c0*/  FMNMX.FTZ R17, R18, R17, !PT ;  /* 0x0000001112117209 */ /* 0x002fca0007810000 */
[----:B------:R-:W1:Y:S02]  /*07d0*/  SHFL.BFLY PT, R20, R17, 0x1, 0x1f ;  /* 0x0c201f0011147f89 */ /* 0x000e6400000e0000 */
[----:B-1----:R-:W-:-:S05]  /*07e0*/  FMNMX.FTZ R20, R17, R20, !PT ;  /* 0x0000001411147209 */ /* 0x002fca0007810000 */
[----:B------:R-:W-:Y:S01]  /*07f0*/  @!P3 STS [R19+0x4], R20 ;  /* 0x000004141300b388 */ /* 0x000fe20000000800 */
[----:B------:R-:W-:Y:S06]  /*0800*/  BAR.SYNC.DEFER_BLOCKING 0x0 ;  /* 0x0000000000007b1d */ /* 0x000fec0000010000 */
[----:B------:R-:W1:Y:S02]  /*0810*/  @!P1 LDS R15, [R21+0x4] ;  /* 0x00000400150f9984 */ /* 0x000e640000000800 */
[----:B-1----:R-:W-:Y:S01]  /*0820*/  @!P1 FADD.FTZ R15, -R15, R14 ;  /* 0x0000000e0f0f9221 */ /* 0x002fe20000010100 */
[----:B------:R-:W-:-:S03]  /*0830*/  HFMA2.MMA R14, -RZ, RZ, 0, 0 ;  /* 0x00000000ff0e7435 */ /* 0x000fc600000001ff */
[----:B------:R-:W-:-:S07]  /*0840*/  @!P1 FMUL.FTZ R15, R15, 1.4426950216293334961 ;  /* 0x3fb8aa3b0f0f9820 */ /* 0x000fce0000410000 */
[----:B------:R1:W3:Y:S02]  /*0850*/  @!P1 MUFU.EX2 R14, R15 ;  /* 0x0000000f000e9308 */ /* 0x0002e40000000800 */
[----:B-1----:R-:W-:Y:S01]  /*0860*/  IMAD.MOV.U32 R15, RZ, RZ, RZ ;  /* 0x000000ffff0f7224 */ /* 0x002fe200078e00ff */
[----:B---3--:R-:W1:Y:S02]  /*0870*/  SHFL.BFLY PT, R17, R14, 0x10, 0x1f ;  /* 0x0e001f000e117f89 */ /* 0x008e6400000e0000 */
[----:B-1----:R-:W-:-:S05]  /*0880*/  FADD.FTZ R17, R17, R14 ;  /* 0x0000000e11117221 */ /* 0x002fca0000010000 */
[----:B------:R-:W1:Y:S02]  /*0890*/  SHFL.BFLY PT, R16, R17, 0x8, 0x1f ;  /* 0x0d001f0011107f89 */ /* 0x000e6400000e0000 */
[----:B-1----:R-:W-:-:S05]  /*08a0*/  FADD.FTZ R16, R17, R16 ;  /* 0x0000001011107221 */ /* 0x002fca0000010000 */
[----:B------:R-:W1:Y:S02]  /*08b0*/  SHFL.BFLY PT, R19, R16, 0x4, 0x1f ;  /* 0x0c801f0010137f89 */ /* 0x000e6400000e0000 */
[----:B-1----:R-:W-:-:S05]  /*08c0*/  FADD.FTZ R19, R16, R19 ;  /* 0x0000001310137221 */ /* 0x002fca0000010000 */
[----:B------:R-:W1:Y:S02]  /*08d0*/  SHFL.BFLY PT, R18, R19, 0x2, 0x1f ;  /* 0x0c401f0013127f89 */ /* 0x000e6400000e0000 */
[----:B-1----:R-:W-:-:S05]  /*08e0*/  FADD.FTZ R18, R19, R18 ;  /* 0x0000001213127221 */ /* 0x002fca0000010000 */
[----:B------:R-:W1:Y:S02]  /*08f0*/  SHFL.BFLY PT, R21, R18, 0x1, 0x1f ;  /* 0x0c201f0012157f89 */ /* 0x000e6400000e0000 */
[----:B-1----:R-:W-:Y:S02]  /*0900*/  FADD.FTZ R22, R18, R21 ;  /* 0x0000001512167221 */ /* 0x002fe40000010000 */
[----:B------:R-:W1:Y:S03]  /*0910*/  @!P3 S2R R21, SR_CgaCtaId ;  /* 0x000000000015b919 */ /* 0x000e660000008800 */
[----:B------:R-:W-:Y:S01]  /*0920*/  @!P0 STS [R11+UR6], R22 ;  /* 0x000000160b008988 */ /* 0x000fe20008000806 */
[----:B------:R-:W-:Y:S06]  /*0930*/  BAR.SYNC.DEFER_BLOCKING 0x0 ;  /* 0x0000000000007b1d */ /* 0x000fec0000010000 */
[----:B------:R-:W3:Y:S04]  /*0940*/  @P2 LDS R15, [R12+UR6] ;  /* 0x000000060c0f2984 */ /* 0x000ee80008000800 */
[----:B---3--:R-:W3:Y:S02]  /*0950*/  SHFL.BFLY PT, R20, R15, 0x10, 0x1f ;  /* 0x0e001f000f147f89 */ /* 0x008ee400000e0000 */
[----:B---3--:R-:W-:-:S05]  /*0960*/  FADD.FTZ R20, R20, R15 ;  /* 0x0000000f14147221 */ /* 0x008fca0000010000 */
[----:B------:R-:W3:Y:S02]  /*0970*/  SHFL.BFLY PT, R17, R20, 0x8, 0x1f ;  /* 0x0d001f0014117f89 */ /* 0x000ee400000e0000 */
[----:B---3--:R-:W-:-:S05]  /*0980*/  FADD.FTZ R17, R20, R17 ;  /* 0x0000001114117221 */ /* 0x008fca0000010000 */
[----:B------:R-:W3:Y:S02]  /*0990*/  SHFL.BFLY PT, R16, R17, 0x4, 0x1f ;  /* 0x0c801f0011107f89 */ /* 0x000ee400000e0000 */
[----:B---3--:R-:W-:-:S05]  /*09a0*/  FADD.FTZ R16, R17, R16 ;  /* 0x0000001011107221 */ /* 0x008fca0000010000 */
[----:B------:R-:W3:Y:S02]  /*09b0*/  SHFL.BFLY PT, R19, R16, 0x2, 0x1f ;  /* 0x0c401f0010137f89 */ /* 0x000ee400000e0000 */
[----:B---3--:R-:W-:-:S05]  /*09c0*/  FADD.FTZ R19, R16, R19 ;  /* 0x0000001310137221 */ /* 0x008fca0000010000 */
[----:B------:R-:W3:Y:S02]  /*09d0*/  SHFL.BFLY PT, R18, R19, 0x1, 0x1f ;  /* 0x0c201f0013127f89 */ /* 0x000ee400000e0000 */
[----:B---3--:R-:W-:-:S04]  /*09e0*/  FADD.FTZ R18, R19, R18 ;  /* 0x0000001213127221 */ /* 0x008fc80000010000 */
[----:B------:R-:W-:Y:S01]  /*09f0*/  @!P3 FADD.FTZ R15, R18, 9.9999999747524270788e-07 ;  /* 0x358637bd120fb421 */ /* 0x000fe20000010000 */
[----:B------:R-:W-:-:S04]  /*0a00*/  @!P3 MOV R18, 0x400 ;  /* 0x000004000012b802 */ /* 0x000fc80000000f00 */
[----:B-1----:R-:W-:Y:S01]  /*0a10*/  @!P3 LEA R18, R21, R18, 0x18 ;  /* 0x000000121512b211 */ /* 0x002fe200078ec0ff */
[----:B------:R-:W1:Y:S02]  /*0a20*/  @!P3 MUFU.RCP R15, R15 ;  /* 0x0000000f000fb308 */ /* 0x000e640000001000 */
[----:B-1----:R-:W-:-:S05]  /*0a30*/  @!P3 FADD.FTZ R17, R15, -RZ ;  /* 0x800000ff0f11b221 */ /* 0x002fca0000010000 */
[----:B------:R1:W-:Y:S01]  /*0a40*/  @!P3 STS [R18], R17 ;  /* 0x000000111200b388 */ /* 0x0003e20000000800 */
[----:B------:R-:W-:Y:S06]  /*0a50*/  BAR.SYNC.DEFER_BLOCKING 0x0 ;  /* 0x0000000000007b1d */ /* 0x000fec0000010000 */
[----:B------:R-:W-:Y:S05]  /*0a60*/  @P1 BRA `(.L_x_8) ;  /* 0x0000000000201947 */ /* 0x000fea0003800000 */
[----:B------:R-:W3:Y:S01]  /*0a70*/  S2UR UR9, SR_CgaCtaId ;  /* 0x00000000000979c3 */ /* 0x000ee20000008800 */
[----:B------:R-:W-:Y:S02]  /*0a80*/  UMOV UR8, 0x400 ;  /* 0x0000040000087882 */ /* 0x000fe40000000000 */
[----:B---3--:R-:W-:-:S09]  /*0a90*/  ULEA UR8, UR9, UR8, 0x18 ;  /* 0x0000000809087291 */ /* 0x008fd2000f8ec03f */
[----:B------:R-:W3:Y:S02]  /*0aa0*/  LDS R15, [UR8] ;  /* 0x00000008ff0f7984 */ /* 0x000ee40008000800 */
[----:B---3--:R-:W-:-:S05]  /*0ab0*/  FMUL.FTZ R15, R15, R14 ;  /* 0x0000000e0f0f7220 */ /* 0x008fca0000410000 */
[----:B------:R-:W-:Y:S01]  /*0ac0*/  F2FP.F16.F32.PACK_AB R16, RZ, R15 ;  /* 0x0000000fff10723e */ /* 0x000fe200000000ff */
[----:B--2---:R-:W-:-:S05]  /*0ad0*/  IMAD.WIDE R14, R13, 0x2, R6 ;  /* 0x000000020d0e7825 */ /* 0x004fca00078e0206 */
[----:B------:R3:W-:Y:S02]  /*0ae0*/  STG.E.U16 desc[UR12][R14.64], R16 ;  /* 0x000000100e007986 */ /* 0x0007e4000c10150c */
.L_x_8:
[----:B------:R-:W-:Y:S05]  /*0af0*/  BSYNC B0 ;  /* 0x0000000000007941 */ /* 0x000fea0003800000 */
.L_x_7:
[----:B------:R-:W-:-:S06]  /*0b00*/  UIADD3 UR4, UR11, UR4, URZ ;  /* 0x000000040b047290 */ /* 0x000fcc000fffe03f */
[----:B------:R-:W-:-:S13]  /*0b10*/  ISETP.LE.AND P0, PT, R9, UR4, PT ;  /* 0x0000000409007c0c */ /* 0x000fda000bf03270 */
[----:B------:R-:W-:Y:S05]  /*0b20*/  @!P0 BRA `(.L_x_9) ;  /* 0xfffffff400c48947 */ /* 0x000fea000383ffff */
[----:B------:R-:W-:Y:S05]  /*0b30*/  EXIT ;  /* 0x000000000000794d */ /* 0x000fea0003800000 */
.L_x_10:
        /* <DEDUP_REMOVED lines=12> */
.L_x_520:


//--------------------- .text._ZN17fastertransformer38softmax_withRelPosBias_element1_kernelIfEEvPT_PKS1_S4_iiiiif --------------------------
	.section	.text._ZN17fastertransformer38softmax_withRelPosBias_element1_kernelIfEEvPT_PKS1_S4_iiiiif,"ax",@progbits
	.align	128
        .global         _ZN17fastertransformer38softmax_withRelPosBias_element1_kernelIfEEvPT_PKS1_S4_iiiiif
        .type           _ZN17fastertransformer38softmax_withRelPosBias_element1_kernelIfEEvPT_PKS1_S4_iiiiif,@function
        .size           _ZN17fastertransformer38softmax_withRelPosBias_element1_kernelIfEEvPT_PKS1_S4_iiiiif,(.L_x_521 - _ZN17fastertransformer38softmax_withRelPosBias_element1_kernelIfEEvPT_PKS1_S4_iiiiif)
        .other          _ZN17fastertransformer38softmax_withRelPosBias_element1_kernelIfEEvPT_PKS1_S4_iiiiif,@"STO_CUDA_ENTRY STV_DEFAULT"
_ZN17fastertransformer38softmax_withRelPosBias_element1_kernelIfEEvPT_PKS1_S4_iiiiif:
.text._ZN17fastertransformer38softmax_withRelPosBias_element1_kernelIfEEvPT_PKS1_S4_iiiiif:
        /* <DEDUP_REMOVED lines=15> */
[----:B------:R-:W-:-:S07]  /*00f0*/  FMUL.FTZ R12, R11, 0.03125 ;  /* 0x3d0000000b0c7820 */ /* 0x000fce0000410000 */
        /* <DEDUP_REMOVED lines=15> */
[----:B------:R-:W-:-:S02]  /*01f0*/  LOP3.LUT R12, R12, 0x7c, RZ, 0xc0, !PT ;  /* 0x0000007c0c0c7812 */ /* 0x000fc400078ec0ff */
[----:B------:R-:W-:Y:S02]  /*0200*/  ULDC UR8, c[0x0][0xc] ;  /* 0x0000030000087ab9 */ /* 0x000fe40000000800 */
[----:B------:R-:W2:Y:S08]  /*0210*/  LDC.64 R2, c[0x0][0x218] ;  /* 0x00008600ff027b82 */ /* 0x000eb00000000a00 */
[----:B------:R-:W4:Y:S08]  /*0220*/  LDC.64 R4, c[0x0][0x210] ;  /* 0x00008400ff047b82 */ /* 0x000f300000000a00 */
[----:B------:R-:W0:Y:S02]  /*0230*/  LDC.64 R6, c[0x0][0x220] ;  /* 0x00008800ff067b82 */ /* 0x000e240000000a00 */
.L_x_14:
[----:B------:R-:W-:Y:S01]  /*0240*/  BSSY B0, `(.L_x_11) ;  /* 0x0000036000007945 */ /* 0x000fe20003800000 */
[----:B------:R-:W-:-:S03]  /*0250*/  IMAD.MOV.U32 R14, RZ, RZ, -0x1f528714 ;  /* 0xe0ad78ecff0e7424 */ /* 0x000fc600078e00ff */
[----:B0-----:R-:W-:Y:S05]  /*0260*/  @P1 BRA `(.L_x_12) ;  /* 0x0000000000cc1947 */ /* 0x001fea0003800000 */
[----:B0-----:R-:W0:Y:S01]  /*0270*/  I2F.U32.RP R13, R8 ;  /* 0x00000008000d7306 */ /* 0x001e220000209000 */
[----:B------:R-:W-:-:S07]  /*0280*/  ISETP.NE.U32.AND P3, PT, R8, RZ, PT ;  /* 0x000000ff0800720c */ /* 0x000fce0003f65070 */
[----:B0-----:R-:W0:Y:S02]  /*0290*/  MUFU.RCP R13, R13 ;  /* 0x0000000d000d7308 */ /* 0x001e240000001000 */
[----:B0-----:R-:W-:-:S06]  /*02a0*/  IADD3 R14, R13, 0xffffffe, RZ ;  /* 0x0ffffffe0d0e7810 */ /* 0x001fcc0007ffe0ff */
[----:B------:R0:W3:Y:S02]  /*02b0*/  F2I.FTZ.U32.TRUNC.NTZ R15, R14 ;  /* 0x0000000e000f7305 */ /* 0x0000e4000021f000 */
[----:B0-----:R-:W-:Y:S02]  /*02c0*/  IMAD.MOV.U32 R14, RZ, RZ, RZ ;  /* 0x000000ffff0e7224 */ /* 0x001fe400078e00ff */
[----:B---3--:R-:W-:-:S04]  /*02d0*/  IMAD.MOV R17, RZ, RZ, -R15 ;  /* 0x000000ffff117224 */ /* 0x008fc800078e0a0f */
[----:B------:R-:W-:-:S04]  /*02e0*/  IMAD R17, R17, R8, RZ ;  /* 0x0000000811117224 */ /* 0x000fc800078e02ff */
[----:B------:R-:W-:-:S04]  /*02f0*/  IMAD.HI.U32 R17, R15, R17, R14 ;  /* 0x000000110f117227 */ /* 0x000fc800078e000e */
[----:B------:R-:W-:Y:S02]  /*0300*/  IMAD R15, R9, UR4, R0 ;  /* 0x00000004090f7c24 */ /* 0x000fe4000f8e0200 */
[----:B------:R-:W-:-:S04]  /*0310*/  IMAD.HI.U32 R17, R17, UR9, RZ ;  /* 0x0000000911117c27 */ /* 0x000fc8000f8e00ff */
[----:B-1----:R-:W-:Y:S01]  /*0320*/  IMAD R13, R10, UR5, R15 ;  /* 0x000000050a0d7c24 */ /* 0x002fe2000f8e020f */
[----:B------:R-:W-:-:S05]  /*0330*/  IADD3 R17, -R17, RZ, RZ ;  /* 0x000000ff11117210 */ /* 0x000fca0007ffe1ff */
[----:B------:R-:W-:-:S05]  /*0340*/  IMAD R17, R8, R17, UR9 ;  /* 0x0000000908117e24 */ /* 0x000fca000f8e0211 */
[----:B------:R-:W-:-:S13]  /*0350*/  ISETP.GE.U32.AND P0, PT, R17, R8, PT ;  /* 0x000000081100720c */ /* 0x000fda0003f06070 */
[----:B------:R-:W-:-:S05]  /*0360*/  @P0 IMAD.IADD R17, R17, 0x1, -R8 ;  /* 0x0000000111110824 */ /* 0x000fca00078e0a08 */
[----:B------:R-:W-:-:S13]  /*0370*/  ISETP.GE.U32.AND P0, PT, R17, R8, PT ;  /* 0x000000081100720c */ /* 0x000fda0003f06070 */
[----:B------:R-:W-:Y:S01]  /*0380*/  @P0 IMAD.IADD R17, R17, 0x1, -R8 ;  /* 0x0000000111110824 */ /* 0x000fe200078e0a08 */
[----:B------:R-:W-:-:S05]  /*0390*/  @!P3 LOP3.LUT R17, RZ, R8, RZ, 0x33, !PT ;  /* 0x00000008ff11b212 */ /* 0x000fca00078e33ff */
[----:B------:R-:W-:Y:S02]  /*03a0*/  IMAD R19, R17, R10, R15 ;  /* 0x0000000a11137224 */ /* 0x000fe400078e020f */
[----:B----4-:R-:W-:-:S04]  /*03b0*/  IMAD.WIDE R16, R13, 0x4, R4 ;  /* 0x000000040d107825 */ /* 0x010fc800078e0204 */
[----:B------:R-:W-:Y:S01]  /*03c0*/  IMAD.WIDE R18, R19, 0x4, R6 ;  /* 0x0000000413127825 */ /* 0x000fe200078e0206 */
[----:B------:R0:W5:Y:S05]  /*03d0*/  LDG.E R14, desc[UR10][R16.64] ;  /* 0x0000000a100e7981 */ /* 0x00016a000c1e1900 */
[----:B------:R0:W5:Y:S01]  /*03e0*/  LDG.E.CONSTANT R18, desc[UR10][R18.64] ;  /* 0x0000000a12127981 */ /* 0x000162000c1e9900 */
[----:B------:R-:W-:Y:S01]  /*03f0*/  ISETP.NE.U32.AND P0, PT, RZ, UR12, PT ;  /* 0x0000000cff007c0c */ /* 0x000fe2000bf05070 */
[----:B------:R-:W-:-:S03]  /*0400*/  HFMA2.MMA R21, -RZ, RZ, 0, 0 ;  /* 0x00000000ff157435 */ /* 0x000fc600000001ff */
[----:B------:R-:W-:-:S13]  /*0410*/  ISETP.NE.AND.EX P0, PT, RZ, UR13, PT, P0 ;  /* 0x0000000dff007c0c */ /* 0x000fda000bf05300 */
[----:B0-----:R-:W-:Y:S05]  /*0420*/  @!P0 BRA `(.L_x_13) ;  /* 0x0000000000548947 */ /* 0x001fea0003800000 */
[----:B------:R-:W0:Y:S01]  /*0430*/  I2F.U32.RP R19, R8 ;  /* 0x0000000800137306 */ /* 0x000e220000209000 */
[----:B------:R-:W-:-:S07]  /*0440*/  ISETP.NE.U32.AND P4, PT, R8, RZ, PT ;  /* 0x000000ff0800720c */ /* 0x000fce0003f85070 */
[----:B0-----:R-:W0:Y:S02]  /*0450*/  MUFU.RCP R19, R19 ;  /* 0x0000001300137308 */ /* 0x001e240000001000 */
[----:B0-----:R-:W-:-:S06]  /*0460*/  VIADD R16, R19, 0xffffffe ;  /* 0x0ffffffe13107836 */ /* 0x001fcc0000000000 */
[----:B------:R0:W1:Y:S02]  /*0470*/  F2I.FTZ.U32.TRUNC.NTZ R17, R16 ;  /* 0x0000001000117305 */ /* 0x000064000021f000 */
[----:B0-----:R-:W-:Y:S01]  /*0480*/  IMAD.MOV.U32 R16, RZ, RZ, RZ ;  /* 0x000000ffff107224 */ /* 0x001fe200078e00ff */
[----:B-1----:R-:W-:-:S05]  /*0490*/  IADD3 R21, RZ, -R17, RZ ;  /* 0x80000011ff157210 */ /* 0x002fca0007ffe0ff */
[----:B------:R-:W-:-:S04]  /*04a0*/  IMAD R21, R21, R8, RZ ;  /* 0x0000000815157224 */ /* 0x000fc800078e02ff */
[----:B------:R-:W-:-:S06]  /*04b0*/  IMAD.HI.U32 R17, R17, R21, R16 ;  /* 0x0000001511117227 */ /* 0x000fcc00078e0010 */
[----:B------:R-:W-:-:S05]  /*04c0*/  IMAD.HI.U32 R17, R17, UR9, RZ ;  /* 0x0000000911117c27 */ /* 0x000fca000f8e00ff */
[----:B------:R-:W-:-:S05]  /*04d0*/  IADD3 R21, -R17, RZ, RZ ;  /* 0x000000ff11157210 */ /* 0x000fca0007ffe1ff */
[----:B------:R-:W-:-:S05]  /*04e0*/  IMAD R21, R8, R21, UR9 ;  /* 0x0000000908157e24 */ /* 0x000fca000f8e0215 */
[----:B------:R-:W-:-:S13]  /*04f0*/  ISETP.GE.U32.AND P0, PT, R21, R8, PT ;  /* 0x000000081500720c */ /* 0x000fda0003f06070 */
[----:B------:R-:W-:Y:S01]  /*0500*/  @P0 IMAD.IADD R21, R21, 0x1, -R8 ;  /* 0x0000000115150824 */ /* 0x000fe200078e0a08 */
[----:B------:R-:W-:-:S04]  /*0510*/  @P0 IADD3 R17, R17, 0x1, RZ ;  /* 0x0000000111110810 */ /* 0x000fc80007ffe0ff */
[----:B------:R-:W-:-:S13]  /*0520*/  ISETP.GE.U32.AND P3, PT, R21, R8, PT ;  /* 0x000000081500720c */ /* 0x000fda0003f66070 */
[----:B------:R-:W-:Y:S01]  /*0530*/  @P3 VIADD R17, R17, 0x1 ;  /* 0x0000000111113836 */ /* 0x000fe20000000000 */
[----:B------:R-:W-:-:S05]  /*0540*/  @!P4 LOP3.LUT R17, RZ, R8, RZ, 0x33, !PT ;  /* 0x00000008ff11c212 */ /* 0x000fca00078e33ff */
[----:B------:R-:W-:-:S04]  /*0550*/  IMAD R17, R17, R10, R15 ;  /* 0x0000000a11117224 */ /* 0x000fc800078e020f */
[----:B--2---:R-:W-:-:S05]  /*0560*/  IMAD.WIDE.U32 R16, R17, 0x4, R2 ;  /* 0x0000000411107825 */ /* 0x004fca00078e0002 */
[----:B------:R0:W5:Y:S02]  /*0570*/  LDG.E.CONSTANT R21, desc[UR10][R16.64] ;  /* 0x0000000a10157981 */ /* 0x000164000c1e9900 */
.L_x_13:
[----:B-----5:R-:W-:-:S04]  /*0580*/  FFMA.FTZ R21, R14, UR14, R21 ;  /* 0x0000000e0e157c23 */ /* 0x020fc80008010015 */
[----:B------:R-:W-:-:S07]  /*0590*/  FADD.FTZ R14, R21, R18 ;  /* 0x00000012150e7221 */ /* 0x000fce0000010000 */
.L_x_12:
[----:B------:R-:W-:Y:S05]  /*05a0*/  BSYNC B0 ;  /* 0x0000000000007941 */ /* 0x000fea0003800000 */
.L_x_11:
[----:B------:R-:W5:Y:S01]  /*05b0*/  SHFL.BFLY PT, R15, R14, 0x10, 0x1f ;  /* 0x0e001f000e0f7f89 */ /* 0x000f6200000e0000 */
[C---:B------:R-:W-:Y:S01]  /*05c0*/  LOP3.LUT P0, RZ, R0.reuse, 0x1f, RZ, 0xc0, !PT ;  /* 0x0000001f00ff7812 */ /* 0x040fe2000780c0ff */
[----:B------:R-:W-:Y:S01]  /*05d0*/  UIADD3 UR4, UR8, UR4, URZ ;  /* 0x0000000408047290 */ /* 0x000fe2000fffe03f */
[----:B------:R-:W-:Y:S01]  /*05e0*/  ISETP.NE.AND P3, PT, R0, RZ, PT ;  /* 0x000000ff0000720c */ /* 0x000fe20003f65270 */
[----:B------:R-:W3:-:S12]  /*05f0*/  @!P1 S2R R21, SR_CgaCtaId ;  /* 0x0000000000159919 */ /* 0x000ed80000008800 */
[----:B------:R-:W1:Y:S01]  /*0600*/  @!P3 S2R R22, SR_CgaCtaId ;  /* 0x000000000016b919 */ /* 0x000e620000008800 */
[----:B-----5:R-:W-:-:S05]  /*0610*/  FMNMX.FTZ R15, R15, R14, !PT ;  /* 0x0000000e0f0f7209 */ /* 0x020fca0007810000 */
[----:B0-----:R-:W0:Y:S02]  /*0620*/  SHFL.BFLY PT, R16, R15, 0x8, 0x1f ;  /* 0x0d001f000f107f89 */ /* 0x001e2400000e0000 */
[----:B0-----:R-:W-:-:S05]  /*0630*/  FMNMX.FTZ R16, R15, R16, !PT ;  /* 0x000000100f107209 */ /* 0x001fca0007810000 */
[----:B------:R-:W0:Y:S02]  /*0640*/  SHFL.BFLY PT, R17, R16, 0x4, 0x1f ;  /* 0x0c801f0010117f89 */ /* 0x000e2400000e0000 */
[----:B0-----:R-:W-:-:S05]  /*0650*/  FMNMX.FTZ R17, R16, R17, !PT ;  /* 0x0000001110117209 */ /* 0x001fca0007810000 */
[----:B------:R-:W0:Y:S02]  /*0660*/  SHFL.BFLY PT, R18, R17, 0x2, 0x1f ;  /* 0x0c401f0011127f89 */ /* 0x000e2400000e0000 */
[----:B0-----:R-:W-:-:S05]  /*0670*/  FMNMX.FTZ R18, R17, R18, !PT ;  /* 0x0000001211127209 */ /* 0x001fca0007810000 */
[----:B------:R-:W0:Y:S02]  /*0680*/  SHFL.BFLY PT, R19, R18, 0x1, 0x1f ;  /* 0x0c201f0012137f89 */ /* 0x000e2400000e0000 */
[----:B0-----:R-:W-:Y:S02]  /*0690*/  FMNMX.FTZ R20, R18, R19, !PT ;  /* 0x0000001312147209 */ /* 0x001fe40007810000 */
[----:B------:R-:W-:-:S03]  /*06a0*/  MOV R19, 0xe0ad78ec ;  /* 0xe0ad78ec00137802 */ /* 0x000fc60000000f00 */
[----:B------:R-:W-:Y:S01]  /*06b0*/  @!P0 STS [R11+UR7], R20 ;  /* 0x000000140b008988 */ /* 0x000fe20008000807 */
[----:B------:R-:W-:Y:S06]  /*06c0*/  BAR.SYNC.DEFER_BLOCKING 0x0 ;  /* 0x0000000000007b1d */ /* 0x000fec0000010000 */
[----:B------:R-:W0:Y:S04]  /*06d0*/  @P2 LDS R19, [R12+UR7] ;  /* 0x000000070c132984 */ /* 0x000e280008000800 */
[----:B0-----:R-:W0:Y:S02]  /*06e0*/  SHFL.BFLY PT, R16, R19, 0x10, 0x1f ;  /* 0x0e001f0013107f89 */ /* 0x001e2400000e0000 */
[----:B0-----:R-:W-:-:S02]  /*06f0*/  FMNMX.FTZ R16, R16, R19, !PT ;  /* 0x0000001310107209 */ /* 0x001fc40007810000 */
[----:B------:R-:W-:-:S03]  /*0700*/  @!P3 MOV R19, 0x400 ;  /* 0x000004000013b802 */ /* 0x000fc60000000f00 */
[----:B------:R-:W0:Y:S01]  /*0710*/  SHFL.BFLY PT, R15, R16, 0x8, 0x1f ;  /* 0x0d001f00100f7f89 */ /* 0x000e2200000e0000 */
[----:B-1----:R-:W-:Y:S02]  /*0720*/  @!P3 LEA R19, R22, R19, 0x18 ;  /* 0x000000131613b211 */ /* 0x002fe400078ec0ff */
[----:B0-----:R-:W-:Y:S02]  /*0730*/  FMNMX.FTZ R15, R16, R15, !PT ;  /* 0x0000000f100f7209 */ /* 0x001fe40007810000 */
[----:B------:R-:W-:-:S03]  /*0740*/  @!P1 MOV R16, 0x400 ;  /* 0x0000040000109802 */ /* 0x000fc60000000f00 */
[----:B------:R-:W0:Y:S01]  /*0750*/  SHFL.BFLY PT, R18, R15, 0x4, 0x1f ;  /* 0x0c801f000f127f89 */ /* 0x000e2200000e0000 */
[----:B---3--:R-:W-:Y:S02]  /*0760*/  @!P1 LEA R21, R21, R16, 0x18 ;  /* 0x0000001015159211 */ /* 0x008fe400078ec0ff */
[----:B0-----:R-:W-:-:S05]  /*0770*/  FMNMX.FTZ R18, R15, R18, !PT ;  /* 0x000000120f127209 */ /* 0x001fca0007810000 */
[----:B------:R-:W0:Y:S02]  /*0780*/  SHFL.BFLY PT, R17, R18, 0x2, 0x1f ;  /* 0x0c401f0012117f89 */ /* 0x000e2400000e0000 */
[----:B0-----:R-:W-:-:S05]  /*0790*/  FMNMX.FTZ R17, R18, R17, !PT ;  /* 0x0000001112117209 */ /* 0x001fca0007810000 */
[----:B------:R-:W0:Y:S02]  /*07a0*/  SHFL.BFLY PT, R20, R17, 0x1, 0x1f ;  /* 0x0c201f0011147f89 */ /* 0x000e2400000e0000 */
[----:B0-----:R-:W-:-:S05]  /*07b0*/  FMNMX.FTZ R20, R17, R20, !PT ;  /* 0x0000001411147209 */ /* 0x001fca0007810000 */
[----:B------:R-:W-:Y:S01]  /*07c0*/  @!P3 STS [R19+0x4], R20 ;  /* 0x000004141300b388 */ /* 0x000fe20000000800 */
[----:B------:R-:W-:Y:S06]  /*07d0*/  BAR.SYNC.DEFER_BLOCKING 0x0 ;  /* 0x0000000000007b1d */ /* 0x000fec0000010000 */
[----:B------:R-:W0:Y:S02]  /*07e0*/  @!P1 LDS R15, [R21+0x4] ;  /* 0x00000400150f9984 */ /* 0x000e240000000800 */
[----:B0-----:R-:W-:Y:S01]  /*07f0*/  @!P1 FADD.FTZ R15, -R15, R14 ;  /* 0x0000000e0f0f9221 */ /* 0x001fe20000010100 */
[----:B------:R-:W-:-:S03]  /*0800*/  IMAD.MOV.U32 R14, RZ, RZ, RZ ;  /* 0x000000ffff0e7224 */ /* 0x000fc600078e00ff */
[----:B------:R-:W-:-:S04]  /*0810*/  @!P1 FMUL.FTZ R15, R15, 1.4426950216293334961 ;  /* 0x3fb8aa3b0f0f9820 */ /* 0x000fc80000410000 */
[----:B------:R0:W1:Y:S02]  /*0820*/  @!P1 MUFU.EX2 R14, R15 ;  /* 0x0000000f000e9308 */ /* 0x0000640000000800 */
[----:B0-----:R-:W-:Y:S01]  /*0830*/  HFMA2.MMA R15, -RZ, RZ, 0, 0 ;  /* 0x00000000ff0f7435 */ /* 0x001fe200000001ff */
[----:B-1----:R-:W0:Y:S02]  /*0840*/  SHFL.BFLY PT, R17, R14, 0x10, 0x1f ;  /* 0x0e001f000e117f89 */ /* 0x002e2400000e0000 */
[----:B0-----:R-:W-:-:S05]  /*0850*/  FADD.FTZ R17, R17, R14 ;  /* 0x0000000e11117221 */ /* 0x001fca0000010000 */
[----:B------:R-:W0:Y:S02]  /*0860*/  SHFL.BFLY PT, R16, R17, 0x8, 0x1f ;  /* 0x0d001f0011107f89 */ /* 0x000e2400000e0000 */
[----:B0-----:R-:W-:-:S05]  /*0870*/  FADD.FTZ R16, R17, R16 ;  /* 0x0000001011107221 */ /* 0x001fca0000010000 */
[----:B------:R-:W0:Y:S02]  /*0880*/  SHFL.BFLY PT, R19, R16, 0x4, 0x1f ;  /* 0x0c801f0010137f89 */ /* 0x000e2400000e0000 */
[----:B0-----:R-:W-:-:S05]  /*0890*/  FADD.FTZ R19, R16, R19 ;  /* 0x0000001310137221 */ /* 0x001fca0000010000 */
[----:B------:R-:W0:Y:S02]  /*08a0*/  SHFL.BFLY PT, R18, R19, 0x2, 0x1f ;  /* 0x0c401f0013127f89 */ /* 0x000e2400000e0000 */
[----:B0-----:R-:W-:-:S05]  /*08b0*/  FADD.FTZ R18, R19, R18 ;  /* 0x0000001213127221 */ /* 0x001fca0000010000 */
[----:B------:R-:W0:Y:S02]  /*08c0*/  SHFL.BFLY PT, R21, R18, 0x1, 0x1f ;  /* 0x0c201f0012157f89 */ /* 0x000e2400000e0000 */
[----:B0-----:R-:W-:Y:S02]  /*08d0*/  FADD.FTZ R22, R18, R21 ;  /* 0x0000001512167221 */ /* 0x001fe40000010000 */
[----:B------:R-:W0:Y:S03]  /*08e0*/  @!P3 S2R R21, SR_CgaCtaId ;  /* 0x000000000015b919 */ /* 0x000e260000008800 */
[----:B------:R1:W-:Y:S01]  /*08f0*/  @!P0 STS [R11+UR6], R22 ;  /* 0x000000160b008988 */ /* 0x0003e20008000806 */
[----:B------:R-:W-:Y:S01]  /*0900*/  BAR.SYNC.DEFER_BLOCKING 0x0 ;  /* 0x0000000000007b1d */ /* 0x000fe20000010000 */
[----:B------:R-:W-:-:S05]  /*0910*/  ISETP.LE.AND P0, PT, R9, UR4, PT ;  /* 0x0000000409007c0c */ /* 0x000fca000bf03270 */
[----:B-1----:R-:W1:Y:S01]  /*0920*/  @!P1 S2R R22, SR_CgaCtaId ;  /* 0x0000000000169919 */ /* 0x002e620000008800 */
[----:B------:R-:W3:Y:S04]  /*0930*/  @P2 LDS R15, [R12+UR6] ;  /* 0x000000060c0f2984 */ /* 0x000ee80008000800 */
[----:B---3--:R-:W3:Y:S02]  /*0940*/  SHFL.BFLY PT, R20, R15, 0x10, 0x1f ;  /* 0x0e001f000f147f89 */ /* 0x008ee400000e0000 */
[----:B---3--:R-:W-:-:S05]  /*0950*/  FADD.FTZ R20, R20, R15 ;  /* 0x0000000f14147221 */ /* 0x008fca0000010000 */
[----:B------:R-:W3:Y:S02]  /*0960*/  SHFL.BFLY PT, R17, R20, 0x8, 0x1f ;  /* 0x0d001f0014117f89 */ /* 0x000ee400000e0000 */
[----:B---3--:R-:W-:-:S05]  /*0970*/  FADD.FTZ R17, R20, R17 ;  /* 0x0000001114117221 */ /* 0x008fca0000010000 */
[----:B------:R-:W3:Y:S02]  /*0980*/  SHFL.BFLY PT, R16, R17, 0x4, 0x1f ;  /* 0x0c801f0011107f89 */ /* 0x000ee400000e0000 */
[----:B---3--:R-:W-:Y:S01]  /*0990*/  FADD.FTZ R16, R17, R16 ;  /* 0x0000001011107221 */ /* 0x008fe20000010000 */
[----:B------:R-:W-:-:S04]  /*09a0*/  @!P1 MOV R17, 0x400 ;  /* 0x0000040000119802 */ /* 0x000fc80000000f00 */
[----:B------:R-:W3:Y:S01]  /*09b0*/  SHFL.BFLY PT, R19, R16, 0x2, 0x1f ;  /* 0x0c401f0010137f89 */ /* 0x000ee200000e0000 */
[----:B-1----:R-:W-:Y:S01]  /*09c0*/  @!P1 LEA R22, R22, R17, 0x18 ;  /* 0x0000001116169211 */ /* 0x002fe200078ec0ff */
[----:B---3--:R-:W-:Y:S02]  /*09d0*/  FADD.FTZ R19, R16, R19 ;  /* 0x0000001310137221 */ /* 0x008fe40000010000 */
[----:B------:R-:W1:Y:S03]  /*09e0*/  @!P1 LDC.64 R16, c[0x0][0x210] ;  /* 0x00008400ff109b82 */ /* 0x000e660000000a00 */
[----:B------:R-:W3:Y:S01]  /*09f0*/  SHFL.BFLY PT, R18, R19, 0x1, 0x1f ;  /* 0x0c201f0013127f89 */ /* 0x000ee200000e0000 */
[----:B-1----:R-:W-:-:S04]  /*0a00*/  @!P1 IMAD.WIDE R16, R13, 0x4, R16 ;  /* 0x000000040d109825 */ /* 0x002fc800078e0210 */
[----:B---3--:R-:W-:Y:S01]  /*0a10*/  FADD.FTZ R15, R19, R18 ;  /* 0x00000012130f7221 */ /* 0x008fe20000010000 */
[----:B------:R-:W-:-:S03]  /*0a20*/  @!P3 MOV R18, 0x400 ;  /* 0x000004000012b802 */ /* 0x000fc60000000f00 */
[----:B------:R-:W-:Y:S01]  /*0a30*/  @!P3 FADD.FTZ R15, R15, 9.9999999747524270788e-07 ;  /* 0x358637bd0f0fb421 */ /* 0x000fe20000010000 */
[----:B0-----:R-:W-:-:S05]  /*0a40*/  @!P3 LEA R21, R21, R18, 0x18 ;  /* 0x000000121515b211 */ /* 0x001fca00078ec0ff */
[----:B------:R-:W0:Y:S02]  /*0a50*/  @!P3 MUFU.RCP R15, R15 ;  /* 0x0000000f000fb308 */ /* 0x000e240000001000 */
[----:B0-----:R-:W-:-:S05]  /*0a60*/  @!P3 FADD.FTZ R18, R15, -RZ ;  /* 0x800000ff0f12b221 */ /* 0x001fca0000010000 */
[----:B------:R-:W-:Y:S01]  /*0a70*/  @!P3 STS [R21], R18 ;  /* 0x000000121500b388 */ /* 0x000fe20000000800 */
[----:B------:R-:W-:Y:S06]  /*0a80*/  BAR.SYNC.DEFER_BLOCKING 0x0 ;  /* 0x0000000000007b1d */ /* 0x000fec0000010000 */
[----:B------:R-:W0:Y:S02]  /*0a90*/  @!P1 LDS R19, [R22] ;  /* 0x0000000016139984 */ /* 0x000e240000000800 */
[----:B0-----:R-:W-:-:S05]  /*0aa0*/  @!P1 FMUL.FTZ R19, R19, R14 ;  /* 0x0000000e13139220 */ /* 0x001fca0000410000 */
[----:B------:R0:W-:Y:S01]  /*0ab0*/  @!P1 STG.E desc[UR10][R16.64], R19 ;  /* 0x0000001310009986 */ /* 0x0001e2000c10190a */
[----:B------:R-:W-:Y:S05]  /*0ac0*/  @!P0 BRA `(.L_x_14) ;  /* 0xfffffff400dc8947 */ /* 0x000fea000383ffff */
[----:B------:R-:W-:Y:S05]  /*0ad0*/  EXIT ;  /* 0x000000000000794d */ /* 0x000fea0003800000 */
.L_x_15:
        /* <DEDUP_REMOVED lines=10> */
.L_x_521:


//--------------------- .text._ZN17fastertransformer38softmax_withRelPosBias_element2_kernelI7__half26__halfEEvPT_PKS3_S6_iiiiif --------------------------
	.section	.text._ZN17fastertransformer38softmax_withRelPosBias_element2_kernelI7__half26__halfEEvPT_PKS3_S6_iiiiif,"ax",@progbits
	.align	128
        .global         _ZN17fastertransformer38softmax_withRelPosBias_element2_kernelI7__half26__halfEEvPT_PKS3_S6_iiiiif
        .type           _ZN17fastertransformer38softmax_withRelPosBias_element2_kernelI7__half26__halfEEvPT_PKS3_S6_iiiiif,@function
        .size           _ZN17fastertransformer38softmax_withRelPosBias_element2_kernelI7__half26__halfEEvPT_PKS3_S6_iiiiif,(.L_x_522 - _ZN17fastertransformer38softmax_withRelPosBias_element2_kernelI7__half26__halfEEvPT_PKS3_S6_iiiiif)
        .other          _ZN17fastertransformer38softmax_withRelPosBias_element2_kernelI7__half26__halfEEvPT_PKS3_S6_iiiiif,@"STO_CUDA_ENTRY STV_DEFAULT"
_ZN17fastertransformer38softmax_withRelPosBias_element2_kernelI7__half26__halfEEvPT_PKS3_S6_iiiiif:
.text._ZN17fastertransformer38softmax_withRelPosBias_element2_kernelI7__half26__halfEEvPT_PKS3_S6_iiiiif:
[----:B------:R-:W-:Y:S08]  /*0000*/  LDC R1, c[0x0][0x28] ;  /* 0x00000a00ff017b82 */ /* 0x000ff00000000800 */
[----:B------:R-:W0:Y:S08]  /*0010*/  S2UR UR4, SR_CTAID.X ;  /* 0x00000000000479c3 */ /* 0x000e300000002500 */
[----:B------:R-:W0:Y:S02]  /*0020*/  LDC R0, c[0x0][0x234] ;  /* 0x00008d00ff007b82 */ /* 0x000e240000000800 */
[----:B0-----:R-:W-:-:S13]  /*0030*/  ISETP.LE.AND P0, PT, R0, UR4, PT ;  /* 0x0000000400007c0c */ /* 0x001fda000bf03270 */
[----:B------:R-:W-:Y:S05]  /*0040*/  @P0 EXIT ;  /* 0x000000000000094d */ /* 0x000fea0003800000 */
[----:B------:R-:W0:Y:S01]  /*0050*/  S2R R15, SR_TID.X ;  /* 0x00000000000f7919 */ /* 0x000e220000002100 */
[----:B------:R-:W-:Y:S01]  /*0060*/  S2UR UR7, SR_CTAID.Z ;  /* 0x00000000000779c3 */ /* 0x000fe20000002700 */
[----:B------:R-:W-:Y:S01]  /*0070*/  LEA.HI R0, R0, R0, RZ, 0x1 ;  /* 0x0000000000007211 */ /* 0x000fe200078f08ff */
[----:B------:R-:W-:Y:S01]  /*0080*/  UMOV UR6, 0x400 ;  /* 0x0000040000067882 */ /* 0x000fe20000000000 */
[----:B------:R-:W-:Y:S01]  /*0090*/  ULDC.64 UR12, c[0x0][0x208] ;  /* 0x00008200000c7ab9 */ /* 0x000fe20000000a00 */
[----:B------:R-:W-:Y:S01]  /*00a0*/  ULDC UR16, c[0x0][0x23c] ;  /* 0x00008f0000107ab9 */ /* 0x000fe20000000800 */
[----:B------:R-:W-:Y:S01]  /*00b0*/  SHF.R.S32.HI R0, RZ, 0x1, R0 ;  /* 0x00000001ff007819 */ /* 0x000fe20000011400 */
[----:B------:R-:W-:Y:S02]  /*00c0*/  ULDC.64 UR14, c[0x0][0x218] ;  /* 0x00008600000e7ab9 */ /* 0x000fe40000000a00 */
[----:B------:R-:W1:Y:S08]  /*00d0*/  S2UR UR10, SR_CTAID.Y ;  /* 0x00000000000a79c3 */ /* 0x000e700000002600 */
[----:B------:R-:W2:Y:S01]  /*00e0*/  LDC R19, c[0x0][RZ] ;  /* 0x00000000ff137b82 */ /* 0x000ea20000000800 */
[----:B------:R-:W-:Y:S01]  /*00f0*/  ULDC UR5, c[0x0][0x10] ;  /* 0x0000040000057ab9 */ /* 0x000fe20000000800 */
[----:B------:R-:W-:-:S06]  /*0100*/  ULDC UR11, c[0x0][0xc] ;  /* 0x00000300000b7ab9 */ /* 0x000fcc0000000800 */
[----:B------:R-:W3:Y:S01]  /*0110*/  S2UR UR8, SR_CgaCtaId ;  /* 0x00000000000879c3 */ /* 0x000ee20000008800 */
[----:B0-----:R-:W-:-:S07]  /*0120*/  ISETP.GE.AND P1, PT, R15, R0, PT ;  /* 0x000000000f00720c */ /* 0x001fce0003f26270 */
[----:B------:R-:W0:Y:S01]  /*0130*/  LDC R14, c[0x0][0x234] ;  /* 0x00008d00ff0e7b82 */ /* 0x000e220000000800 */
[C---:B------:R-:W-:Y:S01]  /*0140*/  IMAD.SHL.U32 R0, R15.reuse, 0x4, RZ ;  /* 0x000000040f007824 */ /* 0x040fe200078e00ff */
[----:B------:R-:W-:Y:S01]  /*0150*/  SHF.R.U32.HI R8, RZ, 0x3, R15 ;  /* 0x00000003ff087819 */ /* 0x000fe2000001160f */
[----:B-1----:R-:W-:Y:S01]  /*0160*/  UIMAD UR5, UR5, UR7, UR10 ;  /* 0x00000007050572a4 */ /* 0x002fe2000f8e020a */
[C---:B------:R-:W-:Y:S01]  /*0170*/  IMAD.SHL.U32 R11, R15.reuse, 0x2, RZ ;  /* 0x000000020f0b7824 */ /* 0x040fe200078e00ff */
[----:B------:R-:W-:Y:S01]  /*0180*/  UIADD3 UR7, UR6, 0x8, URZ ;  /* 0x0000000806077890 */ /* 0x000fe2000fffe03f */
[----:B------:R-:W-:Y:S01]  /*0190*/  I2FP.F32.U32 R10, R15 ;  /* 0x0000000f000a7245 */ /* 0x000fe20000201000 */
[----:B------:R-:W-:Y:S01]  /*01a0*/  UIADD3 UR6, UR6, 0x88, URZ ;  /* 0x0000008806067890 */ /* 0x000fe2000fffe03f */
[----:B------:R-:W1:Y:S01]  /*01b0*/  LDC R13, c[0x0][0x22c] ;  /* 0x00008b00ff0d7b82 */ /* 0x000e620000000800 */
[----:B--2---:R-:W-:Y:S02]  /*01c0*/  I2FP.F32.U32 R18, R19 ;  /* 0x0000001300127245 */ /* 0x004fe40000201000 */
[----:B------:R-:W-:-:S02]  /*01d0*/  LOP3.LUT R16, R15, 0x1f, RZ, 0xc0, !PT ;  /* 0x0000001f0f107812 */ /* 0x000fc400078ec0ff */
[----:B------:R-:W-:Y:S02]  /*01e0*/  LOP3.LUT R8, R8, 0x1ffffffc, RZ, 0xc0, !PT ;  /* 0x1ffffffc08087812 */ /* 0x000fe400078ec0ff */
[----:B------:R-:W-:Y:S01]  /*01f0*/  LOP3.LUT R0, R0, 0x7c, RZ, 0xc0, !PT ;  /* 0x0000007c00007812 */ /* 0x000fe200078ec0ff */
[----:B------:R-:W2:Y:S01]  /*0200*/  LDC R12, c[0x0][0x238] ;  /* 0x00008e00ff0c7b82 */ /* 0x000ea20000000800 */
[----:B---3--:R-:W-:Y:S02]  /*0210*/  ULEA UR7, UR8, UR7, 0x18 ;  /* 0x0000000708077291 */ /* 0x008fe4000f8ec03f */
[----:B------:R-:W-:-:S05]  /*0220*/  ULEA UR6, UR8, UR6, 0x18 ;  /* 0x0000000608067291 */ /* 0x000fca000f8ec03f */
[----:B------:R-:W3:Y:S07]  /*0230*/  LDC.64 R2, c[0x0][0x210] ;  /* 0x00008400ff027b82 */ /* 0x000eee0000000a00 */
.L_x_27:
[----:B------:R-:W-:Y:S01]  /*0240*/  BSSY B0, `(.L_x_16) ;  /* 0x0000046000007945 */ /* 0x000fe20003800000 */
[----:B------:R-:W-:-:S03]  /*0250*/  HFMA2.MMA R6, -RZ, RZ, -598.5, 40320 ;  /* 0xe0ad78ecff067435 */ /* 0x000fc600000001ff */
[----:B------:R-:W-:Y:S08]  /*0260*/  @P1 BRA `(.L_x_17) ;  /* 0x00000004000c1947 */ /* 0x000ff00003800000 */
[----:B-1----:R-:W1:Y:S01]  /*0270*/  I2F.U32.RP R6, R13 ;  /* 0x0000000d00067306 */ /* 0x002e620000209000 */
[----:B------:R-:W-:Y:S01]  /*0280*/  ISETP.NE.U32.AND P2, PT, R13, RZ, PT ;  /* 0x000000ff0d00720c */ /* 0x000fe20003f45070 */
[----:B0-----:R-:W-:-:S04]  /*0290*/  IMAD R17, R14, UR4, R11 ;  /* 0x000000040e117c24 */ /* 0x001fc8000f8e020b */
[----:B--2---:R-:W-:-:S05]  /*02a0*/  IMAD R9, R12, UR5, R17 ;  /* 0x000000050c097c24 */ /* 0x004fca000f8e0211 */
[----:B------:R-:W-:Y:S01]  /*02b0*/  SHF.R.U32.HI R9, RZ, 0x1, R9 ;  /* 0x00000001ff097819 */ /* 0x000fe20000011609 */
[----:B-1----:R-:W0:Y:S02]  /*02c0*/  MUFU.RCP R6, R6 ;  /* 0x0000000600067308 */ /* 0x002e240000001000 */
[----:B0-----:R-:W-:-:S06]  /*02d0*/  VIADD R4, R6, 0xffffffe ;  /* 0x0ffffffe06047836 */ /* 0x001fcc0000000000 */
[----:B------:R0:W1:Y:S02]  /*02e0*/  F2I.FTZ.U32.TRUNC.NTZ R5, R4 ;  /* 0x0000000400057305 */ /* 0x000064000021f000 */
[----:B0-----:R-:W-:Y:S01]  /*02f0*/  IMAD.MOV.U32 R4, RZ, RZ, RZ ;  /* 0x000000ffff047224 */ /* 0x001fe200078e00ff */
[----:B-1----:R-:W-:-:S05]  /*0300*/  IADD3 R20, RZ, -R5, RZ ;  /* 0x80000005ff147210 */ /* 0x002fca0007ffe0ff */
[----:B------:R-:W-:-:S04]  /*0310*/  IMAD R7, R20, R13, RZ ;  /* 0x0000000d14077224 */ /* 0x000fc800078e02ff */
[----:B------:R-:W-:-:S06]  /*0320*/  IMAD.HI.U32 R7, R5, R7, R4 ;  /* 0x0000000705077227 */ /* 0x000fcc00078e0004 */
[----:B------:R-:W-:-:S05]  /*0330*/  IMAD.HI.U32 R7, R7, UR10, RZ ;  /* 0x0000000a07077c27 */ /* 0x000fca000f8e00ff */
[----:B------:R-:W-:Y:S02]  /*0340*/  IADD3 R20, -R7, RZ, RZ ;  /* 0x000000ff07147210 */ /* 0x000fe40007ffe1ff */
[----:B------:R-:W0:Y:S03]  /*0350*/  LDC.64 R6, c[0x0][0x220] ;  /* 0x00008800ff067b82 */ /* 0x000e260000000a00 */
[----:B------:R-:W-:-:S05]  /*0360*/  IMAD R20, R13, R20, UR10 ;  /* 0x0000000a0d147e24 */ /* 0x000fca000f8e0214 */
[----:B------:R-:W-:-:S13]  /*0370*/  ISETP.GE.U32.AND P0, PT, R20, R13, PT ;  /* 0x0000000d1400720c */ /* 0x000fda0003f06070 */
[----:B------:R-:W-:-:S05]  /*0380*/  @P0 IMAD.IADD R20, R20, 0x1, -R13 ;  /* 0x0000000114140824 */ /* 0x000fca00078e0a0d */
[----:B------:R-:W-:-:S13]  /*0390*/  ISETP.GE.U32.AND P0, PT, R20, R13, PT ;  /* 0x0000000d1400720c */ /* 0x000fda0003f06070 */
[-C--:B------:R-:W-:Y:S02]  /*03a0*/  @P0 IADD3 R20, R20, -R13.reuse, RZ ;  /* 0x8000000d14140210 */ /* 0x080fe40007ffe0ff */
[----:B------:R-:W-:-:S05]  /*03b0*/  @!P2 LOP3.LUT R20, RZ, R13, RZ, 0x33, !PT ;  /* 0x0000000dff14a212 */ /* 0x000fca00078e33ff */
[----:B------:R-:W-:-:S05]  /*03c0*/  IMAD R4, R20, R12, R17 ;  /* 0x0000000c14047224 */ /* 0x000fca00078e0211 */
[----:B------:R-:W-:Y:S01]  /*03d0*/  SHF.R.U32.HI R21, RZ, 0x1, R4 ;  /* 0x00000001ff157819 */ /* 0x000fe20000011604 */
[----:B---3--:R-:W-:-:S04]  /*03e0*/  IMAD.WIDE.U32 R4, R9, 0x4, R2 ;  /* 0x0000000409047825 */ /* 0x008fc800078e0002 */
[----:B0-----:R-:W-:Y:S01]  /*03f0*/  IMAD.WIDE.U32 R6, R21, 0x4, R6 ;  /* 0x0000000415067825 */ /* 0x001fe200078e0006 */
[----:B------:R-:W-:Y:S01]  /*0400*/  ISETP.NE.U32.AND P0, PT, RZ, UR14, PT ;  /* 0x0000000eff007c0c */ /* 0x000fe2000bf05070 */
[----:B------:R0:W5:Y:S04]  /*0410*/  LDG.E R20, desc[UR12][R4.64] ;  /* 0x0000000c04147981 */ /* 0x000168000c1e1900 */
[----:B------:R1:W5:Y:S01]  /*0420*/  LDG.E.CONSTANT R6, desc[UR12][R6.64] ;  /* 0x0000000c06067981 */ /* 0x000362000c1e9900 */
[----:B------:R-:W-:Y:S02]  /*0430*/  ISETP.NE.AND.EX P0, PT, RZ, UR15, PT, P0 ;  /* 0x0000000fff007c0c */ /* 0x000fe4000bf05300 */
[----:B0-----:R-:W-:-:S11]  /*0440*/  PRMT R5, RZ, 0x5410, RZ ;  /* 0x00005410ff057816 */ /* 0x001fd600000000ff */
[----:B-1----:R-:W-:Y:S05]  /*0450*/  @!P0 BRA `(.L_x_18) ;  /* 0x0000000000608947 */ /* 0x002fea0003800000 */
        /* <DEDUP_REMOVED lines=9> */
[----:B------:R-:W-:Y:S02]  /*04f0*/  IMAD.HI.U32 R21, R5, UR10, RZ ;  /* 0x0000000a05157c27 */ /* 0x000fe4000f8e00ff */
[----:B------:R-:W0:Y:S03]  /*0500*/  LDC.64 R4, c[0x0][0x218] ;  /* 0x00008600ff047b82 */ /* 0x000e260000000a00 */
        /* <DEDUP_REMOVED lines=8> */
[----:B------:R-:W-:-:S05]  /*0590*/  IMAD R17, R21, R12, R17 ;  /* 0x0000000c15117224 */ /* 0x000fca00078e0211 */
[----:B------:R-:W-:-:S05]  /*05a0*/  SHF.R.U32.HI R17, RZ, 0x1, R17 ;  /* 0x00000001ff117819 */ /* 0x000fca0000011611 */
[----:B0-----:R-:W-:-:S06]  /*05b0*/  IMAD.WIDE.U32 R4, R17, 0x4, R4 ;  /* 0x0000000411047825 */ /* 0x001fcc00078e0004 */
[----:B------:R-:W2:Y:S02]  /*05c0*/  LDG.E.CONSTANT R4, desc[UR12][R4.64] ;  /* 0x0000000c04047981 */ /* 0x000ea4000c1e9900 */
[----:B--2---:R-:W-:-:S07]  /*05d0*/  PRMT R5, R4, 0x5432, R4 ;  /* 0x0000543204057816 */ /* 0x004fce0000000004 */
.L_x_18:
[--C-:B------:R-:W-:Y:S02]  /*05e0*/  HADD2.F32 R7, -RZ, R5.reuse.H1_H1 ;  /* 0x30000005ff077230 */ /* 0x100fe40000004100 */
[--C-:B-----5:R-:W-:Y:S02]  /*05f0*/  HADD2.F32 R4, -RZ, R20.reuse.H0_H0 ;  /* 0x20000014ff047230 */ /* 0x120fe40000004100 */
[----:B------:R-:W-:Y:S02]  /*0600*/  HADD2.F32 R17, -RZ, R5.H0_H0 ;  /* 0x20000005ff117230 */ /* 0x000fe40000004100 */
[----:B------:R-:W-:Y:S02]  /*0610*/  HADD2.F32 R20, -RZ, R20.H1_H1 ;  /* 0x30000014ff147230 */ /* 0x000fe40000004100 */
[----:B------:R-:W-:Y:S01]  /*0620*/  FFMA.FTZ R4, R4, UR16, R7 ;  /* 0x0000001004047c23 */ /* 0x000fe20008010007 */
[--C-:B------:R-:W-:Y:S02]  /*0630*/  HADD2.F32 R5, -RZ, R6.reuse.H0_H0 ;  /* 0x20000006ff057230 */ /* 0x100fe40000004100 */
[----:B------:R-:W-:-:S02]  /*0640*/  HADD2.F32 R6, -RZ, R6.H1_H1 ;  /* 0x30000006ff067230 */ /* 0x000fc40000004100 */
[----:B------:R-:W-:Y:S01]  /*0650*/  FFMA.FTZ R17, R20, UR16, R17 ;  /* 0x0000001014117c23 */ /* 0x000fe20008010011 */
[----:B------:R-:W-:-:S03]  /*0660*/  FADD.FTZ R4, R4, R5 ;  /* 0x0000000504047221 */ /* 0x000fc60000010000 */
[----:B------:R-:W-:-:S05]  /*0670*/  FADD.FTZ R5, R17, R6 ;  /* 0x0000000611057221 */ /* 0x000fca0000010000 */
[----:B------:R-:W-:-:S04]  /*0680*/  FSETP.GT.FTZ.AND P0, PT, R4, R5, PT ;  /* 0x000000050400720b */ /* 0x000fc80003f14000 */
[----:B------:R-:W-:-:S09]  /*0690*/  FSEL R6, R4, R5, P0 ;  /* 0x0000000504067208 */ /* 0x000fd20000000000 */
.L_x_17:
[----:B------:R-:W-:Y:S05]  /*06a0*/  BSYNC B0 ;  /* 0x0000000000007941 */ /* 0x000fea0003800000 */
.L_x_16:
[----:B------:R-:W-:-:S13]  /*06b0*/  ISETP.GE.AND P0, PT, R19, 0x21, PT ;  /* 0x000000211300780c */ /* 0x000fda0003f06270 */
[----:B------:R-:W-:Y:S05]  /*06c0*/  @!P0 BRA `(.L_x_19) ;  /* 0x0000000000708947 */ /* 0x000fea0003800000 */
[----:B------:R-:W4:Y:S01]  /*06d0*/  SHFL.BFLY PT, R7, R6, 0x10, 0x1f ;  /* 0x0e001f0006077f89 */ /* 0x000f2200000e0000 */
[----:B------:R-:W-:Y:S01]  /*06e0*/  ISETP.NE.AND P2, PT, R16, RZ, PT ;  /* 0x000000ff1000720c */ /* 0x000fe20003f45270 */
[----:B------:R-:W-:-:S05]  /*06f0*/  FMUL.FTZ R23, R18, 0.03125 ;  /* 0x3d00000012177820 */ /* 0x000fca0000410000 */
[----:B------:R-:W-:Y:S02]  /*0700*/  FSETP.GT.FTZ.AND P3, PT, R23, R10, PT ;  /* 0x0000000a1700720b */ /* 0x000fe40003f74000 */
[----:B----4-:R-:W-:Y:S02]  /*0710*/  FMNMX.FTZ R7, R7, R6, !PT ;  /* 0x0000000607077209 */ /* 0x010fe40007810000 */
[----:B------:R-:W-:-:S03]  /*0720*/  MOV R6, 0xe0ad78ec ;  /* 0xe0ad78ec00067802 */ /* 0x000fc60000000f00 */
[----:B------:R-:W4:Y:S02]  /*0730*/  SHFL.BFLY PT, R20, R7, 0x8, 0x1f ;  /* 0x0d001f0007147f89 */ /* 0x000f2400000e0000 */
[----:B----4-:R-:W-:-:S05]  /*0740*/  FMNMX.FTZ R20, R7, R20, !PT ;  /* 0x0000001407147209 */ /* 0x010fca0007810000 */
[----:B------:R-:W4:Y:S02]  /*0750*/  SHFL.BFLY PT, R17, R20, 0x4, 0x1f ;  /* 0x0c801f0014117f89 */ /* 0x000f2400000e0000 */
[----:B----4-:R-:W-:-:S05]  /*0760*/  FMNMX.FTZ R17, R20, R17, !PT ;  /* 0x0000001114117209 */ /* 0x010fca0007810000 */
[----:B------:R-:W4:Y:S02]  /*0770*/  SHFL.BFLY PT, R22, R17, 0x2, 0x1f ;  /* 0x0c401f0011167f89 */ /* 0x000f2400000e0000 */
[----:B----4-:R-:W-:-:S05]  /*0780*/  FMNMX.FTZ R22, R17, R22, !PT ;  /* 0x0000001611167209 */ /* 0x010fca0007810000 */
[----:B------:R-:W4:Y:S02]  /*0790*/  SHFL.BFLY PT, R21, R22, 0x1, 0x1f ;  /* 0x0c201f0016157f89 */ /* 0x000f2400000e0000 */
[----:B----4-:R-:W-:-:S05]  /*07a0*/  FMNMX.FTZ R21, R22, R21, !PT ;  /* 0x0000001516157209 */ /* 0x010fca0007810000 */
[----:B------:R-:W-:Y:S01]  /*07b0*/  @!P2 STS [R8+UR7], R21 ;  /* 0x000000150800a988 */ /* 0x000fe20008000807 */
[----:B------:R-:W-:Y:S06]  /*07c0*/  BAR.SYNC.DEFER_BLOCKING 0x0 ;  /* 0x0000000000007b1d */ /* 0x000fec0000010000 */
[----:B------:R-:W4:Y:S04]  /*07d0*/  @P3 LDS R6, [R0+UR7] ;  /* 0x0000000700063984 */ /* 0x000f280008000800 */
[----:B----4-:R-:W4:Y:S02]  /*07e0*/  SHFL.BFLY PT, R7, R6, 0x10, 0x1f ;  /* 0x0e001f0006077f89 */ /* 0x010f2400000e0000 */
[----:B----4-:R-:W-:-:S05]  /*07f0*/  FMNMX.FTZ R7, R7, R6, !PT ;  /* 0x0000000607077209 */ /* 0x010fca0007810000 */
[----:B------:R-:W4:Y:S02]  /*0800*/  SHFL.BFLY PT, R20, R7, 0x8, 0x1f ;  /* 0x0d001f0007147f89 */ /* 0x000f2400000e0000 */
[----:B----4-:R-:W-:-:S05]  /*0810*/  FMNMX.FTZ R20, R7, R20, !PT ;  /* 0x0000001407147209 */ /* 0x010fca0007810000 */
[----:B------:R-:W4:Y:S02]  /*0820*/  SHFL.BFLY PT, R17, R20, 0x4, 0x1f ;  /* 0x0c801f0014117f89 */ /* 0x000f2400000e0000 */
[----:B----4-:R-:W-:-:S05]  /*0830*/  FMNMX.FTZ R17, R20, R17, !PT ;  /* 0x0000001114117209 */ /* 0x010fca0007810000 */
[----:B------:R-:W4:Y:S02]  /*0840*/  SHFL.BFLY PT, R22, R17, 0x2, 0x1f ;  /* 0x0c401f0011167f89 */ /* 0x000f2400000e0000 */
[----:B----4-:R-:W-:-:S05]  /*0850*/  FMNMX.FTZ R22, R17, R22, !PT ;  /* 0x0000001611167209 */ /* 0x010fca0007810000 */
[----:B------:R-:W4:Y:S02]  /*0860*/  SHFL.BFLY PT, R21, R22, 0x1, 0x1f ;  /* 0x0c201f0016157f89 */ /* 0x000f2400000e0000 */
[----:B----4-:R-:W-:Y:S01]  /*0870*/  FMNMX.FTZ R21, R22, R21, !PT ;  /* 0x0000001516157209 */ /* 0x010fe20007810000 */
[----:B------:R-:W-:Y:S06]  /*0880*/  BRA `(.L_x_20) ;  /* 0x0000000000287947 */ /* 0x000fec0003800000 */
.L_x_19:
        /* <DEDUP_REMOVED lines=9> */
[----:B----4-:R-:W-:-:S07]  /*0920*/  FMNMX.FTZ R21, R22, R21, !PT ;  /* 0x0000001516157209 */ /* 0x010fce0007810000 */
.L_x_20:
[----:B------:R-:W-:Y:S01]  /*0930*/  ISETP.NE.AND P2, PT, R15, RZ, PT ;  /* 0x000000ff0f00720c */ /* 0x000fe20003f45270 */
[----:B------:R-:W-:-:S12]  /*0940*/  BSSY B0, `(.L_x_21) ;  /* 0x0000012000007945 */ /* 0x000fd80003800000 */
[----:B------:R-:W4:Y:S01]  /*0950*/  @!P2 S2R R7, SR_CgaCtaId ;  /* 0x000000000007a919 */ /* 0x000f220000008800 */
[----:B------:R-:W-:-:S04]  /*0960*/  @!P2 MOV R20, 0x400 ;  /* 0x000004000014a802 */ /* 0x000fc80000000f00 */
[----:B----4-:R-:W-:Y:S02]  /*0970*/  @!P2 LEA R20, R7, R20, 0x18 ;  /* 0x000000140714a211 */ /* 0x010fe400078ec0ff */
[----:B------:R-:W-:-:S03]  /*0980*/  CS2R R6, SRZ ;  /* 0x0000000000067805 */ /* 0x000fc6000001ff00 */
[----:B------:R4:W-:Y:S01]  /*0990*/  @!P2 STS [R20+0x4], R21 ;  /* 0x000004151400a388 */ /* 0x0009e20000000800 */
[----:B------:R-:W-:Y:S06]  /*09a0*/  BAR.SYNC.DEFER_BLOCKING 0x0 ;  /* 0x0000000000007b1d */ /* 0x000fec0000010000 */
[----:B------:R-:W-:Y:S05]  /*09b0*/  @P1 BRA `(.L_x_22) ;  /* 0x0000000000281947 */ /* 0x000fea0003800000 */
[----:B------:R-:W5:Y:S01]  /*09c0*/  S2UR UR9, SR_CgaCtaId ;  /* 0x00000000000979c3 */ /* 0x000f620000008800 */
[----:B------:R-:W-:Y:S02]  /*09d0*/  UMOV UR8, 0x400 ;  /* 0x0000040000087882 */ /* 0x000fe40000000000 */
[----:B-----5:R-:W-:-:S09]  /*09e0*/  ULEA UR8, UR9, UR8, 0x18 ;  /* 0x0000000809087291 */ /* 0x020fd2000f8ec03f */
[----:B------:R-:W5:Y:S02]  /*09f0*/  LDS R6, [UR8+0x4] ;  /* 0x00000408ff067984 */ /* 0x000f640008000800 */
[C---:B-----5:R-:W-:Y:S01]  /*0a00*/  FADD.FTZ R4, -R6.reuse, R4 ;  /* 0x0000000406047221 */ /* 0x060fe20000010100 */
[----:B------:R-:W-:-:S03]  /*0a10*/  FADD.FTZ R5, -R6, R5 ;  /* 0x0000000506057221 */ /* 0x000fc60000010100 */
[----:B------:R-:W-:Y:S01]  /*0a20*/  FMUL.FTZ R4, R4, 1.4426950216293334961 ;  /* 0x3fb8aa3b04047820 */ /* 0x000fe20000410000 */
[----:B------:R-:W-:-:S03]  /*0a30*/  FMUL.FTZ R5, R5, 1.4426950216293334961 ;  /* 0x3fb8aa3b05057820 */ /* 0x000fc60000410000 */
[----:B------:R0:W0:Y:S08]  /*0a40*/  MUFU.EX2 R6, R4 ;  /* 0x0000000400067308 */ /* 0x0000300000000800 */
[----:B------:R0:W0:Y:S02]  /*0a50*/  MUFU.EX2 R7, R5 ;  /* 0x0000000500077308 */ /* 0x0000240000000800 */
.L_x_22:
[----:B------:R-:W-:Y:S05]  /*0a60*/  BSYNC B0 ;  /* 0x0000000000007941 */ /* 0x000fea0003800000 */
.L_x_21:
[----:B0---4-:R-:W-:Y:S01]  /*0a70*/  FADD.FTZ R21, R6, R7 ;  /* 0x0000000706157221 */ /* 0x011fe20000010000 */
[----:B------:R-:W-:Y:S06]  /*0a80*/  @!P0 BRA `(.L_x_23) ;  /* 0x0000000000708947 */ /* 0x000fec0003800000 */
[----:B------:R-:W0:Y:S01]  /*0a90*/  SHFL.BFLY PT, R4, R21, 0x10, 0x1f ;  /* 0x0e001f0015047f89 */ /* 0x000e2200000e0000 */
[----:B------:R-:W-:Y:S01]  /*0aa0*/  ISETP.NE.AND P0, PT, R16, RZ, PT ;  /* 0x000000ff1000720c */ /* 0x000fe20003f05270 */
[----:B------:R-:W-:-:S05]  /*0ab0*/  FMUL.FTZ R23, R18, 0.03125 ;  /* 0x3d00000012177820 */ /* 0x000fca0000410000 */
[----:B------:R-:W-:Y:S01]  /*0ac0*/  FSETP.GT.FTZ.AND P3, PT, R23, R10, PT ;  /* 0x0000000a1700720b */ /* 0x000fe20003f74000 */
[----:B0-----:R-:W-:-:S05]  /*0ad0*/  FADD.FTZ R4, R21, R4 ;  /* 0x0000000415047221 */ /* 0x001fca0000010000 */
[----:B------:R-:W0:Y:S02]  /*0ae0*/  SHFL.BFLY PT, R5, R4, 0x8, 0x1f ;  /* 0x0d001f0004057f89 */ /* 0x000e2400000e0000 */
[----:B0-----:R-:W-:Y:S01]  /*0af0*/  FADD.FTZ R5, R4, R5 ;  /* 0x0000000504057221 */ /* 0x001fe20000010000 */
[----:B------:R-:W-:-:S04]  /*0b00*/  IMAD.MOV.U32 R4, RZ, RZ, RZ ;  /* 0x000000ffff047224 */ /* 0x000fc800078e00ff */
[----:B------:R-:W0:Y:S02]  /*0b10*/  SHFL.BFLY PT, R20, R5, 0x4, 0x1f ;  /* 0x0c801f0005147f89 */ /* 0x000e2400000e0000 */
[----:B0-----:R-:W-:-:S05]  /*0b20*/  FADD.FTZ R20, R5, R20 ;  /* 0x0000001405147221 */ /* 0x001fca0000010000 */
[----:B------:R-:W0:Y:S02]  /*0b30*/  SHFL.BFLY PT, R17, R20, 0x2, 0x1f ;  /* 0x0c401f0014117f89 */ /* 0x000e2400000e0000 */
[----:B0-----:R-:W-:-:S05]  /*0b40*/  FADD.FTZ R17, R20, R17 ;  /* 0x0000001114117221 */ /* 0x001fca0000010000 */
[----:B------:R-:W0:Y:S02]  /*0b50*/  SHFL.BFLY PT, R22, R17, 0x1, 0x1f ;  /* 0x0c201f0011167f89 */ /* 0x000e2400000e0000 */
[----:B0-----:R-:W-:-:S05]  /*0b60*/  FADD.FTZ R23, R17, R22 ;  /* 0x0000001611177221 */ /* 0x001fca0000010000 */
[----:B------:R-:W-:Y:S01]  /*0b70*/  @!P0 STS [R8+UR6], R23 ;  /* 0x0000001708008988 */ /* 0x000fe20008000806 */
[----:B------:R-:W-:Y:S06]  /*0b80*/  BAR.SYNC.DEFER_BLOCKING 0x0 ;  /* 0x0000000000007b1d */ /* 0x000fec0000010000 */
[----:B------:R-:W0:Y:S04]  /*0b90*/  @P3 LDS R4, [R0+UR6] ;  /* 0x0000000600043984 */ /* 0x000e280008000800 */
[----:B0-----:R-:W0:Y:S02]  /*0ba0*/  SHFL.BFLY PT, R5, R4, 0x10, 0x1f ;  /* 0x0e001f0004057f89 */ /* 0x001e2400000e0000 */
        /* <DEDUP_REMOVED lines=8> */
[----:B0-----:R-:W-:Y:S01]  /*0c30*/  FADD.FTZ R22, R21, R22 ;  /* 0x0000001615167221 */ /* 0x001fe20000010000 */
[----:B------:R-:W-:Y:S06]  /*0c40*/  BRA `(.L_x_24) ;  /* 0x0000000000287947 */ /* 0x000fec0003800000 */
.L_x_23:
[----:B------:R-:W0:Y:S02]  /*0c50*/  SHFL.BFLY PT, R4, R21, 0x10, 0x1f ;  /* 0x0e001f0015047f89 */ /* 0x000e2400000e0000 */
        /* <DEDUP_REMOVED lines=8> */
[----:B0-----:R-:W-:-:S07]  /*0ce0*/  FADD.FTZ R22, R17, R22 ;  /* 0x0000001611167221 */ /* 0x001fce0000010000 */
.L_x_24:
[----:B------:R-:W0:Y:S01]  /*0cf0*/  @!P2 S2R R20, SR_CgaCtaId ;  /* 0x000000000014a919 */ /* 0x000e220000008800 */
[----:B------:R-:W-:Y:S01]  /*0d00*/  @!P2 FADD.FTZ R22, R22, 9.9999999747524270788e-07 ;  /* 0x358637bd1616a421 */ /* 0x000fe20000010000 */
[----:B------:R-:W-:Y:S01]  /*0d10*/  @!P2 MOV R5, 0x400 ;  /* 0x000004000005a802 */ /* 0x000fe20000000f00 */
[----:B------:R-:W-:Y:S02]  /*0d20*/  BSSY B0, `(.L_x_25) ;  /* 0x0000010000007945 */ /* 0x000fe40003800000 */
[----:B------:R-:W4:Y:S02]  /*0d30*/  @!P2 MUFU.RCP R4, R22 ;  /* 0x000000160004a308 */ /* 0x000f240000001000 */
[----:B----4-:R-:W-:Y:S01]  /*0d40*/  @!P2 FADD.FTZ R4, R4, -RZ ;  /* 0x800000ff0404a221 */ /* 0x010fe20000010000 */
[----:B0-----:R-:W-:-:S05]  /*0d50*/  @!P2 LEA R5, R20, R5, 0x18 ;  /* 0x000000051405a211 */ /* 0x001fca00078ec0ff */
[----:B------:R0:W-:Y:S01]  /*0d60*/  @!P2 STS [R5], R4 ;  /* 0x000000040500a388 */ /* 0x0001e20000000800 */
[----:B------:R-:W-:Y:S06]  /*0d70*/  BAR.SYNC.DEFER_BLOCKING 0x0 ;  /* 0x0000000000007b1d */ /* 0x000fec0000010000 */
[----:B------:R-:W-:Y:S05]  /*0d80*/  @P1 BRA `(.L_x_26) ;  /* 0x0000000000241947 */ /* 0x000fea0003800000 */
[----:B------:R-:W4:Y:S01]  /*0d90*/  S2UR UR9, SR_CgaCtaId ;  /* 0x00000000000979c3 */ /* 0x000f220000008800 */
[----:B------:R-:W-:Y:S02]  /*0da0*/  UMOV UR8, 0x400 ;  /* 0x0000040000087882 */ /* 0x000fe40000000000 */
[----:B----4-:R-:W-:-:S09]  /*0db0*/  ULEA UR8, UR9, UR8, 0x18 ;  /* 0x0000000809087291 */ /* 0x010fd2000f8ec03f */
[----:B0-----:R-:W0:Y:S02]  /*0dc0*/  LDS R4, [UR8] ;  /* 0x00000008ff047984 */ /* 0x001e240008000800 */
[-C--:B0-----:R-:W-:Y:S01]  /*0dd0*/  FMUL.FTZ R6, R6, R4.reuse ;  /* 0x0000000406067220 */ /* 0x081fe20000410000 */
[----:B------:R-:W-:Y:S01]  /*0de0*/  FMUL.FTZ R7, R7, R4 ;  /* 0x0000000407077220 */ /* 0x000fe20000410000 */
[----:B---3--:R-:W-:-:S04]  /*0df0*/  IMAD.WIDE R4, R9, 0x4, R2 ;  /* 0x0000000409047825 */ /* 0x008fc800078e0202 */
[----:B------:R-:W-:-:S05]  /*0e00*/  F2FP.F16.F32.PACK_AB R17, R7, R6 ;  /* 0x000000060711723e */ /* 0x000fca00000000ff */
[----:B------:R4:W-:Y:S02]  /*0e10*/  STG.E desc[UR12][R4.64], R17 ;  /* 0x0000001104007986 */ /* 0x0009e4000c10190c */
.L_x_26:
[----:B------:R-:W-:Y:S05]  /*0e20*/  BSYNC B0 ;  /* 0x0000000000007941 */ /* 0x000fea0003800000 */
.L_x_25:
[----:B------:R-:W-:Y:S01]  /*0e30*/  UIADD3 UR4, UR11, UR4, URZ ;  /* 0x000000040b047290 */ /* 0x000fe2000fffe03f */
[----:B0---4-:R-:W-:Y:S01]  /*0e40*/  MOV R5, R7 ;  /* 0x0000000700057202 */ /* 0x011fe20000000f00 */
[----:B------:R-:W-:-:S04]  /*0e50*/  IMAD.MOV.U32 R4, RZ, RZ, R6 ;  /* 0x000000ffff047224 */ /* 0x000fc800078e0006 */
[----:B------:R-:W-:-:S13]  /*0e60*/  ISETP.LE.AND P0, PT, R14, UR4, PT ;  /* 0x000000040e007c0c */ /* 0x000fda000bf03270 */
[----:B------:R-:W-:Y:S05]  /*0e70*/  @!P0 BRA `(.L_x_27) ;  /* 0xfffffff000f08947 */ /* 0x000fea000383ffff */
[----:B------:R-:W-:Y:S05]  /*0e80*/  EXIT ;  /* 0x000000000000794d */ /* 0x000fea0003800000 */
.L_x_28:
        /* <DEDUP_REMOVED lines=15> */
.L_x_522:


//--------------------- .text._ZN17fastertransformer38softmax_withRelPosBias_element2_kernelI6float2fEEvPT_PKS2_S5_iiiiif --------------------------
	.section	.text._ZN17fastertransformer38softmax_withRelPosBias_element2_kernelI6float2fEEvPT_PKS2_S5_iiiiif,"ax",@progbits
	.align	128
        .global         _ZN17fastertransformer38softmax_withRelPosBias_element2_kernelI6float2fEEvPT_PKS2_S5_iiiiif
        .type           _ZN17fastertransformer38softmax_withRelPosBias_element2_kernelI6float2fEEvPT_PKS2_S5_iiiiif,@function
        .size           _ZN17fastertransformer38softmax_withRelPosBias_element2_kernelI6float2fEEvPT_PKS2_S5_iiiiif,(.L_x_523 - _ZN17fastertransformer38softmax_withRelPosBias_element2_kernelI6float2fEEvPT_PKS2_S5_iiiiif)
        .other          _ZN17fastertransformer38softmax_withRelPosBias_element2_kernelI6float2fEEvPT_PKS2_S5_iiiiif,@"STO_CUDA_ENTRY STV_DEFAULT"
_ZN17fastertransformer38softmax_withRelPosBias_element2_kernelI6float2fEEvPT_PKS2_S5_iiiiif:
.text._ZN17fastertransformer38softmax_withRelPosBias_element2_kernelI6float2fEEvPT_PKS2_S5_iiiiif:
        /* <DEDUP_REMOVED lines=18> */
[----:B0-----:R-:W-:-:S07]  /*0120*/  IMAD.SHL.U32 R21, R3, 0x4, RZ ;  /* 0x0000000403157824 */ /* 0x001fce00078e00ff */
[----:B------:R-:W0:Y:S01]  /*0130*/  LDC R5, c[0x0][0x234] ;  /* 0x00008d00ff057b82 */ /* 0x000e220000000800 */
[----:B------:R-:W-:Y:S01]  /*0140*/  SHF.R.U32.HI R20, RZ, 0x3, R3 ;  /* 0x00000003ff147819 */ /* 0x000fe20000011603 */
[----:B-1----:R-:W-:Y:S01]  /*0150*/  UIMAD UR5, UR5, UR7, UR10 ;  /* 0x00000007050572a4 */ /* 0x002fe2000f8e020a */
[C---:B------:R-:W-:Y:S01]  /*0160*/  ISETP.GE.AND P1, PT, R3.reuse, R0, PT ;  /* 0x000000000300720c */ /* 0x040fe20003f26270 */
[----:B------:R-:W-:Y:S01]  /*0170*/  UIADD3 UR7, UR6, 0x8, URZ ;  /* 0x0000000806077890 */ /* 0x000fe2000fffe03f */
[C---:B------:R-:W-:Y:S01]  /*0180*/  IMAD.SHL.U32 R10, R3.reuse, 0x2, RZ ;  /* 0x00000002030a7824 */ /* 0x040fe200078e00ff */
[----:B------:R-:W-:Y:S01]  /*0190*/  UIADD3 UR6, UR6, 0x88, URZ ;  /* 0x0000008806067890 */ /* 0x000fe2000fffe03f */
[----:B------:R-:W-:Y:S01]  /*01a0*/  I2FP.F32.U32 R9, R3 ;  /* 0x0000000300097245 */ /* 0x000fe20000201000 */
        /* <DEDUP_REMOVED lines=9> */
.L_x_40:
[----:B------:R-:W-:Y:S01]  /*0240*/  BSSY B0, `(.L_x_29) ;  /* 0x000003f000007945 */ /* 0x000fe20003800000 */
[----:B------:R-:W-:-:S03]  /*0250*/  HFMA2.MMA R2, -RZ, RZ, -598.5, 40320 ;  /* 0xe0ad78ecff027435 */ /* 0x000fc600000001ff */
[----:B------:R-:W-:Y:S08]  /*0260*/  @P1 BRA `(.L_x_30) ;  /* 0x0000000000f01947 */ /* 0x000ff00003800000 */
[----:B-1----:R-:W1:Y:S01]  /*0270*/  I2F.U32.RP R0, R6 ;  /* 0x0000000600007306 */ /* 0x002e620000209000 */
[----:B------:R-:W-:Y:S01]  /*0280*/  ISETP.NE.U32.AND P2, PT, R6, RZ, PT ;  /* 0x000000ff0600720c */ /* 0x000fe20003f45070 */
[----:B0-----:R-:W-:-:S06]  /*0290*/  IMAD R2, R5, UR4, R10 ;  /* 0x0000000405027c24 */ /* 0x001fcc000f8e020a */
[----:B-1----:R-:W0:Y:S02]  /*02a0*/  MUFU.RCP R0, R0 ;  /* 0x0000000000007308 */ /* 0x002e240000001000 */
[----:B0-----:R-:W-:Y:S02]  /*02b0*/  VIADD R14, R0, 0xffffffe ;  /* 0x0ffffffe000e7836 */ /* 0x001fe40000000000 */
[----:B--2---:R-:W-:-:S04]  /*02c0*/  IMAD R0, R7, UR5, R2 ;  /* 0x0000000507007c24 */ /* 0x004fc8000f8e0202 */
[----:B------:R0:W1:Y:S01]  /*02d0*/  F2I.FTZ.U32.TRUNC.NTZ R15, R14 ;  /* 0x0000000e000f7305 */ /* 0x000062000021f000 */
[----:B------:R-:W-:Y:S02]  /*02e0*/  SHF.R.U32.HI R0, RZ, 0x1, R0 ;  /* 0x00000001ff007819 */ /* 0x000fe40000011600 */
[----:B0-----:R-:W-:Y:S01]  /*02f0*/  MOV R14, RZ ;  /* 0x000000ff000e7202 */ /* 0x001fe20000000f00 */
[----:B-1----:R-:W-:-:S04]  /*0300*/  IMAD.MOV R17, RZ, RZ, -R15 ;  /* 0x000000ffff117224 */ /* 0x002fc800078e0a0f */
[----:B------:R-:W-:-:S04]  /*0310*/  IMAD R17, R17, R6, RZ ;  /* 0x0000000611117224 */ /* 0x000fc800078e02ff */
[----:B------:R-:W-:-:S06]  /*0320*/  IMAD.HI.U32 R17, R15, R17, R14 ;  /* 0x000000110f117227 */ /* 0x000fcc00078e000e */
[----:B------:R-:W-:-:S04]  /*0330*/  IMAD.HI.U32 R17, R17, UR10, RZ ;  /* 0x0000000a11117c27 */ /* 0x000fc8000f8e00ff */
[----:B------:R-:W-:-:S04]  /*0340*/  IMAD.MOV R17, RZ, RZ, -R17 ;  /* 0x000000ffff117224 */ /* 0x000fc800078e0a11 */
[----:B------:R-:W-:Y:S02]  /*0350*/  IMAD R15, R6, R17, UR10 ;  /* 0x0000000a060f7e24 */ /* 0x000fe4000f8e0211 */
[----:B------:R-:W0:Y:S03]  /*0360*/  LDC.64 R16, c[0x0][0x220] ;  /* 0x00008800ff107b82 */ /* 0x000e260000000a00 */
        /* <DEDUP_REMOVED lines=8> */
[----:B0-----:R-:W-:Y:S02]  /*03f0*/  IMAD.WIDE.U32 R16, R19, 0x8, R16 ;  /* 0x0000000813107825 */ /* 0x001fe400078e0010 */
[----:B------:R-:W5:Y:S04]  /*0400*/  LDG.E.64 R14, desc[UR12][R14.64] ;  /* 0x0000000c0e0e7981 */ /* 0x000f68000c1e1b00 */
[----:B------:R-:W5:Y:S01]  /*0410*/  LDG.E.64.CONSTANT R16, desc[UR12][R16.64] ;  /* 0x0000000c10107981 */ /* 0x000f62000c1e9b00 */
[----:B------:R-:W-:Y:S02]  /*0420*/  ISETP.NE.U32.AND P0, PT, RZ, UR14, PT ;  /* 0x0000000eff007c0c */ /* 0x000fe4000bf05070 */
[----:B------:R-:W-:Y:S02]  /*0430*/  CS2R R18, SRZ ;  /* 0x0000000000127805 */ /* 0x000fe4000001ff00 */
[----:B------:R-:W-:-:S13]  /*0440*/  ISETP.NE.AND.EX P0, PT, RZ, UR15, PT, P0 ;  /* 0x0000000fff007c0c */ /* 0x000fda000bf05300 */
[----:B------:R-:W-:Y:S05]  /*0450*/  @!P0 BRA `(.L_x_31) ;  /* 0x00000000005c8947 */ /* 0x000fea0003800000 */
[----:B------:R-:W0:Y:S01]  /*0460*/  I2F.U32.RP R22, R6 ;  /* 0x0000000600167306 */ /* 0x000e220000209000 */
[----:B------:R-:W-:-:S07]  /*0470*/  ISETP.NE.U32.AND P3, PT, R6, RZ, PT ;  /* 0x000000ff0600720c */ /* 0x000fce0003f65070 */
[----:B0-----:R-:W0:Y:S02]  /*0480*/  MUFU.RCP R22, R22 ;  /* 0x0000001600167308 */ /* 0x001e240000001000 */
[----:B0-----:R-:W-:-:S06]  /*0490*/  VIADD R18, R22, 0xffffffe ;  /* 0x0ffffffe16127836 */ /* 0x001fcc0000000000 */
        /* <DEDUP_REMOVED lines=11> */
[----:B------:R-:W-:Y:S02]  /*0550*/  ISETP.GE.U32.AND P2, PT, R19, R6, PT ;  /* 0x000000061300720c */ /* 0x000fe40003f46070 */
[----:B------:R-:W0:Y:S11]  /*0560*/  LDC.64 R18, c[0x0][0x218] ;  /* 0x00008600ff127b82 */ /* 0x000e360000000a00 */
[----:B------:R-:W-:-:S02]  /*0570*/  @P2 IADD3 R23, R23, 0x1, RZ ;  /* 0x0000000117172810 */ /* 0x000fc40007ffe0ff */
[----:B------:R-:W-:-:S05]  /*0580*/  @!P3 LOP3.LUT R23, RZ, R6, RZ, 0x33, !PT ;  /* 0x00000006ff17b212 */ /* 0x000fca00078e33ff */
[----:B------:R-:W-:-:S05]  /*0590*/  IMAD R2, R23, R7, R2 ;  /* 0x0000000717027224 */ /* 0x000fca00078e0202 */
[----:B------:R-:W-:-:S05]  /*05a0*/  SHF.R.U32.HI R23, RZ, 0x1, R2 ;  /* 0x00000001ff177819 */ /* 0x000fca0000011602 */
[----:B0-----:R-:W-:-:S06]  /*05b0*/  IMAD.WIDE.U32 R18, R23, 0x8, R18 ;  /* 0x0000000817127825 */ /* 0x001fcc00078e0012 */
[----:B------:R-:W5:Y:S02]  /*05c0*/  LDG.E.64.CONSTANT R18, desc[UR12][R18.64] ;  /* 0x0000000c12127981 */ /* 0x000f64000c1e9b00 */
.L_x_31:
[----:B-----5:R-:W-:Y:S01]  /*05d0*/  FFMA.FTZ R23, R14, UR16, R18 ;  /* 0x000000100e177c23 */ /* 0x020fe20008010012 */
[----:B------:R-:W-:-:S03]  /*05e0*/  FFMA.FTZ R2, R15, UR16, R19 ;  /* 0x000000100f027c23 */ /* 0x000fc60008010013 */
[----:B------:R-:W-:Y:S01]  /*05f0*/  FADD.FTZ R16, R16, R23 ;  /* 0x0000001710107221 */ /* 0x000fe20000010000 */
[----:B------:R-:W-:-:S05]  /*0600*/  FADD.FTZ R17, R17, R2 ;  /* 0x0000000211117221 */ /* 0x000fca0000010000 */
[----:B------:R-:W-:-:S04]  /*0610*/  FSETP.GT.FTZ.AND P0, PT, R16, R17, PT ;  /* 0x000000111000720b */ /* 0x000fc80003f14000 */
[----:B------:R-:W-:-:S09]  /*0620*/  FSEL R2, R16, R17, P0 ;  /* 0x0000001110027208 */ /* 0x000fd20000000000 */
.L_x_30:
[----:B------:R-:W-:Y:S05]  /*0630*/  BSYNC B0 ;  /* 0x0000000000007941 */ /* 0x000fea0003800000 */
.L_x_29:
[----:B------:R-:W-:-:S13]  /*0640*/  ISETP.GE.AND P0, PT, R4, 0x21, PT ;  /* 0x000000210400780c */ /* 0x000fda0003f06270 */
[----:B------:R-:W-:Y:S05]  /*0650*/  @!P0 BRA `(.L_x_32) ;  /* 0x0000000000708947 */ /* 0x000fea0003800000 */
[----:B------:R-:W4:Y:S01]  /*0660*/  SHFL.BFLY PT, R15, R2, 0x10, 0x1f ;  /* 0x0e001f00020f7f89 */ /* 0x000f2200000e0000 */
[----:B------:R-:W-:Y:S01]  /*0670*/  ISETP.NE.AND P2, PT, R11, RZ, PT ;  /* 0x000000ff0b00720c */ /* 0x000fe20003f45270 */
[----:B------:R-:W-:-:S05]  /*0680*/  FMUL.FTZ R22, R8, 0.03125 ;  /* 0x3d00000008167820 */ /* 0x000fca0000410000 */
[----:B------:R-:W-:Y:S02]  /*0690*/  FSETP.GT.FTZ.AND P3, PT, R22, R9, PT ;  /* 0x000000091600720b */ /* 0x000fe40003f74000 */
[----:B----4-:R-:W-:Y:S01]  /*06a0*/  FMNMX.FTZ R15, R15, R2, !PT ;  /* 0x000000020f0f7209 */ /* 0x010fe20007810000 */
[----:B------:R-:W-:-:S04]  /*06b0*/  IMAD.MOV.U32 R2, RZ, RZ, -0x1f528714 ;  /* 0xe0ad78ecff027424 */ /* 0x000fc800078e00ff */
        /* <DEDUP_REMOVED lines=22> */
.L_x_32:
        /* <DEDUP_REMOVED lines=10> */
.L_x_33:
        /* <DEDUP_REMOVED lines=12> */
[----:B----4-:R-:W4:Y:S02]  /*0980*/  LDS R2, [UR8+0x4] ;  /* 0x00000408ff027984 */ /* 0x010f240008000800 */
[C---:B----4-:R-:W-:Y:S01]  /*0990*/  FADD.FTZ R16, -R2.reuse, R16 ;  /* 0x0000001002107221 */ /* 0x050fe20000010100 */
[----:B------:R-:W-:-:S03]  /*09a0*/  FADD.FTZ R2, -R2, R17 ;  /* 0x0000001102027221 */ /* 0x000fc60000010100 */
[----:B------:R-:W-:Y:S01]  /*09b0*/  FMUL.FTZ R16, R16, 1.4426950216293334961 ;  /* 0x3fb8aa3b10107820 */ /* 0x000fe20000410000 */
[----:B------:R-:W-:-:S03]  /*09c0*/  FMUL.FTZ R2, R2, 1.4426950216293334961 ;  /* 0x3fb8aa3b02027820 */ /* 0x000fc60000410000 */
[----:B------:R4:W0:Y:S08]  /*09d0*/  MUFU.EX2 R14, R16 ;  /* 0x00000010000e7308 */ /* 0x0008300000000800 */
[----:B------:R4:W0:Y:S02]  /*09e0*/  MUFU.EX2 R15, R2 ;  /* 0x00000002000f7308 */ /* 0x0008240000000800 */
.L_x_35:
[----:B------:R-:W-:Y:S05]  /*09f0*/  BSYNC B0 ;  /* 0x0000000000007941 */ /* 0x000fea0003800000 */
.L_x_34:
        /* <DEDUP_REMOVED lines=9> */
[----:B------:R-:W-:-:S04]  /*0a90*/  HFMA2.MMA R2, -RZ, RZ, 0, 0 ;  /* 0x00000000ff027435 */ /* 0x000fc800000001ff */
        /* <DEDUP_REMOVED lines=20> */
.L_x_36:
        /* <DEDUP_REMOVED lines=10> */
.L_x_37:
        /* <DEDUP_REMOVED lines=11> */
[----:B------:R-:W-:Y:S01]  /*0d30*/  UMOV UR8, 0x400 ;  /* 0x0000040000087882 */ /* 0x000fe20000000000 */
[----:B0--3--:R-:W-:Y:S01]  /*0d40*/  IMAD.WIDE R16, R0, 0x8, R12 ;  /* 0x0000000800107825 */ /* 0x009fe200078e020c */
[----:B----4-:R-:W-:-:S09]  /*0d50*/  ULEA UR8, UR9, UR8, 0x18 ;  /* 0x0000000809087291 */ /* 0x010fd2000f8ec03f */
[----:B------:R-:W0:Y:S02]  /*0d60*/  LDS R2, [UR8] ;  /* 0x00000008ff027984 */ /* 0x000e240008000800 */
[-C--:B0-----:R-:W-:Y:S01]  /*0d70*/  FMUL.FTZ R14, R14, R2.reuse ;  /* 0x000000020e0e7220 */ /* 0x081fe20000410000 */
[----:B------:R-:W-:-:S05]  /*0d80*/  FMUL.FTZ R15, R15, R2 ;  /* 0x000000020f0f7220 */ /* 0x000fca0000410000 */
[----:B------:R4:W-:Y:S02]  /*0d90*/  STG.E.64 desc[UR12][R16.64], R14 ;  /* 0x0000000e10007986 */ /* 0x0009e4000c101b0c */
.L_x_39:
[----:B------:R-:W-:Y:S05]  /*0da0*/  BSYNC B0 ;  /* 0x0000000000007941 */ /* 0x000fea0003800000 */
.L_x_38:
[----:B------:R-:W-:Y:S01]  /*0db0*/  UIADD3 UR4, UR11, UR4, URZ ;  /* 0x000000040b047290 */ /* 0x000fe2000fffe03f */
[----:B0---4-:R-:W-:Y:S01]  /*0dc0*/  IMAD.MOV.U32 R17, RZ, RZ, R15 ;  /* 0x000000ffff117224 */ /* 0x011fe200078e000f */
[----:B------:R-:W-:-:S04]  /*0dd0*/  MOV R16, R14 ;  /* 0x0000000e00107202 */ /* 0x000fc80000000f00 */
[----:B------:R-:W-:-:S13]  /*0de0*/  ISETP.LE.AND P0, PT, R5, UR4, PT ;  /* 0x0000000405007c0c */ /* 0x000fda000bf03270 */
[----:B------:R-:W-:Y:S05]  /*0df0*/  @!P0 BRA `(.L_x_40) ;  /* 0xfffffff400108947 */ /* 0x000fea000383ffff */
[----:B------:R-:W-:Y:S05]  /*0e00*/  EXIT ;  /* 0x000000000000794d */ /* 0x000fea0003800000 */
.L_x_41:
        /* <DEDUP_REMOVED lines=15> */
.L_x_523:


//--------------------- .text._ZN17fastertransformer38softmax_withRelPosBias_element4_kernelINS_5half4E6__halfEEvPT_PKS3_S6_iiiiif --------------------------
	.section	.text._ZN17fastertransformer38softmax_withRelPosBias_element4_kernelINS_5half4E6__halfEEvPT_PKS3_S6_iiiiif,"ax",@progbits
	.align	128
        .global         _ZN17fastertransformer38softmax_withRelPosBias_element4_kernelINS_5half4E6__halfEEvPT_PKS3_S6_iiiiif
        .type           _ZN17fastertransformer38softmax_withRelPosBias_element4_kernelINS_5half4E6__halfEEvPT_PKS3_S6_iiiiif,@function
        .size           _ZN17fastertransformer38softmax_withRelPosBias_element4_kernelINS_5half4E6__halfEEvPT_PKS3_S6_iiiiif,(.L_x_524 - _ZN17fastertransformer38softmax_withRelPosBias_element4_kernelINS_5half4E6__halfEEvPT_PKS3_S6_iiiiif)
        .other          _ZN17fastertransformer38softmax_withRelPosBias_element4_kernelINS_5half4E6__halfEEvPT_PKS3_S6_iiiiif,@"STO_CUDA_ENTRY STV_DEFAULT"
_ZN17fastertransformer38softmax_withRelPosBias_element4_kernelINS_5half4E6__halfEEvPT_PKS3_S6_iiiiif:
.text._ZN17fastertransformer38softmax_withRelPosBias_element4_kernelINS_5half4E6__halfEEvPT_PKS3_S6_iiiiif:
[----:B------:R-:W-:Y:S08]  /*0000*/  LDC R1, c[0x0][0x28] ;  /* 0x00000a00ff017b82 */ /* 0x000ff00000000800 */
[----:B------:R-:W0:Y:S08]  /*0010*/  S2UR UR4, SR_CTAID.X ;  /* 0x00000000000479c3 */ /* 0x000e300000002500 */
[----:B------:R-:W0:Y:S02]  /*0020*/  LDC R3, c[0x0][0x234] ;  /* 0x00008d00ff037b82 */ /* 0x000e240000000800 */
[----:B0-----:R-:W-:-:S13]  /*0030*/  ISETP.LE.AND P0, PT, R3, UR4, PT ;  /* 0x0000000403007c0c */ /* 0x001fda000bf03270 */
[----:B------:R-:W-:Y:S05]  /*0040*/  @P0 EXIT ;  /* 0x000000000000094d */ /* 0x000fea0003800000 */
[----:B------:R-:W0:Y:S01]  /*0050*/  S2R R8, SR_TID.X ;  /* 0x0000000000087919 */ /* 0x000e220000002100 */
[----:B------:R-:W-:Y:S01]  /*0060*/  S2UR UR7, SR_CTAID.Z ;  /* 0x00000000000779c3 */ /* 0x000fe20000002700 */
[----:B------:R-:W-:Y:S01]  /*0070*/  SHF.R.S32.HI R0, RZ, 0x1f, R3 ;  /* 0x0000001fff007819 */ /* 0x000fe20000011403 */
[----:B------:R-:W-:Y:S01]  /*0080*/  ULDC UR9, c[0x0][0x0] ;  /* 0x0000000000097ab9 */ /* 0x000fe20000000800 */
[----:B------:R-:W-:Y:S01]  /*0090*/  ULDC UR5, c[0x0][0x10] ;  /* 0x0000040000057ab9 */ /* 0x000fe20000000800 */
[----:B------:R-:W-:Y:S01]  /*00a0*/  UMOV UR6, 0x400 ;  /* 0x0000040000067882 */ /* 0x000fe20000000000 */
[----:B------:R-:W-:Y:S01]  /*00b0*/  LEA.HI R0, R0, R3, RZ, 0x2 ;  /* 0x0000000300007211 */ /* 0x000fe200078f10ff */
[----:B------:R-:W-:Y:S01]  /*00c0*/  ULDC.64 UR12, c[0x0][0x208] ;  /* 0x00008200000c7ab9 */ /* 0x000fe20000000a00 */
[----:B------:R-:W-:Y:S01]  /*00d0*/  I2FP.F32.U32 R18, UR9 ;  /* 0x0000000900127c45 */ /* 0x000fe20008201000 */
[----:B------:R-:W1:Y:S01]  /*00e0*/  S2UR UR10, SR_CTAID.Y ;  /* 0x00000000000a79c3 */ /* 0x000e620000002600 */
[----:B------:R-:W-:Y:S01]  /*00f0*/  SHF.R.S32.HI R3, RZ, 0x2, R0 ;  /* 0x00000002ff037819 */ /* 0x000fe20000011400 */
[----:B------:R-:W-:Y:S01]  /*0100*/  ULDC UR16, c[0x0][0x23c] ;  /* 0x00008f0000107ab9 */ /* 0x000fe20000000800 */
[----:B------:R-:W-:Y:S01]  /*0110*/  ULDC.64 UR14, c[0x0][0x218] ;  /* 0x00008600000e7ab9 */ /* 0x000fe20000000a00 */
[----:B------:R-:W-:-:S04]  /*0120*/  ULDC UR11, c[0x0][0xc] ;  /* 0x00000300000b7ab9 */ /* 0x000fc80000000800 */
[----:B------:R-:W2:Y:S01]  /*0130*/  S2UR UR8, SR_CgaCtaId ;  /* 0x00000000000879c3 */ /* 0x000ea20000008800 */
[----:B0-----:R-:W-:Y:S01]  /*0140*/  SHF.R.U32.HI R5, RZ, 0x3, R8 ;  /* 0x00000003ff057819 */ /* 0x001fe20000011608 */
[----:B-1----:R-:W-:Y:S01]  /*0150*/  UIMAD UR5, UR5, UR7, UR10 ;  /* 0x00000007050572a4 */ /* 0x002fe2000f8e020a */
[C---:B------:R-:W-:Y:S01]  /*0160*/  SHF.L.U32 R7, R8.reuse, 0x2, RZ ;  /* 0x0000000208077819 */ /* 0x040fe200000006ff */
[----:B------:R-:W-:Y:S01]  /*0170*/  UIADD3 UR7, UR6, 0x8, URZ ;  /* 0x0000000806077890 */ /* 0x000fe2000fffe03f */
[C---:B------:R-:W-:Y:S01]  /*0180*/  ISETP.GE.AND P1, PT, R8.reuse, R3, PT ;  /* 0x000000030800720c */ /* 0x040fe20003f26270 */
[----:B------:R-:W-:Y:S01]  /*0190*/  UIADD3 UR6, UR6, 0x88, URZ ;  /* 0x0000008806067890 */ /* 0x000fe2000fffe03f */
[----:B------:R-:W-:Y:S02]  /*01a0*/  I2FP.F32.U32 R6, R8 ;  /* 0x0000000800067245 */ /* 0x000fe40000201000 */
[----:B------:R-:W-:Y:S01]  /*01b0*/  LOP3.LUT R15, R8, 0x1f, RZ, 0xc0, !PT ;  /* 0x0000001f080f7812 */ /* 0x000fe200078ec0ff */
[----:B--2---:R-:W-:Y:S01]  /*01c0*/  ULEA UR7, UR8, UR7, 0x18 ;  /* 0x0000000708077291 */ /* 0x004fe2000f8ec03f */
[----:B------:R-:W-:Y:S01]  /*01d0*/  LOP3.LUT R5, R5, 0x1ffffffc, RZ, 0xc0, !PT ;  /* 0x1ffffffc05057812 */ /* 0x000fe200078ec0ff */
[----:B------:R-:W-:Y:S01]  /*01e0*/  ULEA UR6, UR8, UR6, 0x18 ;  /* 0x0000000608067291 */ /* 0x000fe2000f8ec03f */
[----:B------:R-:W-:-:S11]  /*01f0*/  LOP3.LUT R4, R7, 0x7c, RZ, 0xc0, !PT ;  /* 0x0000007c07047812 */ /* 0x000fd600078ec0ff */
.L_x_53:
[----:B------:R-:W-:Y:S01]  /*0200*/  BSSY B0, `(.L_x_42) ;  /* 0x000005e000007945 */ /* 0x000fe20003800000 */
[----:B------:R-:W-:-:S03]  /*0210*/  IMAD.MOV.U32 R11, RZ, RZ, -0x1f528714 ;  /* 0xe0ad78ecff0b7424 */ /* 0x000fc600078e00ff */
[----:B------:R-:W-:Y:S05]  /*0220*/  @P1 BRA `(.L_x_43) ;  /* 0x00000004006c1947 */ /* 0x000fea0003800000 */
[----:B------:R-:W0:Y:S08]  /*0230*/  LDC R11, c[0x0][0x22c] ;  /* 0x00008b00ff0b7b82 */ /* 0x000e300000000800 */
[----:B------:R-:W1:Y:S01]  /*0240*/  LDC.64 R12, c[0x0][0x210] ;  /* 0x00008400ff0c7b82 */ /* 0x000e620000000a00 */
[----:B0-----:R-:W0:Y:S01]  /*0250*/  I2F.U32.RP R0, R11 ;  /* 0x0000000b00007306 */ /* 0x001e220000209000 */
[----:B------:R-:W-:-:S07]  /*0260*/  ISETP.NE.U32.AND P2, PT, R11, RZ, PT ;  /* 0x000000ff0b00720c */ /* 0x000fce0003f45070 */
[----:B0-----:R-:W0:Y:S02]  /*0270*/  MUFU.RCP R0, R0 ;  /* 0x0000000000007308 */ /* 0x001e240000001000 */
[----:B0-----:R-:W-:Y:S02]  /*0280*/  IADD3 R2, R0, 0xffffffe, RZ ;  /* 0x0ffffffe00027810 */ /* 0x001fe40007ffe0ff */
[----:B------:R-:W0:Y:S04]  /*0290*/  LDC R0, c[0x0][0x234] ;  /* 0x00008d00ff007b82 */ /* 0x000e280000000800 */
[----:B------:R2:W3:Y:S02]  /*02a0*/  F2I.FTZ.U32.TRUNC.NTZ R3, R2 ;  /* 0x0000000200037305 */ /* 0x0004e4000021f000 */
[----:B--2---:R-:W-:Y:S01]  /*02b0*/  HFMA2.MMA R2, -RZ, RZ, 0, 0 ;  /* 0x00000000ff027435 */ /* 0x004fe200000001ff */
[----:B---3--:R-:W-:-:S04]  /*02c0*/  IMAD.MOV R10, RZ, RZ, -R3 ;  /* 0x000000ffff0a7224 */ /* 0x008fc800078e0a03 */
[----:B------:R-:W-:-:S05]  /*02d0*/  IMAD R9, R10, R11, RZ ;  /* 0x0000000b0a097224 */ /* 0x000fca00078e02ff */
[----:B------:R-:W-:Y:S02]  /*02e0*/  IMAD.HI.U32 R9, R3, R9, R2 ;  /* 0x0000000903097227 */ /* 0x000fe400078e0002 */
[----:B------:R-:W2:Y:S04]  /*02f0*/  LDC.64 R2, c[0x0][0x220] ;  /* 0x00008800ff027b82 */ /* 0x000ea80000000a00 */
[----:B------:R-:W-:-:S04]  /*0300*/  IMAD.HI.U32 R9, R9, UR10, RZ ;  /* 0x0000000a09097c27 */ /* 0x000fc8000f8e00ff */
[----:B------:R-:W-:Y:S02]  /*0310*/  IMAD.MOV R10, RZ, RZ, -R9 ;  /* 0x000000ffff0a7224 */ /* 0x000fe400078e0a09 */
[----:B0-----:R-:W-:Y:S02]  /*0320*/  IMAD R9, R0, UR4, R7 ;  /* 0x0000000400097c24 */ /* 0x001fe4000f8e0207 */
[----:B------:R-:W-:Y:S02]  /*0330*/  IMAD R14, R11, R10, UR10 ;  /* 0x0000000a0b0e7e24 */ /* 0x000fe4000f8e020a */
[----:B------:R-:W0:Y:S03]  /*0340*/  LDC R10, c[0x0][0x238] ;  /* 0x00008e00ff0a7b82 */ /* 0x000e260000000800 */
[----:B------:R-:W-:-:S13]  /*0350*/  ISETP.GE.U32.AND P0, PT, R14, R11, PT ;  /* 0x0000000b0e00720c */ /* 0x000fda0003f06070 */
[----:B------:R-:W-:-:S04]  /*0360*/  @P0 IADD3 R14, R14, -R11, RZ ;  /* 0x8000000b0e0e0210 */ /* 0x000fc80007ffe0ff */
[----:B------:R-:W-:Y:S01]  /*0370*/  ISETP.GE.U32.AND P0, PT, R14, R11, PT ;  /* 0x0000000b0e00720c */ /* 0x000fe20003f06070 */
[----:B0-----:R-:W-:-:S05]  /*0380*/  IMAD R0, R10, UR5, R9 ;  /* 0x000000050a007c24 */ /* 0x001fca000f8e0209 */
[----:B------:R-:W-:-:S07]  /*0390*/  SHF.R.U32.HI R0, RZ, 0x2, R0 ;  /* 0x00000002ff007819 */ /* 0x000fce0000011600 */
[-C--:B------:R-:W-:Y:S01]  /*03a0*/  @P0 IADD3 R14, R14, -R11.reuse, RZ ;  /* 0x8000000b0e0e0210 */ /* 0x080fe20007ffe0ff */
[----:B-1----:R-:W-:Y:S01]  /*03b0*/  IMAD.WIDE.U32 R16, R0, 0x8, R12 ;  /* 0x0000000800107825 */ /* 0x002fe200078e000c */
[----:B------:R-:W-:Y:S02]  /*03c0*/  @!P2 LOP3.LUT R14, RZ, R11, RZ, 0x33, !PT ;  /* 0x0000000bff0ea212 */ /* 0x000fe400078e33ff */
[----:B------:R-:W-:Y:S02]  /*03d0*/  ISETP.NE.U32.AND P0, PT, RZ, UR14, PT ;  /* 0x0000000eff007c0c */ /* 0x000fe4000bf05070 */
[----:B------:R-:W5:Y:S01]  /*03e0*/  LDG.E R12, desc[UR12][R16.64+0x4] ;  /* 0x0000040c100c7981 */ /* 0x000f62000c1e1900 */
[----:B------:R-:W-:Y:S01]  /*03f0*/  IMAD R11, R14, R10, R9 ;  /* 0x0000000a0e0b7224 */ /* 0x000fe200078e0209 */
[----:B------:R-:W-:-:S04]  /*0400*/  ISETP.NE.AND.EX P0, PT, RZ, UR15, PT, P0 ;  /* 0x0000000fff007c0c */ /* 0x000fc8000bf05300 */
[----:B------:R-:W-:-:S05]  /*0410*/  SHF.R.U32.HI R11, RZ, 0x2, R11 ;  /* 0x00000002ff0b7819 */ /* 0x000fca000001160b */
[----:B--2---:R-:W-:Y:S02]  /*0420*/  IMAD.WIDE.U32 R2, R11, 0x8, R2 ;  /* 0x000000080b027825 */ /* 0x004fe400078e0002 */
[----:B------:R0:W5:Y:S04]  /*0430*/  LDG.E R11, desc[UR12][R16.64] ;  /* 0x0000000c100b7981 */ /* 0x000168000c1e1900 */
[----:B------:R-:W5:Y:S04]  /*0440*/  LDG.E R14, desc[UR12][R2.64] ;  /* 0x0000000c020e7981 */ /* 0x000f68000c1e1900 */
[----:B------:R1:W5:Y:S01]  /*0450*/  LDG.E R13, desc[UR12][R2.64+0x4] ;  /* 0x0000040c020d7981 */ /* 0x000362000c1e1900 */
[----:B0-----:R-:W-:-:S02]  /*0460*/  PRMT R17, RZ, 0x5410, RZ ;  /* 0x00005410ff117816 */ /* 0x001fc400000000ff */
[----:B-1----:R-:W-:Y:S01]  /*0470*/  PRMT R3, RZ, 0x5410, RZ ;  /* 0x00005410ff037816 */ /* 0x002fe200000000ff */
[----:B------:R-:W-:Y:S06]  /*0480*/  @!P0 BRA `(.L_x_44) ;  /* 0x00000000006c8947 */ /* 0x000fec0003800000 */
[----:B------:R-:W0:Y:S02]  /*0490*/  LDC R20, c[0x0][0x22c] ;  /* 0x00008b00ff147b82 */ /* 0x000e240000000800 */
[----:B0-----:R-:W0:Y:S01]  /*04a0*/  I2F.U32.RP R16, R20 ;  /* 0x0000001400107306 */ /* 0x001e220000209000 */
[----:B------:R-:W-:-:S07]  /*04b0*/  ISETP.NE.U32.AND P3, PT, R20, RZ, PT ;  /* 0x000000ff1400720c */ /* 0x000fce0003f65070 */
[----:B0-----:R-:W0:Y:S02]  /*04c0*/  MUFU.RCP R16, R16 ;  /* 0x0000001000107308 */ /* 0x001e240000001000 */
[----:B0-----:R-:W-:-:S06]  /*04d0*/  VIADD R2, R16, 0xffffffe ;  /* 0x0ffffffe10027836 */ /* 0x001fcc0000000000 */
[----:B------:R0:W1:Y:S02]  /*04e0*/  F2I.FTZ.U32.TRUNC.NTZ R3, R2 ;  /* 0x0000000200037305 */ /* 0x000064000021f000 */
[----:B0-----:R-:W-:Y:S02]  /*04f0*/  MOV R2, RZ ;  /* 0x000000ff00027202 */ /* 0x001fe40000000f00 */
[----:B-1----:R-:W-:-:S05]  /*0500*/  IADD3 R17, RZ, -R3, RZ ;  /* 0x80000003ff117210 */ /* 0x002fca0007ffe0ff */
[----:B------:R-:W-:-:S04]  /*0510*/  IMAD R17, R17, R20, RZ ;  /* 0x0000001411117224 */ /* 0x000fc800078e02ff */
[----:B------:R-:W-:-:S06]  /*0520*/  IMAD.HI.U32 R3, R3, R17, R2 ;  /* 0x0000001103037227 */ /* 0x000fcc00078e0002 */
[----:B------:R-:W-:-:S04]  /*0530*/  IMAD.HI.U32 R17, R3, UR10, RZ ;  /* 0x0000000a03117c27 */ /* 0x000fc8000f8e00ff */
[----:B------:R-:W-:-:S04]  /*0540*/  IMAD.MOV R3, RZ, RZ, -R17 ;  /* 0x000000ffff037224 */ /* 0x000fc800078e0a11 */
[----:B------:R-:W-:-:S05]  /*0550*/  IMAD R3, R20, R3, UR10 ;  /* 0x0000000a14037e24 */ /* 0x000fca000f8e0203 */
[----:B------:R-:W-:-:S13]  /*0560*/  ISETP.GE.U32.AND P0, PT, R3, R20, PT ;  /* 0x000000140300720c */ /* 0x000fda0003f06070 */
[-C--:B------:R-:W-:Y:S02]  /*0570*/  @P0 IADD3 R3, R3, -R20.reuse, RZ ;  /* 0x8000001403030210 */ /* 0x080fe40007ffe0ff */
[----:B------:R-:W-:Y:S02]  /*0580*/  @P0 IADD3 R17, R17, 0x1, RZ ;  /* 0x0000000111110810 */ /* 0x000fe40007ffe0ff */
[-C--:B------:R-:W-:Y:S02]  /*0590*/  ISETP.GE.U32.AND P2, PT, R3, R20.reuse, PT ;  /* 0x000000140300720c */ /* 0x080fe40003f46070 */
[----:B------:R-:W0:Y:S11]  /*05a0*/  LDC.64 R2, c[0x0][0x218] ;  /* 0x00008600ff027b82 */ /* 0x000e360000000a00 */
[----:B------:R-:W-:Y:S01]  /*05b0*/  @P2 VIADD R17, R17, 0x1 ;  /* 0x0000000111112836 */ /* 0x000fe20000000000 */
[----:B------:R-:W-:-:S05]  /*05c0*/  @!P3 LOP3.LUT R17, RZ, R20, RZ, 0x33, !PT ;  /* 0x00000014ff11b212 */ /* 0x000fca00078e33ff */
[----:B------:R-:W-:-:S05]  /*05d0*/  IMAD R9, R17, R10, R9 ;  /* 0x0000000a11097224 */ /* 0x000fca00078e0209 */
[----:B------:R-:W-:-:S05]  /*05e0*/  SHF.R.U32.HI R9, RZ, 0x2, R9 ;  /* 0x00000002ff097819 */ /* 0x000fca0000011609 */
[----:B0-----:R-:W-:-:S05]  /*05f0*/  IMAD.WIDE.U32 R16, R9, 0x8, R2 ;  /* 0x0000000809107825 */ /* 0x001fca00078e0002 */
[----:B------:R-:W2:Y:S04]  /*0600*/  LDG.E R2, desc[UR12][R16.64] ;  /* 0x0000000c10027981 */ /* 0x000ea8000c1e1900 */
[----:B------:R2:W3:Y:S02]  /*0610*/  LDG.E R9, desc[UR12][R16.64+0x4] ;  /* 0x0000040c10097981 */ /* 0x0004e4000c1e1900 */
[----:B--2---:R-:W-:Y:S02]  /*0620*/  PRMT R17, R2, 0x5432, R2 ;  /* 0x0000543202117816 */ /* 0x004fe40000000002 */
[----:B---3--:R-:W-:-:S07]  /*0630*/  PRMT R3, R9, 0x5432, R9 ;  /* 0x0000543209037816 */ /* 0x008fce0000000009 */
.L_x_44:
[----:B------:R-:W-:Y:S02]  /*0640*/  HADD2.F32 R9, -RZ, R17.H1_H1 ;  /* 0x30000011ff097230 */ /* 0x000fe40000004100 */
[----:B-----5:R-:W-:Y:S02]  /*0650*/  HADD2.F32 R2, -RZ, R11.H0_H0 ;  /* 0x2000000bff027230 */ /* 0x020fe40000004100 */
[----:B------:R-:W-:Y:S02]  /*0660*/  HADD2.F32 R10, -RZ, R17.H0_H0 ;  /* 0x20000011ff0a7230 */ /* 0x000fe40000004100 */
[----:B------:R-:W-:Y:S02]  /*0670*/  HADD2.F32 R11, -RZ, R11.H1_H1 ;  /* 0x3000000bff0b7230 */ /* 0x000fe40000004100 */
[----:B------:R-:W-:Y:S01]  /*0680*/  FFMA.FTZ R2, R2, UR16, R9 ;  /* 0x0000001002027c23 */ /* 0x000fe20008010009 */
[--C-:B------:R-:W-:Y:S02]  /*0690*/  HADD2.F32 R17, -RZ, R14.reuse.H0_H0 ;  /* 0x2000000eff117230 */ /* 0x100fe40000004100 */
[----:B------:R-:W-:-:S02]  /*06a0*/  HADD2.F32 R14, -RZ, R14.H1_H1 ;  /* 0x3000000eff0e7230 */ /* 0x000fc40000004100 */
[----:B------:R-:W-:Y:S01]  /*06b0*/  FFMA.FTZ R11, R11, UR16, R10 ;  /* 0x000000100b0b7c23 */ /* 0x000fe2000801000a */
[--C-:B------:R-:W-:Y:S02]  /*06c0*/  HADD2.F32 R10, -RZ, R12.reuse.H0_H0 ;  /* 0x2000000cff0a7230 */ /* 0x100fe40000004100 */
[----:B------:R-:W-:Y:S01]  /*06d0*/  FADD.FTZ R2, R2, R17 ;  /* 0x0000001102027221 */ /* 0x000fe20000010000 */
[----:B------:R-:W-:Y:S02]  /*06e0*/  HADD2.F32 R17, -RZ, R3.H1_H1 ;  /* 0x30000003ff117230 */ /* 0x000fe40000004100 */
[----:B------:R-:W-:Y:S01]  /*06f0*/  FADD.FTZ R9, R11, R14 ;  /* 0x0000000e0b097221 */ /* 0x000fe20000010000 */
[----:B------:R-:W-:Y:S02]  /*0700*/  HADD2.F32 R11, -RZ, R13.H0_H0 ;  /* 0x2000000dff0b7230 */ /* 0x000fe40000004100 */
[----:B------:R-:W-:Y:S02]  /*0710*/  HADD2.F32 R12, -RZ, R12.H1_H1 ;  /* 0x3000000cff0c7230 */ /* 0x000fe40000004100 */
[----:B------:R-:W-:Y:S01]  /*0720*/  FFMA.FTZ R10, R10, UR16, R17 ;  /* 0x000000100a0a7c23 */ /* 0x000fe20008010011 */
[----:B------:R-:W-:Y:S01]  /*0730*/  FSETP.GT.FTZ.AND P0, PT, R2, R9, PT ;  /* 0x000000090200720b */ /* 0x000fe20003f14000 */
[----:B------:R-:W-:-:S02]  /*0740*/  HADD2.F32 R17, -RZ, R3.H0_H0 ;  /* 0x20000003ff117230 */ /* 0x000fc40000004100 */
[----:B------:R-:W-:Y:S01]  /*0750*/  FADD.FTZ R3, R10, R11 ;  /* 0x0000000b0a037221 */ /* 0x000fe20000010000 */
[----:B------:R-:W-:Y:S01]  /*0760*/  FSEL R14, R2, R9, P0 ;  /* 0x00000009020e7208 */ /* 0x000fe20000000000 */
[----:B------:R-:W-:Y:S02]  /*0770*/  HADD2.F32 R13, -RZ, R13.H1_H1 ;  /* 0x3000000dff0d7230 */ /* 0x000fe40000004100 */
[----:B------:R-:W-:Y:S01]  /*0780*/  FFMA.FTZ R12, R12, UR16, R17 ;  /* 0x000000100c0c7c23 */ /* 0x000fe20008010011 */
[----:B------:R-:W-:-:S03]  /*0790*/  FSETP.GT.FTZ.AND P0, PT, R14, R3, PT ;  /* 0x000000030e00720b */ /* 0x000fc60003f14000 */
[----:B------:R-:W-:Y:S01]  /*07a0*/  FADD.FTZ R10, R12, R13 ;  /* 0x0000000d0c0a7221 */ /* 0x000fe20000010000 */
[----:B------:R-:W-:-:S04]  /*07b0*/  FSEL R11, R14, R3, P0 ;  /* 0x000000030e0b7208 */ /* 0x000fc80000000000 */
[----:B------:R-:W-:-:S04]  /*07c0*/  FSETP.GT.FTZ.AND P0, PT, R11, R10, PT ;  /* 0x0000000a0b00720b */ /* 0x000fc80003f14000 */
[----:B------:R-:W-:-:S09]  /*07d0*/  FSEL R11, R11, R10, P0 ;  /* 0x0000000a0b0b7208 */ /* 0x000fd20000000000 */
.L_x_43:
[----:B------:R-:W-:Y:S05]  /*07e0*/  BSYNC B0 ;  /* 0x0000000000007941 */ /* 0x000fea0003800000 */
.L_x_42:
[----:B------:R-:W0:Y:S02]  /*07f0*/  LDC R12, c[0x0][RZ] ;  /* 0x00000000ff0c7b82 */ /* 0x000e240000000800 */
[----:B0-----:R-:W-:-:S13]  /*0800*/  ISETP.GE.AND P0, PT, R12, 0x21, PT ;  /* 0x000000210c00780c */ /* 0x001fda0003f06270 */
[----:B------:R-:W-:Y:S05]  /*0810*/  @!P0 BRA `(.L_x_45) ;  /* 0x0000000000708947 */ /* 0x000fea0003800000 */
[----:B------:R-:W0:Y:S01]  /*0820*/  SHFL.BFLY PT, R12, R11, 0x10, 0x1f ;  /* 0x0e001f000b0c7f89 */ /* 0x000e2200000e0000 */
[----:B------:R-:W-:Y:S01]  /*0830*/  ISETP.NE.AND P2, PT, R15, RZ, PT ;  /* 0x000000ff0f00720c */ /* 0x000fe20003f45270 */
[----:B------:R-:W-:-:S05]  /*0840*/  FMUL.FTZ R19, R18, 0.03125 ;  /* 0x3d00000012137820 */ /* 0x000fca0000410000 */
[----:B------:R-:W-:Y:S02]  /*0850*/  FSETP.GT.FTZ.AND P3, PT, R19, R6, PT ;  /* 0x000000061300720b */ /* 0x000fe40003f74000 */
[----:B0-----:R-:W-:Y:S02]  /*0860*/  FMNMX.FTZ R12, R12, R11, !PT ;  /* 0x0000000b0c0c7209 */ /* 0x001fe40007810000 */
[----:B------:R-:W-:-:S03]  /*0870*/  MOV R11, 0xe0ad78ec ;  /* 0xe0ad78ec000b7802 */ /* 0x000fc60000000f00 */
[----:B------:R-:W0:Y:S02]  /*0880*/  SHFL.BFLY PT, R13, R12, 0x8, 0x1f ;  /* 0x0d001f000c0d7f89 */ /* 0x000e2400000e0000 */
[----:B0-----:R-:W-:-:S05]  /*0890*/  FMNMX.FTZ R13, R12, R13, !PT ;  /* 0x0000000d0c0d7209 */ /* 0x001fca0007810000 */
[----:B------:R-:W0:Y:S02]  /*08a0*/  SHFL.BFLY PT, R14, R13, 0x4, 0x1f ;  /* 0x0c801f000d0e7f89 */ /* 0x000e2400000e0000 */
[----:B0-----:R-:W-:-:S05]  /*08b0*/  FMNMX.FTZ R14, R13, R14, !PT ;  /* 0x0000000e0d0e7209 */ /* 0x001fca0007810000 */
[----:B------:R-:W0:Y:S02]  /*08c0*/  SHFL.BFLY PT, R17, R14, 0x2, 0x1f ;  /* 0x0c401f000e117f89 */ /* 0x000e2400000e0000 */
[----:B0-----:R-:W-:-:S05]  /*08d0*/  FMNMX.FTZ R17, R14, R17, !PT ;  /* 0x000000110e117209 */ /* 0x001fca0007810000 */
[----:B------:R-:W0:Y:S02]  /*08e0*/  SHFL.BFLY PT, R16, R17, 0x1, 0x1f ;  /* 0x0c201f0011107f89 */ /* 0x000e2400000e0000 */
[----:B0-----:R-:W-:-:S05]  /*08f0*/  FMNMX.FTZ R16, R17, R16, !PT ;  /* 0x0000001011107209 */ /* 0x001fca0007810000 */
[----:B------:R-:W-:Y:S01]  /*0900*/  @!P2 STS [R5+UR7], R16 ;  /* 0x000000100500a988 */ /* 0x000fe20008000807 */
[----:B------:R-:W-:Y:S06]  /*0910*/  BAR.SYNC.DEFER_BLOCKING 0x0 ;  /* 0x0000000000007b1d */ /* 0x000fec0000010000 */
[----:B------:R-:W0:Y:S04]  /*0920*/  @P3 LDS R11, [R4+UR7] ;  /* 0x00000007040b3984 */ /* 0x000e280008000800 */
[----:B0-----:R-:W0:Y:S02]  /*0930*/  SHFL.BFLY PT, R12, R11, 0x10, 0x1f ;  /* 0x0e001f000b0c7f89 */ /* 0x001e2400000e0000 */
[----:B0-----:R-:W-:-:S05]  /*0940*/  FMNMX.FTZ R12, R12, R11, !PT ;  /* 0x0000000b0c0c7209 */ /* 0x001fca0007810000 */
[----:B------:R-:W0:Y:S02]  /*0950*/  SHFL.BFLY PT, R13, R12, 0x8, 0x1f ;  /* 0x0d001f000c0d7f89 */ /* 0x000e2400000e0000 */
[----:B0-----:R-:W-:-:S05]  /*0960*/  FMNMX.FTZ R13, R12, R13, !PT ;  /* 0x0000000d0c0d7209 */ /* 0x001fca0007810000 */
[----:B------:R-:W0:Y:S02]  /*0970*/  SHFL.BFLY PT, R14, R13, 0x4, 0x1f ;  /* 0x0c801f000d0e7f89 */ /* 0x000e2400000e0000 */
[----:B0-----:R-:W-:-:S05]  /*0980*/  FMNMX.FTZ R14, R13, R14, !PT ;  /* 0x0000000e0d0e7209 */ /* 0x001fca0007810000 */
[----:B------:R-:W0:Y:S02]  /*0990*/  SHFL.BFLY PT, R17, R14, 0x2, 0x1f ;  /* 0x0c401f000e117f89 */ /* 0x000e2400000e0000 */
[----:B0-----:R-:W-:-:S05]  /*09a0*/  FMNMX.FTZ R17, R14, R17, !PT ;  /* 0x000000110e117209 */ /* 0x001fca0007810000 */
[----:B------:R-:W0:Y:S02]  /*09b0*/  SHFL.BFLY PT, R16, R17, 0x1, 0x1f ;  /* 0x0c201f0011107f89 */ /* 0x000e2400000e0000 */
[----:B0-----:R-:W-:Y:S01]  /*09c0*/  FMNMX.FTZ R16, R17, R16, !PT ;  /* 0x0000001011107209 */ /* 0x001fe20007810000 */
[----:B------:R-:W-:Y:S06]  /*09d0*/  BRA `(.L_x_46) ;  /* 0x0000000000287947 */ /* 0x000fec0003800000 */
.L_x_45:
        /* <DEDUP_REMOVED lines=9> */
[----:B0-----:R-:W-:-:S07]  /*0a70*/  FMNMX.FTZ R16, R17, R16, !PT ;  /* 0x0000001011107209 */ /* 0x001fce0007810000 */
.L_x_46:
[----:B------:R-:W-:Y:S01]  /*0a80*/  ISETP.NE.AND P2, PT, R8, RZ, PT ;  /* 0x000000ff0800720c */ /* 0x000fe20003f45270 */
[----:B------:R-:W-:Y:S01]  /*0a90*/  BSSY B0, `(.L_x_47) ;  /* 0x000001a000007945 */ /* 0x000fe20003800000 */
[----:B------:R-:W-:Y:S01]  /*0aa0*/  HFMA2.MMA R11, -RZ, RZ, 0, 0 ;  /* 0x00000000ff0b7435 */ /* 0x000fe200000001ff */
[----:B------:R-:W-:-:S10]  /*0ab0*/  IMAD.MOV.U32 R14, RZ, RZ, RZ ;  /* 0x000000ffff0e7224 */ /* 0x000fd400078e00ff */
[----:B------:R-:W0:Y:S01]  /*0ac0*/  @!P2 S2R R12, SR_CgaCtaId ;  /* 0x00000000000ca919 */ /* 0x000e220000008800 */
[----:B------:R-:W-:-:S04]  /*0ad0*/  @!P2 MOV R17, 0x400 ;  /* 0x000004000011a802 */ /* 0x000fc80000000f00 */
[----:B0-----:R-:W-:Y:S02]  /*0ae0*/  @!P2 LEA R17, R12, R17, 0x18 ;  /* 0x000000110c11a211 */ /* 0x001fe400078ec0ff */
[----:B------:R-:W-:-:S03]  /*0af0*/  CS2R R12, SRZ ;  /* 0x00000000000c7805 */ /* 0x000fc6000001ff00 */
[----:B------:R0:W-:Y:S01]  /*0b00*/  @!P2 STS [R17+0x4], R16 ;  /* 0x000004101100a388 */ /* 0x0001e20000000800 */
[----:B------:R-:W-:Y:S06]  /*0b10*/  BAR.SYNC.DEFER_BLOCKING 0x0 ;  /* 0x0000000000007b1d */ /* 0x000fec0000010000 */
[----:B------:R-:W-:Y:S05]  /*0b20*/  @P1 BRA `(.L_x_48) ;  /* 0x0000000000401947 */ /* 0x000fea0003800000 */
[----:B------:R-:W1:Y:S01]  /*0b30*/  S2UR UR9, SR_CgaCtaId ;  /* 0x00000000000979c3 */ /* 0x000e620000008800 */
[----:B------:R-:W-:Y:S02]  /*0b40*/  UMOV UR8, 0x400 ;  /* 0x0000040000087882 */ /* 0x000fe40000000000 */
[----:B-1----:R-:W-:-:S09]  /*0b50*/  ULEA UR8, UR9, UR8, 0x18 ;  /* 0x0000000809087291 */ /* 0x002fd2000f8ec03f */
[----:B------:R-:W1:Y:S02]  /*0b60*/  LDS R13, [UR8+0x4] ;  /* 0x00000408ff0d7984 */ /* 0x000e640008000800 */
[C---:B-1----:R-:W-:Y:S01]  /*0b70*/  FADD.FTZ R2, -R13.reuse, R2 ;  /* 0x000000020d027221 */ /* 0x042fe20000010100 */
[C---:B------:R-:W-:Y:S01]  /*0b80*/  FADD.FTZ R9, -R13.reuse, R9 ;  /* 0x000000090d097221 */ /* 0x040fe20000010100 */
[C---:B------:R-:W-:Y:S01]  /*0b90*/  FADD.FTZ R3, -R13.reuse, R3 ;  /* 0x000000030d037221 */ /* 0x040fe20000010100 */
[----:B------:R-:W-:Y:S01]  /*0ba0*/  FADD.FTZ R10, -R13, R10 ;  /* 0x0000000a0d0a7221 */ /* 0x000fe20000010100 */
[----:B------:R-:W-:Y:S01]  /*0bb0*/  FMUL.FTZ R2, R2, 1.4426950216293334961 ;  /* 0x3fb8aa3b02027820 */ /* 0x000fe20000410000 */
[----:B------:R-:W-:Y:S01]  /*0bc0*/  FMUL.FTZ R9, R9, 1.4426950216293334961 ;  /* 0x3fb8aa3b09097820 */ /* 0x000fe20000410000 */
[----:B------:R-:W-:Y:S01]  /*0bd0*/  FMUL.FTZ R3, R3, 1.4426950216293334961 ;  /* 0x3fb8aa3b03037820 */ /* 0x000fe20000410000 */
[----:B------:R-:W-:Y:S01]  /*0be0*/  FMUL.FTZ R10, R10, 1.4426950216293334961 ;  /* 0x3fb8aa3b0a0a7820 */ /* 0x000fe20000410000 */
[----:B------:R1:W2:Y:S08]  /*0bf0*/  MUFU.EX2 R11, R2 ;  /* 0x00000002000b7308 */ /* 0x0002b00000000800 */
[----:B------:R1:W3:Y:S08]  /*0c00*/  MUFU.EX2 R12, R9 ;  /* 0x00000009000c7308 */ /* 0x0002f00000000800 */
[----:B------:R1:W4:Y:S08]  /*0c10*/  MUFU.EX2 R13, R3 ;  /* 0x00000003000d7308 */ /* 0x0003300000000800 */
[----:B--2---:R1:W0:Y:S02]  /*0c20*/  MUFU.EX2 R14, R10 ;  /* 0x0000000a000e7308 */ /* 0x0042240000000800 */
.L_x_48:
[----:B------:R-:W-:Y:S05]  /*0c30*/  BSYNC B0 ;  /* 0x0000000000007941 */ /* 0x000fea0003800000 */
.L_x_47:
[----:B-1-3--:R-:W-:-:S04]  /*0c40*/  FADD.FTZ R2, R11, R12 ;  /* 0x0000000c0b027221 */ /* 0x00afc80000010000 */
[----:B----4-:R-:W-:-:S04]  /*0c50*/  FADD.FTZ R3, R13, R2 ;  /* 0x000000020d037221 */ /* 0x010fc80000010000 */
[----:B0-----:R-:W-:Y:S01]  /*0c60*/  FADD.FTZ R17, R14, R3 ;  /* 0x000000030e117221 */ /* 0x001fe20000010000 */
        /* <DEDUP_REMOVED lines=8> */
[----:B------:R-:W-:-:S04]  /*0cf0*/  MOV R2, RZ ;  /* 0x000000ff00027202 */ /* 0x000fc80000000f00 */
        /* <DEDUP_REMOVED lines=20> */
.L_x_49:
        /* <DEDUP_REMOVED lines=10> */
.L_x_50:
[----:B------:R-:W0:Y:S01]  /*0ee0*/  @!P2 S2R R10, SR_CgaCtaId ;  /* 0x00000000000aa919 */ /* 0x000e220000008800 */
[----:B------:R-:W-:Y:S01]  /*0ef0*/  @!P2 FADD.FTZ R16, R16, 9.9999999747524270788e-07 ;  /* 0x358637bd1010a421 */ /* 0x000fe20000010000 */
[----:B------:R-:W-:Y:S01]  /*0f00*/  @!P2 MOV R3, 0x400 ;  /* 0x000004000003a802 */ /* 0x000fe20000000f00 */
[----:B------:R-:W-:Y:S02]  /*0f10*/  BSSY B0, `(.L_x_51) ;  /* 0x0000015000007945 */ /* 0x000fe40003800000 */
[----:B------:R-:W1:Y:S02]  /*0f20*/  @!P2 MUFU.RCP R2, R16 ;  /* 0x000000100002a308 */ /* 0x000e640000001000 */
[----:B-1----:R-:W-:Y:S01]  /*0f30*/  @!P2 FADD.FTZ R2, R2, -RZ ;  /* 0x800000ff0202a221 */ /* 0x002fe20000010000 */
[----:B0-----:R-:W-:-:S05]  /*0f40*/  @!P2 LEA R3, R10, R3, 0x18 ;  /* 0x000000030a03a211 */ /* 0x001fca00078ec0ff */
[----:B------:R0:W-:Y:S01]  /*0f50*/  @!P2 STS [R3], R2 ;  /* 0x000000020300a388 */ /* 0x0001e20000000800 */
[----:B------:R-:W-:Y:S06]  /*0f60*/  BAR.SYNC.DEFER_BLOCKING 0x0 ;  /* 0x0000000000007b1d */ /* 0x000fec0000010000 */
[----:B------:R-:W-:Y:S05]  /*0f70*/  @P1 BRA `(.L_x_52) ;  /* 0x0000000000381947 */ /* 0x000fea0003800000 */
[----:B------:R-:W1:Y:S01]  /*0f80*/  S2UR UR9, SR_CgaCtaId ;  /* 0x00000000000979c3 */ /* 0x000e620000008800 */
[----:B------:R-:W-:-:S07]  /*0f90*/  UMOV UR8, 0x400 ;  /* 0x0000040000087882 */ /* 0x000fce0000000000 */
[----:B0-----:R-:W0:Y:S01]  /*0fa0*/  LDC.64 R2, c[0x0][0x210] ;  /* 0x00008400ff027b82 */ /* 0x001e220000000a00 */
[----:B-1----:R-:W-:Y:S01]  /*0fb0*/  ULEA UR8, UR9, UR8, 0x18 ;  /* 0x0000000809087291 */ /* 0x002fe2000f8ec03f */
[----:B0-----:R-:W-:-:S08]  /*0fc0*/  IMAD.WIDE R2, R0, 0x8, R2 ;  /* 0x0000000800027825 */ /* 0x001fd000078e0202 */
[----:B------:R-:W0:Y:S02]  /*0fd0*/  LDS R9, [UR8] ;  /* 0x00000008ff097984 */ /* 0x000e240008000800 */
[-C--:B0-----:R-:W-:Y:S01]  /*0fe0*/  FMUL.FTZ R11, R11, R9.reuse ;  /* 0x000000090b0b7220 */ /* 0x081fe20000410000 */
[-C--:B------:R-:W-:Y:S01]  /*0ff0*/  FMUL.FTZ R12, R12, R9.reuse ;  /* 0x000000090c0c7220 */ /* 0x080fe20000410000 */
[-C--:B------:R-:W-:Y:S01]  /*1000*/  FMUL.FTZ R13, R13, R9.reuse ;  /* 0x000000090d0d7220 */ /* 0x080fe20000410000 */
[----:B------:R-:W-:-:S03]  /*1010*/  FMUL.FTZ R14, R14, R9 ;  /* 0x000000090e0e7220 */ /* 0x000fc60000410000 */
[----:B------:R-:W-:Y:S02]  /*1020*/  F2FP.F16.F32.PACK_AB R9, R12, R11 ;  /* 0x0000000b0c09723e */ /* 0x000fe400000000ff */
[----:B------:R-:W-:-:S03]  /*1030*/  F2FP.F16.F32.PACK_AB R17, R14, R13 ;  /* 0x0000000d0e11723e */ /* 0x000fc600000000ff */
[----:B------:R1:W-:Y:S04]  /*1040*/  STG.E desc[UR12][R2.64], R9 ;  /* 0x0000000902007986 */ /* 0x0003e8000c10190c */
[----:B------:R1:W-:Y:S02]  /*1050*/  STG.E desc[UR12][R2.64+0x4], R17 ;  /* 0x0000041102007986 */ /* 0x0003e4000c10190c */
.L_x_52:
[----:B------:R-:W-:Y:S05]  /*1060*/  BSYNC B0 ;  /* 0x0000000000007941 */ /* 0x000fea0003800000 */
.L_x_51:
[----:B01----:R-:W0:Y:S01]  /*1070*/  LDC R2, c[0x0][0x234] ;  /* 0x00008d00ff027b82 */ /* 0x003e220000000800 */
[----:B------:R-:W-:Y:S01]  /*1080*/  UIADD3 UR4, UR11, UR4, URZ ;  /* 0x000000040b047290 */ /* 0x000fe2000fffe03f */
[----:B------:R-:W-:Y:S01]  /*1090*/  MOV R10, R14 ;  /* 0x0000000e000a7202 */ /* 0x000fe20000000f00 */
[----:B------:R-:W-:Y:S01]  /*10a0*/  IMAD.MOV.U32 R3, RZ, RZ, R13 ;  /* 0x000000ffff037224 */ /* 0x000fe200078e000d */
[----:B------:R-:W-:-:S03]  /*10b0*/  MOV R9, R12 ;  /* 0x0000000c00097202 */ /* 0x000fc60000000f00 */
[----:B0-----:R-:W-:Y:S02]  /*10c0*/  ISETP.LE.AND P0, PT, R2, UR4, PT ;  /* 0x0000000402007c0c */ /* 0x001fe4000bf03270 */
[----:B------:R-:W-:-:S11]  /*10d0*/  MOV R2, R11 ;  /* 0x0000000b00027202 */ /* 0x000fd60000000f00 */
[----:B------:R-:W-:Y:S05]  /*10e0*/  @!P0 BRA `(.L_x_53) ;  /* 0xfffffff000448947 */ /* 0x000fea000383ffff */
[----:B------:R-:W-:Y:S05]  /*10f0*/  EXIT ;  /* 0x000000000000794d */ /* 0x000fea0003800000 */
.L_x_54:
        /* <DEDUP_REMOVED lines=16> */
.L_x_524:


//--------------------- .text._ZN17fastertransformer38softmax_withRelPosBias_element4_kernelI6float4fEEvPT_PKS2_S5_iiiiif --------------------------
	.section	.text._ZN17fastertransformer38softmax_withRelPosBias_element4_kernelI6float4fEEvPT_PKS2_S5_iiiiif,"ax",@progbits
	.align	128
        .global         _ZN17fastertransformer38softmax_withRelPosBias_element4_kernelI6float4fEEvPT_PKS2_S5_iiiiif
        .type           _ZN17fastertransformer38softmax_withRelPosBias_element4_kernelI6float4fEEvPT_PKS2_S5_iiiiif,@function
        .size           _ZN17fastertransformer38softmax_withRelPosBias_element4_kernelI6float4fEEvPT_PKS2_S5_iiiiif,(.L_x_525 - _ZN17fastertransformer38softmax_withRelPosBias_element4_kernelI6float4fEEvPT_PKS2_S5_iiiiif)
        .other          _ZN17fastertransformer38softmax_withRelPosBias_element4_kernelI6float4fEEvPT_PKS2_S5_iiiiif,@"STO_CUDA_ENTRY STV_DEFAULT"
_ZN17fastertransformer38softmax_withRelPosBias_element4_kernelI6float4fEEvPT_PKS2_S5_iiiiif:
.text._ZN17fastertransformer38softmax_withRelPosBias_element4_kernelI6float4fEEvPT_PKS2_S5_iiiiif:
        /* <DEDUP_REMOVED lines=8> */
[----:B------:R-:W-:Y:S01]  /*0080*/  UMOV UR6, 0x400 ;  /* 0x0000040000067882 */ /* 0x000fe20000000000 */
[----:B------:R-:W-:Y:S01]  /*0090*/  ULDC.64 UR12, c[0x0][0x208] ;  /* 0x00008200000c7ab9 */ /* 0x000fe20000000a00 */
[----:B------:R-:W-:Y:S01]  /*00a0*/  ULDC UR16, c[0x0][0x23c] ;  /* 0x00008f0000107ab9 */ /* 0x000fe20000000800 */
[----:B------:R-:W-:Y:S01]  /*00b0*/  LEA.HI R0, R0, R3, RZ, 0x2 ;  /* 0x0000000300007211 */ /* 0x000fe200078f10ff */
[----:B------:R-:W-:Y:S02]  /*00c0*/  ULDC.64 UR14, c[0x0][0x218] ;  /* 0x00008600000e7ab9 */ /* 0x000fe40000000a00 */
[----:B------:R-:W1:Y:S01]  /*00d0*/  S2UR UR10, SR_CTAID.Y ;  /* 0x00000000000a79c3 */ /* 0x000e620000002600 */
[----:B------:R-:W-:-:S07]  /*00e0*/  SHF.R.S32.HI R0, RZ, 0x2, R0 ;  /* 0x00000002ff007819 */ /* 0x000fce0000011400 */
[----:B------:R-:W2:Y:S01]  /*00f0*/  LDC R21, c[0x0][RZ] ;  /* 0x00000000ff157b82 */ /* 0x000ea20000000800 */
[----:B------:R-:W-:Y:S01]  /*0100*/  ULDC UR5, c[0x0][0x10] ;  /* 0x0000040000057ab9 */ /* 0x000fe20000000800 */
[----:B------:R-:W-:-:S06]  /*0110*/  ULDC UR11, c[0x0][0xc] ;  /* 0x00000300000b7ab9 */ /* 0x000fcc0000000800 */
[----:B------:R-:W3:Y:S01]  /*0120*/  S2UR UR8, SR_CgaCtaId ;  /* 0x00000000000879c3 */ /* 0x000ee20000008800 */
[C---:B0-----:R-:W-:Y:S01]  /*0130*/  IMAD.SHL.U32 R16, R17.reuse, 0x4, RZ ;  /* 0x0000000411107824 */ /* 0x041fe200078e00ff */
[----:B------:R-:W-:Y:S01]  /*0140*/  SHF.R.U32.HI R2, RZ, 0x3, R17 ;  /* 0x00000003ff027819 */ /* 0x000fe20000011611 */
[----:B-1----:R-:W-:Y:S01]  /*0150*/  UIMAD UR5, UR5, UR7, UR10 ;  /* 0x00000007050572a4 */ /* 0x002fe2000f8e020a */
[C---:B------:R-:W-:Y:S01]  /*0160*/  ISETP.GE.AND P1, PT, R17.reuse, R0, PT ;  /* 0x000000001100720c */ /* 0x040fe20003f26270 */
[----:B------:R-:W-:Y:S01]  /*0170*/  UIADD3 UR7, UR6, 0x8, URZ ;  /* 0x0000000806077890 */ /* 0x000fe2000fffe03f */
[----:B------:R-:W-:Y:S01]  /*0180*/  I2FP.F32.U32 R3, R17 ;  /* 0x0000001100037245 */ /* 0x000fe20000201000 */
[----:B------:R-:W-:Y:S01]  /*0190*/  UIADD3 UR6, UR6, 0x88, URZ ;  /* 0x0000008806067890 */ /* 0x000fe2000fffe03f */
[----:B------:R-:W-:Y:S02]  /*01a0*/  LOP3.LUT R19, R17, 0x1f, RZ, 0xc0, !PT ;  /* 0x0000001f11137812 */ /* 0x000fe400078ec0ff */
[----:B--2---:R-:W-:-:S02]  /*01b0*/  I2FP.F32.U32 R20, R21 ;  /* 0x0000001500147245 */ /* 0x004fc40000201000 */
[----:B------:R-:W-:Y:S02]  /*01c0*/  LOP3.LUT R2, R2, 0x1ffffffc, RZ, 0xc0, !PT ;  /* 0x1ffffffc02027812 */ /* 0x000fe400078ec0ff */
[----:B------:R-:W-:Y:S01]  /*01d0*/  LOP3.LUT R0, R16, 0x7c, RZ, 0xc0, !PT ;  /* 0x0000007c10007812 */ /* 0x000fe200078ec0ff */
[----:B---3--:R-:W-:Y:S02]  /*01e0*/  ULEA UR7, UR8, UR7, 0x18 ;  /* 0x0000000708077291 */ /* 0x008fe4000f8ec03f */
[----:B------:R-:W-:-:S12]  /*01f0*/  ULEA UR6, UR8, UR6, 0x18 ;  /* 0x0000000608067291 */ /* 0x000fd8000f8ec03f */
.L_x_66:
[----:B------:R-:W-:Y:S01]  /*0200*/  BSSY B0, `(.L_x_55) ;  /* 0x000004d000007945 */ /* 0x000fe20003800000 */
[----:B------:R-:W-:-:S03]  /*0210*/  HFMA2.MMA R4, -RZ, RZ, -598.5, 40320 ;  /* 0xe0ad78ecff047435 */ /* 0x000fc600000001ff */
[----:B------:R-:W-:Y:S08]  /*0220*/  @P1 BRA `(.L_x_56) ;  /* 0x0000000400281947 */ /* 0x000ff00003800000 */
[----:B------:R-:W0:Y:S08]  /*0230*/  LDC R6, c[0x0][0x22c] ;  /* 0x00008b00ff067b82 */ /* 0x000e300000000800 */
[----:B------:R-:W1:Y:S01]  /*0240*/  LDC R23, c[0x0][0x238] ;  /* 0x00008e00ff177b82 */ /* 0x000e620000000800 */
[----:B0-----:R-:W0:Y:S01]  /*0250*/  I2F.U32.RP R7, R6 ;  /* 0x0000000600077306 */ /* 0x001e220000209000 */
[----:B------:R-:W-:-:S07]  /*0260*/  ISETP.NE.U32.AND P2, PT, R6, RZ, PT ;  /* 0x000000ff0600720c */ /* 0x000fce0003f45070 */
[----:B0-----:R-:W0:Y:S02]  /*0270*/  MUFU.RCP R7, R7 ;  /* 0x0000000700077308 */ /* 0x001e240000001000 */
[----:B0-----:R-:W-:Y:S02]  /*0280*/  VIADD R4, R7, 0xffffffe ;  /* 0x0ffffffe07047836 */ /* 0x001fe40000000000 */
[----:B------:R-:W0:Y:S04]  /*0290*/  LDC R7, c[0x0][0x234] ;  /* 0x00008d00ff077b82 */ /* 0x000e280000000800 */
[----:B------:R2:W3:Y:S02]  /*02a0*/  F2I.FTZ.U32.TRUNC.NTZ R5, R4 ;  /* 0x0000000400057305 */ /* 0x0004e4000021f000 */
[----:B--2---:R-:W-:Y:S01]  /*02b0*/  IMAD.MOV.U32 R4, RZ, RZ, RZ ;  /* 0x000000ffff047224 */ /* 0x004fe200078e00ff */
[----:B---3--:R-:W-:-:S05]  /*02c0*/  IADD3 R9, RZ, -R5, RZ ;  /* 0x80000005ff097210 */ /* 0x008fca0007ffe0ff */
[----:B------:R-:W-:Y:S02]  /*02d0*/  IMAD R9, R9, R6, RZ ;  /* 0x0000000609097224 */ /* 0x000fe400078e02ff */
[----:B0-----:R-:W-:Y:S02]  /*02e0*/  IMAD R22, R7, UR4, R16 ;  /* 0x0000000407167c24 */ /* 0x001fe4000f8e0210 */
[----:B------:R-:W-:Y:S02]  /*02f0*/  IMAD.HI.U32 R9, R5, R9, R4 ;  /* 0x0000000905097227 */ /* 0x000fe400078e0004 */
[----:B------:R-:W0:Y:S02]  /*0300*/  LDC.64 R4, c[0x0][0x210] ;  /* 0x00008400ff047b82 */ /* 0x000e240000000a00 */
[----:B-1----:R-:W-:Y:S02]  /*0310*/  IMAD R18, R23, UR5, R22 ;  /* 0x0000000517127c24 */ /* 0x002fe4000f8e0216 */
[----:B------:R-:W-:-:S03]  /*0320*/  IMAD.HI.U32 R9, R9, UR10, RZ ;  /* 0x0000000a09097c27 */ /* 0x000fc6000f8e00ff */
[----:B------:R-:W-:Y:S02]  /*0330*/  SHF.R.U32.HI R18, RZ, 0x2, R18 ;  /* 0x00000002ff127819 */ /* 0x000fe40000011612 */
[----:B------:R-:W-:-:S05]  /*0340*/  IADD3 R9, -R9, RZ, RZ ;  /* 0x000000ff09097210 */ /* 0x000fca0007ffe1ff */
[----:B------:R-:W-:Y:S02]  /*0350*/  IMAD R11, R6, R9, UR10 ;  /* 0x0000000a060b7e24 */ /* 0x000fe4000f8e0209 */
[----:B------:R-:W1:Y:S03]  /*0360*/  LDC.64 R8, c[0x0][0x220] ;  /* 0x00008800ff087b82 */ /* 0x000e660000000a00 */
[----:B------:R-:W-:Y:S01]  /*0370*/  ISETP.GE.U32.AND P0, PT, R11, R6, PT ;  /* 0x000000060b00720c */ /* 0x000fe20003f06070 */
[----:B0-----:R-:W-:-:S12]  /*0380*/  IMAD.WIDE.U32 R4, R18, 0x10, R4 ;  /* 0x0000001012047825 */ /* 0x001fd800078e0004 */
[----:B------:R-:W-:-:S05]  /*0390*/  @P0 IMAD.IADD R11, R11, 0x1, -R6 ;  /* 0x000000010b0b0824 */ /* 0x000fca00078e0a06 */
[----:B------:R-:W-:-:S13]  /*03a0*/  ISETP.GE.U32.AND P0, PT, R11, R6, PT ;  /* 0x000000060b00720c */ /* 0x000fda0003f06070 */
[-C--:B------:R-:W-:Y:S02]  /*03b0*/  @P0 IADD3 R11, R11, -R6.reuse, RZ ;  /* 0x800000060b0b0210 */ /* 0x080fe40007ffe0ff */
[----:B------:R-:W-:-:S05]  /*03c0*/  @!P2 LOP3.LUT R11, RZ, R6, RZ, 0x33, !PT ;  /* 0x00000006ff0ba212 */ /* 0x000fca00078e33ff */
[----:B------:R-:W-:-:S05]  /*03d0*/  IMAD R6, R11, R23, R22 ;  /* 0x000000170b067224 */ /* 0x000fca00078e0216 */
[----:B------:R-:W-:-:S05]  /*03e0*/  SHF.R.U32.HI R7, RZ, 0x2, R6 ;  /* 0x00000002ff077819 */ /* 0x000fca0000011606 */
[----:B-1----:R-:W-:Y:S02]  /*03f0*/  IMAD.WIDE.U32 R8, R7, 0x10, R8 ;  /* 0x0000001007087825 */ /* 0x002fe400078e0008 */
[----:B------:R-:W5:Y:S04]  /*0400*/  LDG.E.128 R4, desc[UR12][R4.64] ;  /* 0x0000000c04047981 */ /* 0x000f68000c1e1d00 */
[----:B------:R-:W5:Y:S01]  /*0410*/  LDG.E.128 R8, desc[UR12][R8.64] ;  /* 0x0000000c08087981 */ /* 0x000f62000c1e1d00 */
[----:B------:R-:W-:Y:S02]  /*0420*/  ISETP.NE.U32.AND P0, PT, RZ, UR14, PT ;  /* 0x0000000eff007c0c */ /* 0x000fe4000bf05070 */
[----:B------:R-:W-:Y:S02]  /*0430*/  CS2R R14, SRZ ;  /* 0x00000000000e7805 */ /* 0x000fe4000001ff00 */
[----:B------:R-:W-:-:S02]  /*0440*/  CS2R R12, SRZ ;  /* 0x00000000000c7805 */ /* 0x000fc4000001ff00 */
[----:B------:R-:W-:-:S13]  /*0450*/  ISETP.NE.AND.EX P0, PT, RZ, UR15, PT, P0 ;  /* 0x0000000fff007c0c */ /* 0x000fda000bf05300 */
[----:B------:R-:W-:Y:S05]  /*0460*/  @!P0 BRA `(.L_x_57) ;  /* 0x0000000000608947 */ /* 0x000fea0003800000 */
[----:B------:R-:W0:Y:S02]  /*0470*/  LDC R14, c[0x0][0x22c] ;  /* 0x00008b00ff0e7b82 */ /* 0x000e240000000800 */
[----:B0-----:R-:W0:Y:S01]  /*0480*/  I2F.U32.RP R15, R14 ;  /* 0x0000000e000f7306 */ /* 0x001e220000209000 */
        /* <DEDUP_REMOVED lines=14> */
[-C--:B------:R-:W-:Y:S02]  /*0570*/  ISETP.GE.U32.AND P2, PT, R13, R14.reuse, PT ;  /* 0x0000000e0d00720c */ /* 0x080fe40003f46070 */
[----:B------:R-:W0:Y:S11]  /*0580*/  LDC.64 R12, c[0x0][0x218] ;  /* 0x00008600ff0c7b82 */ /* 0x000e360000000a00 */
[----:B------:R-:W-:Y:S01]  /*0590*/  @P2 VIADD R24, R24, 0x1 ;  /* 0x0000000118182836 */ /* 0x000fe20000000000 */
[----:B------:R-:W-:-:S05]  /*05a0*/  @!P3 LOP3.LUT R24, RZ, R14, RZ, 0x33, !PT ;  /* 0x0000000eff18b212 */ /* 0x000fca00078e33ff */
[----:B------:R-:W-:-:S05]  /*05b0*/  IMAD R22, R24, R23, R22 ;  /* 0x0000001718167224 */ /* 0x000fca00078e0216 */
[----:B------:R-:W-:-:S05]  /*05c0*/  SHF.R.U32.HI R15, RZ, 0x2, R22 ;  /* 0x00000002ff0f7819 */ /* 0x000fca0000011616 */
[----:B0-----:R-:W-:-:S06]  /*05d0*/  IMAD.WIDE.U32 R12, R15, 0x10, R12 ;  /* 0x000000100f0c7825 */ /* 0x001fcc00078e000c */
[----:B------:R-:W5:Y:S02]  /*05e0*/  LDG.E.128 R12, desc[UR12][R12.64] ;  /* 0x0000000c0c0c7981 */ /* 0x000f64000c1e1d00 */
.L_x_57:
[----:B-----5:R-:W-:Y:S01]  /*05f0*/  FFMA.FTZ R23, R4, UR16, R12 ;  /* 0x0000001004177c23 */ /* 0x020fe2000801000c */
[----:B------:R-:W-:Y:S01]  /*0600*/  FFMA.FTZ R4, R5, UR16, R13 ;  /* 0x0000001005047c23 */ /* 0x000fe2000801000d */
[----:B------:R-:W-:Y:S02]  /*0610*/  FFMA.FTZ R5, R6, UR16, R14 ;  /* 0x0000001006057c23 */ /* 0x000fe4000801000e */
[----:B------:R-:W-:Y:S01]  /*0620*/  FADD.FTZ R8, R8, R23 ;  /* 0x0000001708087221 */ /* 0x000fe20000010000 */
[----:B------:R-:W-:Y:S01]  /*0630*/  FADD.FTZ R9, R9, R4 ;  /* 0x0000000409097221 */ /* 0x000fe20000010000 */
[----:B------:R-:W-:Y:S01]  /*0640*/  FADD.FTZ R10, R10, R5 ;  /* 0x000000050a0a7221 */ /* 0x000fe20000010000 */
[----:B------:R-:W-:-:S03]  /*0650*/  FFMA.FTZ R4, R7, UR16, R15 ;  /* 0x0000001007047c23 */ /* 0x000fc6000801000f */
[----:B------:R-:W-:Y:S01]  /*0660*/  FSETP.GT.FTZ.AND P0, PT, R8, R9, PT ;  /* 0x000000090800720b */ /* 0x000fe20003f14000 */
[----:B------:R-:W-:-:S03]  /*0670*/  FADD.FTZ R11, R11, R4 ;  /* 0x000000040b0b7221 */ /* 0x000fc60000010000 */
[----:B------:R-:W-:-:S04]  /*0680*/  FSEL R5, R8, R9, P0 ;  /* 0x0000000908057208 */ /* 0x000fc80000000000 */
[----:B------:R-:W-:-:S04]  /*0690*/  FSETP.GT.FTZ.AND P0, PT, R5, R10, PT ;  /* 0x0000000a0500720b */ /* 0x000fc80003f14000 */
[----:B------:R-:W-:-:S04]  /*06a0*/  FSEL R4, R5, R10, P0 ;  /* 0x0000000a05047208 */ /* 0x000fc80000000000 */
[----:B------:R-:W-:-:S04]  /*06b0*/  FSETP.GT.FTZ.AND P0, PT, R4, R11, PT ;  /* 0x0000000b0400720b */ /* 0x000fc80003f14000 */
[----:B------:R-:W-:-:S09]  /*06c0*/  FSEL R4, R4, R11, P0 ;  /* 0x0000000b04047208 */ /* 0x000fd20000000000 */
.L_x_56:
[----:B------:R-:W-:Y:S05]  /*06d0*/  BSYNC B0 ;  /* 0x0000000000007941 */ /* 0x000fea0003800000 */
.L_x_55:
[----:B------:R-:W-:-:S13]  /*06e0*/  ISETP.GE.AND P0, PT, R21, 0x21, PT ;  /* 0x000000211500780c */ /* 0x000fda0003f06270 */
        /* <DEDUP_REMOVED lines=29> */
.L_x_58:
        /* <DEDUP_REMOVED lines=10> */
.L_x_59:
[----:B------:R-:W-:Y:S01]  /*0960*/  ISETP.NE.AND P2, PT, R17, RZ, PT ;  /* 0x000000ff1100720c */ /* 0x000fe20003f45270 */
[----:B------:R-:W-:Y:S01]  /*0970*/  BSSY B0, `(.L_x_60) ;  /* 0x0000019000007945 */ /* 0x000fe20003800000 */
[----:B------:R-:W-:-:S11]  /*0980*/  CS2R R6, SRZ ;  /* 0x0000000000067805 */ /* 0x000fd6000001ff00 */
        /* <DEDUP_REMOVED lines=23> */
.L_x_61:
[----:B------:R-:W-:Y:S05]  /*0b00*/  BSYNC B0 ;  /* 0x0000000000007941 */ /* 0x000fea0003800000 */
.L_x_60:
        /* <DEDUP_REMOVED lines=32> */
.L_x_62:
        /* <DEDUP_REMOVED lines=10> */
.L_x_63:
        /* <DEDUP_REMOVED lines=19> */
[----:B------:R-:W-:-:S05]  /*0ee0*/  FMUL.FTZ R7, R7, R10 ;  /* 0x0000000a07077220 */ /* 0x000fca0000410000 */
[----:B------:R1:W-:Y:S02]  /*0ef0*/  STG.E.128 desc[UR12][R8.64], R4 ;  /* 0x0000000408007986 */ /* 0x0003e4000c101d0c */
.L_x_65:
[----:B------:R-:W-:Y:S05]  /*0f00*/  BSYNC B0 ;  /* 0x0000000000007941 */ /* 0x000fea0003800000 */
.L_x_64:
[----:B01----:R-:W0:Y:S01]  /*0f10*/  LDC R8, c[0x0][0x234] ;  /* 0x00008d00ff087b82 */ /* 0x003e220000000800 */
[----:B------:R-:W-:Y:S01]  /*0f20*/  UIADD3 UR4, UR11, UR4, URZ ;  /* 0x000000040b047290 */ /* 0x000fe2000fffe03f */
[----:B------:R-:W-:Y:S01]  /*0f30*/  MOV R11, R7 ;  /* 0x00000007000b7202 */ /* 0x000fe20000000f00 */
[----:B------:R-:W-:Y:S01]  /*0f40*/  IMAD.MOV.U32 R10, RZ, RZ, R6 ;  /* 0x000000ffff0a7224 */ /* 0x000fe200078e0006 */
[----:B------:R-:W-:-:S03]  /*0f50*/  MOV R9, R5 ;  /* 0x0000000500097202 */ /* 0x000fc60000000f00 */
[----:B0-----:R-:W-:Y:S01]  /*0f60*/  ISETP.LE.AND P0, PT, R8, UR4, PT ;  /* 0x0000000408007c0c */ /* 0x001fe2000bf03270 */
[----:B------:R-:W-:-:S12]  /*0f70*/  IMAD.MOV.U32 R8, RZ, RZ, R4 ;  /* 0x000000ffff087224 */ /* 0x000fd800078e0004 */
[----:B------:R-:W-:Y:S05]  /*0f80*/  @!P0 BRA `(.L_x_66) ;  /* 0xfffffff0009c8947 */ /* 0x000fea000383ffff */
[----:B------:R-:W-:Y:S05]  /*0f90*/  EXIT ;  /* 0x000000000000794d */ /* 0x000fea0003800000 */
.L_x_67:
        /* <DEDUP_REMOVED lines=14> */
.L_x_525:


//--------------------- .text._ZN17fastertransformer22add_head3Size_QKV_biasI6__halfEEvPKT_S4_PS2_S5_S5_iiiii --------------------------
	.section	.text._ZN17fastertransformer22add_head3Size_QKV_biasI6__halfEEvPKT_S4_PS2_S5_S5_iiiii,"ax",@progbits
	.align	128
        .global         _ZN17fastertransformer22add_head3Size_QKV_biasI6__halfEEvPKT_S4_PS2_S5_S5_iiiii
        .type           _ZN17fastertransformer22add_head3Size_QKV_biasI6__halfEEvPKT_S4_PS2_S5_S5_iiiii,@function
        .size           _ZN17fastertransformer22add_head3Size_QKV_biasI6__halfEEvPKT_S4_PS2_S5_S5_iiiii,(.L_x_526 - _ZN17fastertransformer22add_head3Size_QKV_biasI6__halfEEvPKT_S4_PS2_S5_S5_iiiii)
        .other          _ZN17fastertransformer22add_head3Size_QKV_biasI6__halfEEvPKT_S4_PS2_S5_S5_iiiii,@"STO_CUDA_ENTRY STV_DEFAULT"
_ZN17fastertransformer22add_head3Size_QKV_biasI6__halfEEvPKT_S4_PS2_S5_S5_iiiii:
.text._ZN17fastertransformer22add_head3Size_QKV_biasI6__halfEEvPKT_S4_PS2_S5_S5_iiiii:
[----:B------:R-:W-:Y:S08]  /*0000*/  LDC R1, c[0x0][0x28] ;  /* 0x00000a00ff017b82 */ /* 0x000ff00000000800 */
[----:B------:R-:W0:Y:S08]  /*0010*/  LDC R10, c[0x0][0x238] ;  /* 0x00008e00ff0a7b82 */ /* 0x000e300000000800 */
[----:B------:R-:W1:Y:S01]  /*0020*/  S2UR UR4, SR_CTAID.Z ;  /* 0x00000000000479c3 */ /* 0x000e620000002700 */
[----:B0-----:R-:W0:Y:S01]  /*0030*/  I2F.U32.RP R0, R10 ;  /* 0x0000000a00007306 */ /* 0x001e220000209000 */
[----:B------:R-:W-:-:S07]  /*0040*/  LOP3.LUT R11, RZ, R10, RZ, 0x33, !PT ;  /* 0x0000000aff0b7212 */ /* 0x000fce00078e33ff */
[----:B0-----:R-:W0:Y:S02]  /*0050*/  MUFU.RCP R0, R0 ;  /* 0x0000000000007308 */ /* 0x001e240000001000 */
[----:B0-----:R-:W-:-:S06]  /*0060*/  IADD3 R2, R0, 0xffffffe, RZ ;  /* 0x0ffffffe00027810 */ /* 0x001fcc0007ffe0ff */
[----:B------:R0:W2:Y:S02]  /*0070*/  F2I.FTZ.U32.TRUNC.NTZ R3, R2 ;  /* 0x0000000200037305 */ /* 0x0000a4000021f000 */
[----:B0-----:R-:W-:Y:S01]  /*0080*/  HFMA2.MMA R2, -RZ, RZ, 0, 0 ;  /* 0x00000000ff027435 */ /* 0x001fe200000001ff */
[----:B--2---:R-:W-:-:S05]  /*0090*/  IADD3 R5, RZ, -R3, RZ ;  /* 0x80000003ff057210 */ /* 0x004fca0007ffe0ff */
[----:B------:R-:W-:-:S04]  /*00a0*/  IMAD R5, R5, R10, RZ ;  /* 0x0000000a05057224 */ /* 0x000fc800078e02ff */
[----:B------:R-:W-:-:S06]  /*00b0*/  IMAD.HI.U32 R3, R3, R5, R2 ;  /* 0x0000000503037227 */ /* 0x000fcc00078e0002 */
[----:B-1----:R-:W-:-:S05]  /*00c0*/  IMAD.HI.U32 R4, R3, UR4, RZ ;  /* 0x0000000403047c27 */ /* 0x002fca000f8e00ff */
[----:B------:R-:W-:-:S05]  /*00d0*/  IADD3 R15, -R4, RZ, RZ ;  /* 0x000000ff040f7210 */ /* 0x000fca0007ffe1ff */
[----:B------:R-:W-:Y:S01]  /*00e0*/  IMAD R15, R10, R15, UR4 ;  /* 0x000000040a0f7e24 */ /* 0x000fe2000f8e020f */
[----:B------:R-:W-:Y:S02]  /*00f0*/  ULDC.64 UR4, c[0x0][0x220] ;  /* 0x0000880000047ab9 */ /* 0x000fe40000000a00 */
[----:B------:R-:W-:Y:S02]  /*0100*/  MOV R6, UR4 ;  /* 0x0000000400067c02 */ /* 0x000fe40008000f00 */
[----:B------:R-:W-:Y:S02]  /*0110*/  ISETP.GE.U32.AND P1, PT, R15, R10, PT ;  /* 0x0000000a0f00720c */ /* 0x000fe40003f26070 */
[----:B------:R-:W-:Y:S01]  /*0120*/  MOV R7, UR5 ;  /* 0x0000000500077c02 */ /* 0x000fe20008000f00 */
[----:B------:R-:W-:-:S10]  /*0130*/  ULDC.64 UR4, c[0x0][0x208] ;  /* 0x0000820000047ab9 */ /* 0x000fd40000000a00 */
[-C--:B------:R-:W-:Y:S01]  /*0140*/  @P1 IADD3 R15, R15, -R10.reuse, RZ ;  /* 0x8000000a0f0f1210 */ /* 0x080fe20007ffe0ff */
[----:B------:R-:W-:Y:S01]  /*0150*/  @P1 VIADD R4, R4, 0x1 ;  /* 0x0000000104041836 */ /* 0x000fe20000000000 */
[----:B------:R-:W-:Y:S02]  /*0160*/  ISETP.NE.U32.AND P1, PT, R10, RZ, PT ;  /* 0x000000ff0a00720c */ /* 0x000fe40003f25070 */
[----:B------:R-:W-:-:S13]  /*0170*/  ISETP.GE.U32.AND P0, PT, R15, R10, PT ;  /* 0x0000000a0f00720c */ /* 0x000fda0003f06070 */
[----:B------:R-:W-:-:S04]  /*0180*/  @P0 IADD3 R4, R4, 0x1, RZ ;  /* 0x0000000104040810 */ /* 0x000fc80007ffe0ff */
[----:B------:R-:W-:-:S04]  /*0190*/  SEL R13, R11, R4, !P1 ;  /* 0x000000040b0d7207 */ /* 0x000fc80004800000 */
[----:B------:R-:W-:-:S13]  /*01a0*/  ISETP.NE.AND P2, PT, R13, RZ, PT ;  /* 0x000000ff0d00720c */ /* 0x000fda0003f45270 */
[----:B------:R-:W-:Y:S05]  /*01b0*/  @!P2 BRA `(.L_x_68) ;  /* 0x000000000014a947 */ /* 0x000fea0003800000 */
[----:B------:R-:W0:Y:S01]  /*01c0*/  LDC R6, c[0x0][0x228] ;  /* 0x00008a00ff067b82 */ /* 0x000e220000000800 */
[----:B------:R-:W-:-:S07]  /*01d0*/  ISETP.NE.AND P2, PT, R13, 0x1, PT ;  /* 0x000000010d00780c */ /* 0x000fce0003f45270 */
[----:B------:R-:W1:Y:S08]  /*01e0*/  LDC R7, c[0x0][0x22c] ;  /* 0x00008b00ff077b82 */ /* 0x000e700000000800 */
[----:B0-----:R-:W0:Y:S08]  /*01f0*/  @P2 LDC R6, c[0x0][0x230] ;  /* 0x00008c00ff062b82 */ /* 0x001e300000000800 */
[----:B-1----:R-:W1:Y:S02]  /*0200*/  @P2 LDC R7, c[0x0][0x234] ;  /* 0x00008d00ff072b82 */ /* 0x002e640000000800 */
.L_x_68:
[----:B------:R-:W-:Y:S01]  /*0210*/  ULDC UR8, c[0x0][0x248] ;  /* 0x0000920000087ab9 */ /* 0x000fe20000000800 */
[----:B------:R-:W2:Y:S01]  /*0220*/  S2R R17, SR_TID.X ;  /* 0x0000000000117919 */ /* 0x000ea20000002100 */
[----:B------:R-:W3:Y:S01]  /*0230*/  I2F.U32.RP R4, UR8 ;  /* 0x0000000800047d06 */ /* 0x000ee20008209000 */
[----:B------:R-:W4:Y:S01]  /*0240*/  LDC R14, c[0x0][0x23c] ;  /* 0x00008f00ff0e7b82 */ /* 0x000f220000000800 */
[----:B------:R-:W-:Y:S02]  /*0250*/  ISETP.NE.U32.AND P4, PT, RZ, UR8, PT ;  /* 0x00000008ff007c0c */ /* 0x000fe4000bf85070 */
[----:B------:R-:W-:-:S04]  /*0260*/  IADD3 R10, R15, -R10, RZ ;  /* 0x8000000a0f0a7210 */ /* 0x000fc80007ffe0ff */
[----:B------:R-:W-:Y:S01]  /*0270*/  @P1 SEL R11, R10, R15, P0 ;  /* 0x0000000f0a0b1207 */ /* 0x000fe20000000000 */
[----:B------:R-:W4:Y:S01]  /*0280*/  S2UR UR6, SR_CTAID.Y ;  /* 0x00000000000679c3 */ /* 0x000f220000002600 */
[----:B---3--:R-:W3:Y:S07]  /*0290*/  MUFU.RCP R4, R4 ;  /* 0x0000000400047308 */ /* 0x008eee0000001000 */
[----:B------:R-:W5:Y:S01]  /*02a0*/  S2UR UR7, SR_CTAID.X ;  /* 0x00000000000779c3 */ /* 0x000f620000002500 */
[----:B---3--:R-:W-:-:S02]  /*02b0*/  VIADD R2, R4, 0xffffffe ;  /* 0x0ffffffe04027836 */ /* 0x008fc40000000000 */
[----:B----4-:R-:W-:Y:S02]  /*02c0*/  IMAD R11, R11, R14, UR6 ;  /* 0x000000060b0b7e24 */ /* 0x010fe4000f8e020e */
[----:B------:R3:W4:Y:S02]  /*02d0*/  F2I.FTZ.U32.TRUNC.NTZ R3, R2 ;  /* 0x0000000200037305 */ /* 0x000724000021f000 */
[----:B---3--:R-:W-:Y:S02]  /*02e0*/  MOV R2, RZ ;  /* 0x000000ff00027202 */ /* 0x008fe40000000f00 */
[----:B----4-:R-:W-:-:S05]  /*02f0*/  IADD3 R5, RZ, -R3, RZ ;  /* 0x80000003ff057210 */ /* 0x010fca0007ffe0ff */
[----:B------:R-:W-:-:S04]  /*0300*/  IMAD R5, R5, UR8, RZ ;  /* 0x0000000805057c24 */ /* 0x000fc8000f8e02ff */
[----:B------:R-:W-:Y:S02]  /*0310*/  IMAD.HI.U32 R0, R3, R5, R2 ;  /* 0x0000000503007227 */ /* 0x000fe400078e0002 */
[----:B------:R-:W3:Y:S04]  /*0320*/  LDC.64 R4, c[0x0][0x210] ;  /* 0x00008400ff047b82 */ /* 0x000ee80000000a00 */
[----:B--2---:R-:W-:-:S05]  /*0330*/  IMAD.HI.U32 R0, R0, R17, RZ ;  /* 0x0000001100007227 */ /* 0x004fca00078e00ff */
[----:B------:R-:W-:-:S05]  /*0340*/  IADD3 R8, -R0, RZ, RZ ;  /* 0x000000ff00087210 */ /* 0x000fca0007ffe1ff */
[----:B------:R-:W-:Y:S02]  /*0350*/  IMAD R3, R8, UR8, R17 ;  /* 0x0000000808037c24 */ /* 0x000fe4000f8e0211 */
[----:B------:R-:W2:Y:S03]  /*0360*/  LDC.64 R8, c[0x0][0x218] ;  /* 0x00008600ff087b82 */ /* 0x000ea60000000a00 */
[----:B------:R-:W-:-:S13]  /*0370*/  ISETP.GE.U32.AND P2, PT, R3, UR8, PT ;  /* 0x0000000803007c0c */ /* 0x000fda000bf46070 */
[----:B------:R-:W-:Y:S01]  /*0380*/  @P2 VIADD R3, R3, -UR8 ;  /* 0x8000000803032c36 */ /* 0x000fe20008000000 */
[----:B------:R-:W-:-:S04]  /*0390*/  @P2 IADD3 R0, R0, 0x1, RZ ;  /* 0x0000000100002810 */ /* 0x000fc80007ffe0ff */
[----:B------:R-:W-:Y:S02]  /*03a0*/  ISETP.GE.U32.AND P3, PT, R3, UR8, PT ;  /* 0x0000000803007c0c */ /* 0x000fe4000bf66070 */
[----:B------:R-:W4:Y:S11]  /*03b0*/  LDC.64 R2, c[0x0][0x240] ;  /* 0x00009000ff027b82 */ /* 0x000f360000000a00 */
[----:B------:R-:W-:-:S02]  /*03c0*/  @P3 IADD3 R0, R0, 0x1, RZ ;  /* 0x0000000100003810 */ /* 0x000fc40007ffe0ff */
[----:B------:R-:W-:-:S04]  /*03d0*/  @!P4 LOP3.LUT R0, RZ, UR8, RZ, 0x33, !PT ;  /* 0x00000008ff00cc12 */ /* 0x000fc8000f8e33ff */
[C---:B------:R-:W-:Y:S01]  /*03e0*/  IADD3 R12, -R0.reuse, RZ, RZ ;  /* 0x000000ff000c7210 */ /* 0x040fe20007ffe1ff */
[----:B------:R-:W-:-:S04]  /*03f0*/  IMAD R13, R0, 0x3, R13 ;  /* 0x00000003000d7824 */ /* 0x000fc800078e020d */
[----:B------:R-:W-:Y:S02]  /*0400*/  IMAD R10, R12, UR8, R17 ;  /* 0x000000080c0a7c24 */ /* 0x000fe4000f8e0211 */
[----:B----4-:R-:W-:Y:S02]  /*0410*/  IMAD R12, R3, UR8, RZ ;  /* 0x00000008030c7c24 */ /* 0x010fe4000f8e02ff */
[----:B------:R-:W-:Y:S02]  /*0420*/  IMAD R13, R13, UR8, R10 ;  /* 0x000000080d0d7c24 */ /* 0x000fe4000f8e020a */
[----:B------:R-:W-:Y:S02]  /*0430*/  IMAD R14, R12, 0x3, RZ ;  /* 0x000000030c0e7824 */ /* 0x000fe400078e02ff */
[----:B-----5:R-:W-:Y:S02]  /*0440*/  IMAD R12, R11, R2, UR7 ;  /* 0x000000070b0c7e24 */ /* 0x020fe4000f8e0202 */
[----:B--2---:R-:W-:-:S04]  /*0450*/  IMAD.WIDE R8, R13, 0x2, R8 ;  /* 0x000000020d087825 */ /* 0x004fc800078e0208 */
[----:B------:R-:W-:Y:S02]  /*0460*/  IMAD R15, R12, R14, R13 ;  /* 0x0000000e0c0f7224 */ /* 0x000fe400078e020d */
[----:B------:R-:W2:Y:S02]  /*0470*/  LDG.E.U16.CONSTANT R8, desc[UR4][R8.64] ;  /* 0x0000000408087981 */ /* 0x000ea4000c1e9500 */
[----:B---3--:R-:W-:-:S06]  /*0480*/  IMAD.WIDE R4, R15, 0x2, R4 ;  /* 0x000000020f047825 */ /* 0x008fcc00078e0204 */
[----:B------:R-:W2:Y:S01]  /*0490*/  LDG.E.U16 R5, desc[UR4][R4.64] ;  /* 0x0000000404057981 */ /* 0x000ea2000c1e1500 */
[----:B------:R-:W-:-:S04]  /*04a0*/  IMAD R3, R11, R3, R0 ;  /* 0x000000030b037224 */ /* 0x000fc800078e0200 */
[----:B------:R-:W-:-:S04]  /*04b0*/  IMAD R3, R3, R2, UR7 ;  /* 0x0000000703037e24 */ /* 0x000fc8000f8e0202 */
[----:B------:R-:W-:-:S04]  /*04c0*/  IMAD R3, R3, UR8, R10 ;  /* 0x0000000803037c24 */ /* 0x000fc8000f8e020a */
[----:B01----:R-:W-:-:S04]  /*04d0*/  IMAD.WIDE R2, R3, 0x2, R6 ;  /* 0x0000000203027825 */ /* 0x003fc800078e0206 */
[----:B--2---:R-:W-:-:S05]  /*04e0*/  HADD2 R5, R5.H0_H0, R8.H0_H0 ;  /* 0x2000000805057230 */ /* 0x004fca0000000800 */
[----:B------:R-:W-:Y:S01]  /*04f0*/  STG.E.U16 desc[UR4][R2.64], R5 ;  /* 0x0000000502007986 */ /* 0x000fe2000c101504 */
[----:B------:R-:W-:Y:S05]  /*0500*/  EXIT ;  /* 0x000000000000794d */ /* 0x000fea0003800000 */
.L_x_69:
        /* <DEDUP_REMOVED lines=15> */
.L_x_526:


//--------------------- .text._ZN17fastertransformer22add_head3Size_QKV_biasIfEEvPKT_S3_PS1_S4_S4_iiiii --------------------------
	.section	.text._ZN17fastertransformer22add_head3Size_QKV_biasIfEEvPKT_S3_PS1_S4_S4_iiiii,"ax",@progbits
	.align	128
        .global         _ZN17fastertransformer22add_head3Size_QKV_biasIfEEvPKT_S3_PS1_S4_S4_iiiii
        .type           _ZN17fastertransformer22add_head3Size_QKV_biasIfEEvPKT_S3_PS1_S4_S4_iiiii,@function
        .size           _ZN17fastertransformer22add_head3Size_QKV_biasIfEEvPKT_S3_PS1_S4_S4_iiiii,(.L_x_527 - _ZN17fastertransformer22add_head3Size_QKV_biasIfEEvPKT_S3_PS1_S4_S4_iiiii)
        .other          _ZN17fastertransformer22add_head3Size_QKV_biasIfEEvPKT_S3_PS1_S4_S4_iiiii,@"STO_CUDA_ENTRY STV_DEFAULT"
_ZN17fastertransformer22add_head3Size_QKV_biasIfEEvPKT_S3_PS1_S4_S4_iiiii:
.text._ZN17fastertransformer22add_head3Size_QKV_biasIfEEvPKT_S3_PS1_S4_S4_iiiii:
        /* <DEDUP_REMOVED lines=33> */
.L_x_70:
        /* <DEDUP_REMOVED lines=38> */
[----:B------:R-:W2:Y:S02]  /*0470*/  LDG.E.CONSTANT R8, desc[UR4][R8.64] ;  /* 0x0000000408087981 */ /* 0x000ea4000c1e9900 */
[----:B---3--:R-:W-:-:S06]  /*0480*/  IMAD.WIDE R4, R15, 0x4, R4 ;  /* 0x000000040f047825 */ /* 0x008fcc00078e0204 */
[----:B------:R-:W2:Y:S01]  /*0490*/  LDG.E R5, desc[UR4][R4.64] ;  /* 0x0000000404057981 */ /* 0x000ea2000c1e1900 */
[----:B------:R-:W-:-:S04]  /*04a0*/  IMAD R3, R11, R3, R0 ;  /* 0x000000030b037224 */ /* 0x000fc800078e0200 */
[----:B------:R-:W-:-:S04]  /*04b0*/  IMAD R3, R3, R2, UR7 ;  /* 0x0000000703037e24 */ /* 0x000fc8000f8e0202 */
[----:B------:R-:W-:-:S04]  /*04c0*/  IMAD R3, R3, UR8, R10 ;  /* 0x0000000803037c24 */ /* 0x000fc8000f8e020a */
[----:B01----:R-:W-:-:S04]  /*04d0*/  IMAD.WIDE R2, R3, 0x4, R6 ;  /* 0x0000000403027825 */ /* 0x003fc800078e0206 */
[----:B--2---:R-:W-:-:S05]  /*04e0*/  FADD.FTZ R7, R8, R5 ;  /* 0x0000000508077221 */ /* 0x004fca0000010000 */
[----:B------:R-:W-:Y:S01]  /*04f0*/  STG.E desc[UR4][R2.64], R7 ;  /* 0x0000000702007986 */ /* 0x000fe2000c101904 */
[----:B------:R-:W-:Y:S05]  /*0500*/  EXIT ;  /* 0x000000000000794d */ /* 0x000fea0003800000 */
.L_x_71:
        /* <DEDUP_REMOVED lines=15> */
.L_x_527:


//--------------------- .text._ZN17fastertransformer24addRelativeAttentionBiasI6__halfEEvPT_PKS2_iii --------------------------
	.section	.text._ZN17fastertransformer24addRelativeAttentionBiasI6__halfEEvPT_PKS2_iii,"ax",@progbits
	.align	128
        .global         _ZN17fastertransformer24addRelativeAttentionBiasI6__halfEEvPT_PKS2_iii
        .type           _ZN17fastertransformer24addRelativeAttentionBiasI6__halfEEvPT_PKS2_iii,@function
        .size           _ZN17fastertransformer24addRelativeAttentionBiasI6__halfEEvPT_PKS2_iii,(.L_x_528 - _ZN17fastertransformer24addRelativeAttentionBiasI6__halfEEvPT_PKS2_iii)
        .other          _ZN17fastertransformer24addRelativeAttentionBiasI6__halfEEvPT_PKS2_iii,@"STO_CUDA_ENTRY STV_DEFAULT"
_ZN17fastertransformer24addRelativeAttentionBiasI6__halfEEvPT_PKS2_iii:
.text._ZN17fastertransformer24addRelativeAttentionBiasI6__halfEEvPT_PKS2_iii:
[----:B------:R-:W-:Y:S01]  /*0000*/  LDC R1, c[0x0][0x28] ;  /* 0x00000a00ff017b82 */ /* 0x000fe20000000800 */
[----:B------:R-:W0:Y:S07]  /*0010*/  S2R R11, SR_TID.X ;  /* 0x00000000000b7919 */ /* 0x000e2e0000002100 */
[----:B------:R-:W1:Y:S01]  /*0020*/  LDC R12, c[0x0][0x228] ;  /* 0x00008a00ff0c7b82 */ /* 0x000e620000000800 */
[----:B------:R-:W-:Y:S02]  /*0030*/  ULDC UR4, c[0x0][0x220] ;  /* 0x0000880000047ab9 */ /* 0x000fe40000000800 */
[----:B-1----:R-:W-:-:S05]  /*0040*/  IMAD R0, R12, UR4, RZ ;  /* 0x000000040c007c24 */ /* 0x002fca000f8e02ff */
[----:B0-----:R-:W-:-:S13]  /*0050*/  ISETP.GE.AND P0, PT, R11, R0, PT ;  /* 0x000000000b00720c */ /* 0x001fda0003f06270 */
[----:B------:R-:W-:Y:S05]  /*0060*/  @P0 EXIT ;  /* 0x000000000000094d */ /* 0x000fea0003800000 */
[----:B------:R-:W-:Y:S01]  /*0070*/  IABS R6, R12 ;  /* 0x0000000c00067213 */ /* 0x000fe20000000000 */
[----:B------:R-:W0:Y:S01]  /*0080*/  S2UR UR4, SR_CTAID.X ;  /* 0x00000000000479c3 */ /* 0x000e220000002500 */
[----:B------:R-:W-:Y:S01]  /*0090*/  IMAD.MOV.U32 R8, RZ, RZ, RZ ;  /* 0x000000ffff087224 */ /* 0x000fe200078e00ff */
[----:B------:R-:W-:Y:S01]  /*00a0*/  ISETP.NE.AND P0, PT, R12, RZ, PT ;  /* 0x000000ff0c00720c */ /* 0x000fe20003f05270 */
[----:B------:R-:W1:Y:S01]  /*00b0*/  I2F.RP R10, R6 ;  /* 0x00000006000a7306 */ /* 0x000e620000209400 */
[----:B------:R-:W-:Y:S01]  /*00c0*/  ULDC UR5, c[0x0][0xc] ;  /* 0x0000030000057ab9 */ /* 0x000fe20000000800 */
[----:B------:R-:W-:-:S03]  /*00d0*/  ULDC.64 UR6, c[0x0][0x208] ;  /* 0x0000820000067ab9 */ /* 0x000fc60000000a00 */
[----:B------:R-:W2:Y:S08]  /*00e0*/  LDC R7, c[0x0][0x228] ;  /* 0x00008a00ff077b82 */ /* 0x000eb00000000800 */
[----:B------:R-:W3:Y:S01]  /*00f0*/  LDC.64 R2, c[0x0][0x210] ;  /* 0x00008400ff027b82 */ /* 0x000ee20000000a00 */
[----:B-1----:R-:W1:Y:S07]  /*0100*/  MUFU.RCP R10, R10 ;  /* 0x0000000a000a7308 */ /* 0x002e6e0000001000 */
[----:B------:R-:W4:Y:S01]  /*0110*/  LDC.64 R4, c[0x0][0x218] ;  /* 0x00008600ff047b82 */ /* 0x000f220000000a00 */
[----:B-1----:R-:W-:-:S02]  /*0120*/  IADD3 R9, R10, 0xffffffe, RZ ;  /* 0x0ffffffe0a097810 */ /* 0x002fc40007ffe0ff */
[----:B------:R-:W-:Y:S01]  /*0130*/  MOV R10, R11 ;  /* 0x0000000b000a7202 */ /* 0x000fe20000000f00 */
[----:B------:R-:W-:Y:S01]  /*0140*/  IMAD R11, R12, UR5, RZ ;  /* 0x000000050c0b7c24 */ /* 0x000fe2000f8e02ff */
[----:B------:R-:W-:Y:S02]  /*0150*/  ULDC UR5, c[0x0][0x0] ;  /* 0x0000000000057ab9 */ /* 0x000fe40000000800 */
[----:B------:R-:W1:Y:S02]  /*0160*/  F2I.FTZ.U32.TRUNC.NTZ R9, R9 ;  /* 0x0000000900097305 */ /* 0x000e64000021f000 */
[----:B-1----:R-:W-:-:S05]  /*0170*/  IADD3 R13, RZ, -R9, RZ ;  /* 0x80000009ff0d7210 */ /* 0x002fca0007ffe0ff */
[----:B------:R-:W-:-:S04]  /*0180*/  IMAD R13, R13, R6, RZ ;  /* 0x000000060d0d7224 */ /* 0x000fc800078e02ff */
[----:B------:R-:W-:Y:S01]  /*0190*/  IMAD.HI.U32 R8, R9, R13, R8 ;  /* 0x0000000d09087227 */ /* 0x000fe200078e0008 */
[----:B0-23--:R-:W-:-:S07]  /*01a0*/  LOP3.LUT R9, RZ, R12, RZ, 0x33, !PT ;  /* 0x0000000cff097212 */ /* 0x00dfce00078e33ff */
.L_x_72:
[----:B0-----:R-:W-:Y:S02]  /*01b0*/  IABS R13, R10 ;  /* 0x0000000a000d7213 */ /* 0x001fe40000000000 */
[----:B------:R-:W-:-:S03]  /*01c0*/  IABS R16, R7 ;  /* 0x0000000700107213 */ /* 0x000fc60000000000 */
[----:B------:R-:W-:-:S04]  /*01d0*/  IMAD.HI.U32 R12, R8, R13, RZ ;  /* 0x0000000d080c7227 */ /* 0x000fc800078e00ff */
[----:B------:R-:W-:-:S04]  /*01e0*/  IMAD.MOV R14, RZ, RZ, -R12 ;  /* 0x000000ffff0e7224 */ /* 0x000fc800078e0a0c */
[----:B------:R-:W-:-:S05]  /*01f0*/  IMAD R13, R16, R14, R13 ;  /* 0x0000000e100d7224 */ /* 0x000fca00078e020d */
[----:B------:R-:W-:-:S13]  /*0200*/  ISETP.GT.U32.AND P2, PT, R6, R13, PT ;  /* 0x0000000d0600720c */ /* 0x000fda0003f44070 */
[----:B------:R-:W-:Y:S01]  /*0210*/  @!P2 IADD3 R13, R13, -R16, RZ ;  /* 0x800000100d0da210 */ /* 0x000fe20007ffe0ff */
[----:B------:R-:W-:-:S03]  /*0220*/  @!P2 VIADD R12, R12, 0x1 ;  /* 0x000000010c0ca836 */ /* 0x000fc60000000000 */
[----:B------:R-:W-:Y:S02]  /*0230*/  ISETP.GE.U32.AND P1, PT, R13, R6, PT ;  /* 0x000000060d00720c */ /* 0x000fe40003f26070 */
[----:B------:R-:W-:-:S04]  /*0240*/  LOP3.LUT R13, R10, R7, RZ, 0x3c, !PT ;  /* 0x000000070a0d7212 */ /* 0x000fc800078e3cff */
[----:B------:R-:W-:-:S07]  /*0250*/  ISETP.GE.AND P3, PT, R13, RZ, PT ;  /* 0x000000ff0d00720c */ /* 0x000fce0003f66270 */
[----:B------:R-:W-:-:S06]  /*0260*/  @P1 IADD3 R12, R12, 0x1, RZ ;  /* 0x000000010c0c1810 */ /* 0x000fcc0007ffe0ff */
[----:B------:R-:W-:-:S05]  /*0270*/  @!P3 IMAD.MOV R12, RZ, RZ, -R12 ;  /* 0x000000ffff0cb224 */ /* 0x000fca00078e0a0c */
[----:B------:R-:W-:-:S04]  /*0280*/  SEL R12, R9, R12, !P0 ;  /* 0x0000000c090c7207 */ /* 0x000fc80004000000 */
[----:B------:R-:W-:-:S05]  /*0290*/  IADD3 R14, -R12, RZ, RZ ;  /* 0x000000ff0c0e7210 */ /* 0x000fca0007ffe1ff */
[----:B------:R-:W-:-:S04]  /*02a0*/  IMAD R14, R7, R14, R10 ;  /* 0x0000000e070e7224 */ /* 0x000fc800078e020a */
[----:B------:R-:W-:-:S04]  /*02b0*/  IMAD R15, R7, UR4, R14 ;  /* 0x00000004070f7c24 */ /* 0x000fc8000f8e020e */
[----:B------:R-:W-:Y:S02]  /*02c0*/  IMAD R13, R11, R12, R15 ;  /* 0x0000000c0b0d7224 */ /* 0x000fe400078e020f */
[----:B----4-:R-:W-:-:S04]  /*02d0*/  IMAD.WIDE R14, R15, 0x2, R4 ;  /* 0x000000020f0e7825 */ /* 0x010fc800078e0204 */
[----:B------:R-:W-:Y:S02]  /*02e0*/  IMAD.WIDE R12, R13, 0x2, R2 ;  /* 0x000000020d0c7825 */ /* 0x000fe400078e0202 */
[----:B------:R-:W2:Y:S04]  /*02f0*/  LDG.E.U16 R15, desc[UR6][R14.64] ;  /* 0x000000060e0f7981 */ /* 0x000ea8000c1e1500 */
[----:B------:R-:W2:Y:S01]  /*0300*/  LDG.E.U16 R16, desc[UR6][R12.64] ;  /* 0x000000060c107981 */ /* 0x000ea2000c1e1500 */
[----:B------:R-:W-:-:S05]  /*0310*/  VIADD R10, R10, UR5 ;  /* 0x000000050a0a7c36 */ /* 0x000fca0008000000 */
[----:B------:R-:W-:Y:S01]  /*0320*/  ISETP.GE.AND P1, PT, R10, R0, PT ;  /* 0x000000000a00720c */ /* 0x000fe20003f26270 */
[----:B--2---:R-:W-:-:S05]  /*0330*/  HADD2 R15, R16.H0_H0, R15.H0_H0 ;  /* 0x2000000f100f7230 */ /* 0x004fca0000000800 */
[----:B------:R0:W-:Y:S07]  /*0340*/  STG.E.U16 desc[UR6][R12.64], R15 ;  /* 0x0000000f0c007986 */ /* 0x0001ee000c101506 */
[----:B------:R-:W-:Y:S05]  /*0350*/  @!P1 BRA `(.L_x_72) ;  /* 0xfffffffc00949947 */ /* 0x000fea000383ffff */
[----:B------:R-:W-:Y:S05]  /*0360*/  EXIT ;  /* 0x000000000000794d */ /* 0x000fea0003800000 */
.L_x_73:
        /* <DEDUP_REMOVED lines=9> */
.L_x_528:


//--------------------- .text._ZN17fastertransformer24addRelativeAttentionBiasIfEEvPT_PKS1_iii --------------------------
	.section	.text._ZN17fastertransformer24addRelativeAttentionBiasIfEEvPT_PKS1_iii,"ax",@progbits
	.align	128
        .global         _ZN17fastertransformer24addRelativeAttentionBiasIfEEvPT_PKS1_iii
        .type           _ZN17fastertransformer24addRelativeAttentionBiasIfEEvPT_PKS1_iii,@function
        .size           _ZN17fastertransformer24addRelativeAttentionBiasIfEEvPT_PKS1_iii,(.L_x_529 - _ZN17fastertransformer24addRelativeAttentionBiasIfEEvPT_PKS1_iii)
        .other          _ZN17fastertransformer24addRelativeAttentionBiasIfEEvPT_PKS1_iii,@"STO_CUDA_ENTRY STV_DEFAULT"
_ZN17fastertransformer24addRelativeAttentionBiasIfEEvPT_PKS1_iii:
.text._ZN17fastertransformer24addRelativeAttentionBiasIfEEvPT_PKS1_iii:
        /* <DEDUP_REMOVED lines=27> */
.L_x_74:
        /* <DEDUP_REMOVED lines=20> */
[----:B------:R-:W2:Y:S04]  /*02f0*/  LDG.E R14, desc[UR6][R14.64] ;  /* 0x000000060e0e7981 */ /* 0x000ea8000c1e1900 */
[----:B------:R-:W2:Y:S01]  /*0300*/  LDG.E R17, desc[UR6][R12.64] ;  /* 0x000000060c117981 */ /* 0x000ea2000c1e1900 */
[----:B------:R-:W-:-:S05]  /*0310*/  VIADD R10, R10, UR5 ;  /* 0x000000050a0a7c36 */ /* 0x000fca0008000000 */
[----:B------:R-:W-:Y:S01]  /*0320*/  ISETP.GE.AND P1, PT, R10, R0, PT ;  /* 0x000000000a00720c */ /* 0x000fe20003f26270 */
[----:B--2---:R-:W-:-:S05]  /*0330*/  FADD.FTZ R17, R14, R17 ;  /* 0x000000110e117221 */ /* 0x004fca0000010000 */
[----:B------:R0:W-:Y:S07]  /*0340*/  STG.E desc[UR6][R12.64], R17 ;  /* 0x000000110c007986 */ /* 0x0001ee000c101906 */
[----:B------:R-:W-:Y:S05]  /*0350*/  @!P1 BRA `(.L_x_74) ;  /* 0xfffffffc00949947 */ /* 0x000fea000383ffff */
[----:B------:R-:W-:Y:S05]  /*0360*/  EXIT ;  /* 0x000000000000794d */ /* 0x000fea0003800000 */
.L_x_75:
        /* <DEDUP_REMOVED lines=9> */
.L_x_529:


//--------------------- .text._ZN17fastertransformer24addRelativeAttentionBiasI7__half2EEvPT_PKS2_iii --------------------------
	.section	.text._ZN17fastertransformer24addRelativeAttentionBiasI7__half2EEvPT_PKS2_iii,"ax",@progbits
	.align	128
        .global         _ZN17fastertransformer24addRelativeAttentionBiasI7__half2EEvPT_PKS2_iii
        .type           _ZN17fastertransformer24addRelativeAttentionBiasI7__half2EEvPT_PKS2_iii,@function
        .size           _ZN17fastertransformer24addRelativeAttentionBiasI7__half2EEvPT_PKS2_iii,(.L_x_530 - _ZN17fastertransformer24addRelativeAttentionBiasI7__half2EEvPT_PKS2_iii)
        .other          _ZN17fastertransformer24addRelativeAttentionBiasI7__half2EEvPT_PKS2_iii,@"STO_CUDA_ENTRY STV_DEFAULT"
_ZN17fastertransformer24addRelativeAttentionBiasI7__half2EEvPT_PKS2_iii:
.text._ZN17fastertransformer24addRelativeAttentionBiasI7__half2EEvPT_PKS2_iii:
        /* <DEDUP_REMOVED lines=27> */
.L_x_76:
        /* <DEDUP_REMOVED lines=24> */
[----:B--2---:R-:W-:-:S07]  /*0330*/  HFMA2.MMA R17, R16, 1, 1, R15 ;  /* 0x3c003c0010117835 */ /* 0x004fce000000000f */
[----:B------:R0:W-:Y:S05]  /*0340*/  STG.E desc[UR6][R12.64], R17 ;  /* 0x000000110c007986 */ /* 0x0001ea000c101906 */
[----:B------:R-:W-:Y:S05]  /*0350*/  @!P1 BRA `(.L_x_76) ;  /* 0xfffffffc00949947 */ /* 0x000fea000383ffff */
[----:B------:R-:W-:Y:S05]  /*0360*/  EXIT ;  /* 0x000000000000794d */ /* 0x000fea0003800000 */
.L_x_77:
        /* <DEDUP_REMOVED lines=9> */
.L_x_530:


//--------------------- .text._ZN17fastertransformer32transpose_4d_batch_major_v_cacheI6__halfEEvPT_PKS2_iiii --------------------------
	.section	.text._ZN17fastertransformer32transpose_4d_batch_major_v_cacheI6__halfEEvPT_PKS2_iiii,"ax",@progbits
	.align	128
        .global         _ZN17fastertransformer32transpose_4d_batch_major_v_cacheI6__halfEEvPT_PKS2_iiii
        .type           _ZN17fastertransformer32transpose_4d_batch_major_v_cacheI6__halfEEvPT_PKS2_iiii,@function
        .size           _ZN17fastertransformer32transpose_4d_batch_major_v_cacheI6__halfEEvPT_PKS2_iiii,(.L_x_531 - _ZN17fastertransformer32transpose_4d_batch_major_v_cacheI6__halfEEvPT_PKS2_iiii)
        .other          _ZN17fastertransformer32transpose_4d_batch_major_v_cacheI6__halfEEvPT_PKS2_iiii,@"STO_CUDA_ENTRY STV_DEFAULT"
_ZN17fastertransformer32transpose_4d_batch_major_v_cacheI6__halfEEvPT_PKS2_iiii:
.text._ZN17fastertransformer32transpose_4d_batch_major_v_cacheI6__halfEEvPT_PKS2_iiii:
[----:B------:R-:W-:Y:S01]  /*0000*/  LDC R1, c[0x0][0x28] ;  /* 0x00000a00ff017b82 */ /* 0x000fe20000000800 */
[----:B------:R-:W0:Y:S01]  /*0010*/  S2R R7, SR_CTAID.X ;  /* 0x0000000000077919 */ /* 0x000e220000002500 */
[----:B------:R-:W-:Y:S01]  /*0020*/  ULDC UR12, c[0x0][0x224] ;  /* 0x00008900000c7ab9 */ /* 0x000fe20000000800 */
[----:B------:R-:W-:Y:S01]  /*0030*/  ULDC UR13, c[0x0][0x228] ;  /* 0x00008a00000d7ab9 */ /* 0x000fe20000000800 */
[----:B------:R-:W-:Y:S01]  /*0040*/  USHF.R.S32.HI UR4, URZ, 0x1f, UR12 ;  /* 0x0000001f3f047899 */ /* 0x000fe2000801140c */
[----:B------:R-:W0:Y:S01]  /*0050*/  S2R R0, SR_TID.X ;  /* 0x0000000000007919 */ /* 0x000e220000002100 */
[----:B------:R-:W-:Y:S02]  /*0060*/  ULDC UR5, c[0x0][0x0] ;  /* 0x0000000000057ab9 */ /* 0x000fe40000000800 */
[----:B------:R-:W-:-:S04]  /*0070*/  ULEA.HI UR4, UR4, UR12, URZ, 0x3 ;  /* 0x0000000c04047291 */ /* 0x000fc8000f8f183f */
[----:B------:R-:W-:-:S04]  /*0080*/  USHF.R.S32.HI UR4, URZ, 0x3, UR4 ;  /* 0x000000033f047899 */ /* 0x000fc80008011404 */
[----:B------:R-:W-:Y:S01]  /*0090*/  UIMAD UR4, UR4, UR13, URZ ;  /* 0x0000000d040472a4 */ /* 0x000fe2000f8e023f */
[----:B0-----:R-:W-:-:S05]  /*00a0*/  IMAD R7, R7, UR5, R0 ;  /* 0x0000000507077c24 */ /* 0x001fca000f8e0200 */
[----:B------:R-:W-:-:S13]  /*00b0*/  ISETP.GE.AND P0, PT, R7, UR4, PT ;  /* 0x0000000407007c0c */ /* 0x000fda000bf06270 */
[----:B------:R-:W-:Y:S05]  /*00c0*/  @P0 EXIT ;  /* 0x000000000000094d */ /* 0x000fea0003800000 */
[----:B------:R-:W0:Y:S01]  /*00d0*/  S2UR UR4, SR_CTAID.Y ;  /* 0x00000000000479c3 */ /* 0x000e220000002600 */
[----:B------:R-:W-:Y:S01]  /*00e0*/  ULDC UR6, c[0x0][0x220] ;  /* 0x0000880000067ab9 */ /* 0x000fe20000000800 */
[----:B------:R-:W-:-:S06]  /*00f0*/  ULDC.64 UR10, c[0x0][0x218] ;  /* 0x00008600000a7ab9 */ /* 0x000fcc0000000a00 */
[----:B------:R-:W1:Y:S01]  /*0100*/  S2UR UR5, SR_CTAID.Z ;  /* 0x00000000000579c3 */ /* 0x000e620000002700 */
[----:B0-----:R-:W-:-:S04]  /*0110*/  UIMAD UR4, UR4, UR6, URZ ;  /* 0x00000006040472a4 */ /* 0x001fc8000f8e023f */
[----:B------:R-:W-:Y:S02]  /*0120*/  UIMAD UR4, UR4, UR12, URZ ;  /* 0x0000000c040472a4 */ /* 0x000fe4000f8e023f */
[----:B-1----:R-:W-:Y:S02]  /*0130*/  UIMAD UR5, UR5, UR12, URZ ;  /* 0x0000000c050572a4 */ /* 0x002fe4000f8e023f */
[----:B------:R-:W-:Y:S02]  /*0140*/  UIMAD UR7, UR4, UR13, URZ ;  /* 0x0000000d040772a4 */ /* 0x000fe4000f8e023f */
[----:B------:R-:W-:Y:S02]  /*0150*/  UIMAD UR6, UR5, UR13, URZ ;  /* 0x0000000d050672a4 */ /* 0x000fe4000f8e023f */
[----:B------:R-:W-:Y:S02]  /*0160*/  USHF.R.S32.HI UR8, URZ, 0x1f, UR7 ;  /* 0x0000001f3f087899 */ /* 0x000fe40008011407 */
[----:B------:R-:W-:-:S04]  /*0170*/  UIADD3 UR7, UP0, UR6, UR7, URZ ;  /* 0x0000000706077290 */ /* 0x000fc8000ff1e03f */
[----:B------:R-:W-:Y:S02]  /*0180*/  ULEA.HI.X.SX32 UR8, UR6, UR8, 0x1, UP0 ;  /* 0x0000000806087291 */ /* 0x000fe400080f0e3f */
[----:B------:R-:W-:-:S04]  /*0190*/  ULEA UR6, UP0, UR7, UR10, 0x1 ;  /* 0x0000000a07067291 */ /* 0x000fc8000f80083f */
[----:B------:R-:W-:Y:S02]  /*01a0*/  ULEA.HI.X UR7, UR7, UR11, UR8, 0x1, UP0 ;  /* 0x0000000b07077291 */ /* 0x000fe400080f0c08 */
[----:B------:R-:W-:Y:S01]  /*01b0*/  MOV R2, UR6 ;  /* 0x0000000600027c02 */ /* 0x000fe20008000f00 */
[----:B------:R-:W-:Y:S01]  /*01c0*/  ULDC.64 UR10, c[0x0][0x208] ;  /* 0x00008200000a7ab9 */ /* 0x000fe20000000a00 */
[----:B------:R-:W-:Y:S01]  /*01d0*/  ULDC UR6, c[0x0][0x22c] ;  /* 0x00008b0000067ab9 */ /* 0x000fe20000000800 */
[----:B------:R-:W-:Y:S01]  /*01e0*/  ULDC.64 UR8, c[0x0][0x210] ;  /* 0x0000840000087ab9 */ /* 0x000fe20000000a00 */
[----:B------:R-:W-:-:S03]  /*01f0*/  MOV R3, UR7 ;  /* 0x0000000700037c02 */ /* 0x000fc60008000f00 */
[----:B------:R-:W-:-:S05]  /*0200*/  IMAD.WIDE R2, R7, 0x10, R2 ;  /* 0x0000001007027825 */ /* 0x000fca00078e0202 */
[----:B------:R0:W2:Y:S01]  /*0210*/  LDG.E.128 R8, desc[UR10][R2.64] ;  /* 0x0000000a02087981 */ /* 0x0000a2000c1e1d00 */
[----:B------:R-:W-:Y:S02]  /*0220*/  UIMAD UR4, UR4, UR6, URZ ;  /* 0x00000006040472a4 */ /* 0x000fe4000f8e023f */
[----:B------:R-:W-:Y:S02]  /*0230*/  UIMAD UR5, UR5, UR6, URZ ;  /* 0x00000006050572a4 */ /* 0x000fe4000f8e023f */
[----:B------:R-:W-:Y:S02]  /*0240*/  USHF.R.S32.HI UR6, URZ, 0x1f, UR4 ;  /* 0x0000001f3f067899 */ /* 0x000fe40008011404 */
[----:B------:R-:W-:-:S04]  /*0250*/  UIADD3 UR7, UP0, UR5, UR4, URZ ;  /* 0x0000000405077290 */ /* 0x000fc8000ff1e03f */
[----:B------:R-:W-:Y:S02]  /*0260*/  ULEA.HI.X.SX32 UR5, UR5, UR6, 0x1, UP0 ;  /* 0x0000000605057291 */ /* 0x000fe400080f0e3f */
[----:B------:R-:W-:-:S04]  /*0270*/  ULEA UR4, UP0, UR7, UR8, 0x1 ;  /* 0x0000000807047291 */ /* 0x000fc8000f80083f */
[----:B------:R-:W-:Y:S02]  /*0280*/  ULEA.HI.X UR5, UR7, UR9, UR5, 0x1, UP0 ;  /* 0x0000000907057291 */ /* 0x000fe400080f0c05 */
[----:B------:R-:W-:-:S04]  /*0290*/  MOV R4, UR4 ;  /* 0x0000000400047c02 */ /* 0x000fc80008000f00 */
[----:B------:R-:W-:-:S03]  /*02a0*/  MOV R5, UR5 ;  /* 0x0000000500057c02 */ /* 0x000fc60008000f00 */
[----:B0-----:R-:W-:-:S05]  /*02b0*/  IMAD.WIDE R2, R7, 0x10, R4 ;  /* 0x0000001007027825 */ /* 0x001fca00078e0204 */
[----:B--2---:R-:W-:Y:S01]  /*02c0*/  STG.E.128 desc[UR10][R2.64], R8 ;  /* 0x0000000802007986 */ /* 0x004fe2000c101d0a */
[----:B------:R-:W-:Y:S05]  /*02d0*/  EXIT ;  /* 0x000000000000794d */ /* 0x000fea0003800000 */
.L_x_78:
        /* <DEDUP_REMOVED lines=10> */
.L_x_531:


//--------------------- .text._ZN17fastertransformer32transpose_4d_batch_major_k_cacheI6__halfEEvPT_PKS2_iiii --------------------------
	.section	.text._ZN17fastertransformer32transpose_4d_batch_major_k_cacheI6__halfEEvPT_PKS2_iiii,"ax",@progbits
	.align	128
        .global         _ZN17fastertransformer32transpose_4d_batch_major_k_cacheI6__halfEEvPT_PKS2_iiii
        .type           _ZN17fastertransformer32transpose_4d_batch_major_k_cacheI6__halfEEvPT_PKS2_iiii,@function
        .size           _ZN17fastertransformer32transpose_4d_batch_major_k_cacheI6__halfEEvPT_PKS2_iiii,(.L_x_532 - _ZN17fastertransformer32transpose_4d_batch_major_k_cacheI6__halfEEvPT_PKS2_iiii)
        .other          _ZN17fastertransformer32transpose_4d_batch_major_k_cacheI6__halfEEvPT_PKS2_iiii,@"STO_CUDA_ENTRY STV_DEFAULT"
_ZN17fastertransformer32transpose_4d_batch_major_k_cacheI6__halfEEvPT_PKS2_iiii:
.text._ZN17fastertransformer32transpose_4d_batch_major_k_cacheI6__halfEEvPT_PKS2_iiii:
[----:B------:R-:W-:Y:S08]  /*0000*/  LDC R1, c[0x0][0x28] ;  /* 0x00000a00ff017b82 */ /* 0x000ff00000000800 */
[----:B------:R-:W0:Y:S01]  /*0010*/  LDC R2, c[0x0][0x224] ;  /* 0x00008900ff027b82 */ /* 0x000e220000000800 */
[----:B------:R-:W1:Y:S01]  /*0020*/  S2R R4, SR_CTAID.X ;  /* 0x0000000000047919 */ /* 0x000e620000002500 */
[----:B------:R-:W-:Y:S01]  /*0030*/  ULDC UR4, c[0x0][0x0] ;  /* 0x0000000000047ab9 */ /* 0x000fe20000000800 */
[----:B------:R-:W1:Y:S05]  /*0040*/  S2R R7, SR_TID.X ;  /* 0x0000000000077919 */ /* 0x000e6a0000002100 */
[----:B------:R-:W2:Y:S01]  /*0050*/  LDC R0, c[0x0][0x22c] ;  /* 0x00008b00ff007b82 */ /* 0x000ea20000000800 */
[----:B0-----:R-:W-:-:S04]  /*0060*/  SHF.R.S32.HI R3, RZ, 0x1f, R2 ;  /* 0x0000001fff037819 */ /* 0x001fc80000011402 */
[----:B------:R-:W-:-:S04]  /*0070*/  LEA.HI R3, R3, R2, RZ, 0x3 ;  /* 0x0000000203037211 */ /* 0x000fc800078f18ff */
[----:B------:R-:W-:Y:S01]  /*0080*/  SHF.R.S32.HI R5, RZ, 0x3, R3 ;  /* 0x00000003ff057819 */ /* 0x000fe20000011403 */
[----:B-1----:R-:W-:-:S04]  /*0090*/  IMAD R3, R4, UR4, R7 ;  /* 0x0000000404037c24 */ /* 0x002fc8000f8e0207 */
[----:B--2---:R-:W-:-:S05]  /*00a0*/  IMAD R4, R5, R0, RZ ;  /* 0x0000000005047224 */ /* 0x004fca00078e02ff */
[----:B------:R-:W-:-:S13]  /*00b0*/  ISETP.GE.AND P0, PT, R3, R4, PT ;  /* 0x000000040300720c */ /* 0x000fda0003f06270 */
[----:B------:R-:W-:Y:S05]  /*00c0*/  @P0 EXIT ;  /* 0x000000000000094d */ /* 0x000fea0003800000 */
[-C--:B------:R-:W-:Y:S01]  /*00d0*/  IABS R12, R0.reuse ;  /* 0x00000000000c7213 */ /* 0x080fe20000000000 */
[----:B------:R-:W-:Y:S01]  /*00e0*/  ULDC UR6, c[0x0][0x228] ;  /* 0x00008a0000067ab9 */ /* 0x000fe20000000800 */
[----:B------:R-:W-:Y:S02]  /*00f0*/  IABS R8, R3 ;  /* 0x0000000300087213 */ /* 0x000fe40000000000 */
[----:B------:R-:W0:Y:S01]  /*0100*/  I2F.RP R4, R12 ;  /* 0x0000000c00047306 */ /* 0x000e220000209400 */
[----:B------:R-:W-:Y:S02]  /*0110*/  ISETP.GE.AND P2, PT, R3, RZ, PT ;  /* 0x000000ff0300720c */ /* 0x000fe40003f46270 */
[----:B------:R-:W-:-:S05]  /*0120*/  LOP3.LUT R11, RZ, R0, RZ, 0x33, !PT ;  /* 0x00000000ff0b7212 */ /* 0x000fca00078e33ff */
[----:B0-----:R-:W0:Y:S02]  /*0130*/  MUFU.RCP R4, R4 ;  /* 0x0000000400047308 */ /* 0x001e240000001000 */
[----:B0-----:R-:W-:-:S06]  /*0140*/  VIADD R6, R4, 0xffffffe ;  /* 0x0ffffffe04067836 */ /* 0x001fcc0000000000 */
[----:B------:R0:W1:Y:S02]  /*0150*/  F2I.FTZ.U32.TRUNC.NTZ R7, R6 ;  /* 0x0000000600077305 */ /* 0x000064000021f000 */
[----:B0-----:R-:W-:Y:S02]  /*0160*/  IMAD.MOV.U32 R6, RZ, RZ, RZ ;  /* 0x000000ffff067224 */ /* 0x001fe400078e00ff */
[----:B-1----:R-:W-:-:S04]  /*0170*/  IMAD.MOV R9, RZ, RZ, -R7 ;  /* 0x000000ffff097224 */ /* 0x002fc800078e0a07 */
[----:B------:R-:W-:-:S04]  /*0180*/  IMAD R9, R9, R12, RZ ;  /* 0x0000000c09097224 */ /* 0x000fc800078e02ff */
[----:B------:R-:W-:-:S06]  /*0190*/  IMAD.HI.U32 R7, R7, R9, R6 ;  /* 0x0000000907077227 */ /* 0x000fcc00078e0006 */
[----:B------:R-:W-:-:S04]  /*01a0*/  IMAD.HI.U32 R9, R7, R8, RZ ;  /* 0x0000000807097227 */ /* 0x000fc800078e00ff */
[----:B------:R-:W-:-:S04]  /*01b0*/  IMAD.MOV R7, RZ, RZ, -R9 ;  /* 0x000000ffff077224 */ /* 0x000fc800078e0a09 */
[----:B------:R-:W-:-:S05]  /*01c0*/  IMAD R7, R12, R7, R8 ;  /* 0x000000070c077224 */ /* 0x000fca00078e0208 */
[----:B------:R-:W-:-:S13]  /*01d0*/  ISETP.GT.U32.AND P0, PT, R12, R7, PT ;  /* 0x000000070c00720c */ /* 0x000fda0003f04070 */
[----:B------:R-:W-:-:S04]  /*01e0*/  @!P0 IMAD.IADD R7, R7, 0x1, -R12 ;  /* 0x0000000107078824 */ /* 0x000fc800078e0a0c */
[----:B------:R-:W-:Y:S01]  /*01f0*/  IMAD.IADD R4, R7, 0x1, -R12 ;  /* 0x0000000107047824 */ /* 0x000fe200078e0a0c */
[----:B------:R-:W-:-:S04]  /*0200*/  ISETP.GT.U32.AND P1, PT, R12, R7, PT ;  /* 0x000000070c00720c */ /* 0x000fc80003f24070 */
[----:B------:R-:W-:Y:S02]  /*0210*/  SEL R4, R4, R7, !P1 ;  /* 0x0000000704047207 */ /* 0x000fe40004800000 */
[----:B------:R-:W-:-:S03]  /*0220*/  ISETP.NE.AND P1, PT, R0, RZ, PT ;  /* 0x000000ff0000720c */ /* 0x000fc60003f25270 */
[----:B------:R-:W-:-:S05]  /*0230*/  @!P2 IMAD.MOV R4, RZ, RZ, -R4 ;  /* 0x000000ffff04a224 */ /* 0x000fca00078e0a04 */
[----:B------:R-:W-:-:S04]  /*0240*/  SEL R4, R11, R4, !P1 ;  /* 0x000000040b047207 */ /* 0x000fc80004800000 */
[----:B------:R-:W-:-:S13]  /*0250*/  ISETP.GE.AND P2, PT, R4, UR6, PT ;  /* 0x0000000604007c0c */ /* 0x000fda000bf46270 */
[----:B------:R-:W-:Y:S05]  /*0260*/  @P2 EXIT ;  /* 0x000000000000294d */ /* 0x000fea0003800000 */
[----:B------:R-:W-:Y:S01]  /*0270*/  IABS R8, R5 ;  /* 0x0000000500087213 */ /* 0x000fe20000000000 */
[----:B------:R-:W-:Y:S01]  /*0280*/  @!P0 VIADD R9, R9, 0x1 ;  /* 0x0000000109098836 */ /* 0x000fe20000000000 */
[----:B------:R-:W-:Y:S01]  /*0290*/  ISETP.GE.U32.AND P2, PT, R7, R12, PT ;  /* 0x0000000c0700720c */ /* 0x000fe20003f46070 */
[----:B------:R-:W0:Y:S01]  /*02a0*/  S2UR UR4, SR_CTAID.Y ;  /* 0x00000000000479c3 */ /* 0x000e220000002600 */
[----:B------:R-:W1:Y:S01]  /*02b0*/  I2F.RP R10, R8 ;  /* 0x00000008000a7306 */ /* 0x000e620000209400 */
[----:B------:R-:W-:Y:S01]  /*02c0*/  LOP3.LUT R6, R3, R0, RZ, 0x3c, !PT ;  /* 0x0000000003067212 */ /* 0x000fe200078e3cff */
[----:B------:R-:W-:-:S03]  /*02d0*/  ULDC UR5, c[0x0][0x220] ;  /* 0x0000880000057ab9 */ /* 0x000fc60000000800 */
[----:B------:R-:W-:Y:S02]  /*02e0*/  ISETP.GE.AND P3, PT, R6, RZ, PT ;  /* 0x000000ff0600720c */ /* 0x000fe40003f66270 */
[----:B------:R-:W-:-:S04]  /*02f0*/  IABS R6, R5 ;  /* 0x0000000500067213 */ /* 0x000fc80000000000 */
[----:B------:R-:W-:Y:S01]  /*0300*/  @P2 IADD3 R9, R9, 0x1, RZ ;  /* 0x0000000109092810 */ /* 0x000fe20007ffe0ff */
[----:B-1----:R-:W1:Y:S06]  /*0310*/  MUFU.RCP R10, R10 ;  /* 0x0000000a000a7308 */ /* 0x002e6c0000001000 */
[----:B------:R-:W-:-:S05]  /*0320*/  @!P3 IMAD.MOV R9, RZ, RZ, -R9 ;  /* 0x000000ffff09b224 */ /* 0x000fca00078e0a09 */
[----:B------:R-:W-:Y:S01]  /*0330*/  SEL R9, R11, R9, !P1 ;  /* 0x000000090b097207 */ /* 0x000fe20004800000 */
[----:B0-----:R-:W-:-:S03]  /*0340*/  UIMAD UR4, UR4, UR5, URZ ;  /* 0x00000005040472a4 */ /* 0x001fc6000f8e023f */
[----:B------:R-:W-:Y:S01]  /*0350*/  ISETP.GE.AND P1, PT, R9, RZ, PT ;  /* 0x000000ff0900720c */ /* 0x000fe20003f26270 */
[----:B-1----:R-:W-:Y:S02]  /*0360*/  VIADD R7, R10, 0xffffffe ;  /* 0x0ffffffe0a077836 */ /* 0x002fe40000000000 */
[----:B------:R-:W-:Y:S02]  /*0370*/  IMAD.MOV R10, RZ, RZ, -R6 ;  /* 0x000000ffff0a7224 */ /* 0x000fe400078e0a06 */
[----:B------:R-:W-:Y:S02]  /*0380*/  IMAD.MOV.U32 R6, RZ, RZ, RZ ;  /* 0x000000ffff067224 */ /* 0x000fe400078e00ff */
[----:B------:R-:W0:Y:S02]  /*0390*/  F2I.FTZ.U32.TRUNC.NTZ R7, R7 ;  /* 0x0000000700077305 */ /* 0x000e24000021f000 */
[----:B0-----:R-:W-:-:S04]  /*03a0*/  IMAD.MOV R13, RZ, RZ, -R7 ;  /* 0x000000ffff0d7224 */ /* 0x001fc800078e0a07 */
[----:B------:R-:W-:Y:S01]  /*03b0*/  IMAD R11, R13, R8, RZ ;  /* 0x000000080d0b7224 */ /* 0x000fe200078e02ff */
[----:B------:R-:W-:Y:S01]  /*03c0*/  IABS R13, R9 ;  /* 0x00000009000d7213 */ /* 0x000fe20000000000 */
[----:B------:R-:W-:Y:S01]  /*03d0*/  IMAD R9, R2, UR4, RZ ;  /* 0x0000000402097c24 */ /* 0x000fe2000f8e02ff */
[----:B------:R-:W-:Y:S01]  /*03e0*/  ULDC.64 UR4, c[0x0][0x208] ;  /* 0x0000820000047ab9 */ /* 0x000fe20000000a00 */
[----:B------:R-:W-:Y:S01]  /*03f0*/  IMAD.HI.U32 R6, R7, R11, R6 ;  /* 0x0000000b07067227 */ /* 0x000fe200078e0006 */
[----:B------:R-:W-:Y:S01]  /*0400*/  MOV R7, R10 ;  /* 0x0000000a00077202 */ /* 0x000fe20000000f00 */
[----:B------:R-:W0:Y:S04]  /*0410*/  S2R R11, SR_CTAID.Z ;  /* 0x00000000000b7919 */ /* 0x000e280000002700 */
[----:B------:R-:W-:-:S04]  /*0420*/  IMAD.HI.U32 R6, R6, R13, RZ ;  /* 0x0000000d06067227 */ /* 0x000fc800078e00ff */
[----:B------:R-:W-:Y:S02]  /*0430*/  IMAD R13, R6, R7, R13 ;  /* 0x00000007060d7224 */ /* 0x000fe400078e020d */
[----:B------:R-:W1:Y:S03]  /*0440*/  LDC.64 R6, c[0x0][0x218] ;  /* 0x00008600ff067b82 */ /* 0x000e660000000a00 */
[----:B------:R-:W-:-:S13]  /*0450*/  ISETP.GT.U32.AND P0, PT, R8, R13, PT ;  /* 0x0000000d0800720c */ /* 0x000fda0003f04070 */
[----:B------:R-:W-:-:S05]  /*0460*/  @!P0 IMAD.IADD R13, R13, 0x1, -R8 ;  /* 0x000000010d0d8824 */ /* 0x000fca00078e0a08 */
[----:B------:R-:W-:Y:S01]  /*0470*/  ISETP.GT.U32.AND P0, PT, R8, R13, PT ;  /* 0x0000000d0800720c */ /* 0x000fe20003f04070 */
[----:B0-----:R-:W-:Y:S02]  /*0480*/  IMAD R11, R11, R2, RZ ;  /* 0x000000020b0b7224 */ /* 0x001fe400078e02ff */
[----:B------:R-:W-:Y:S02]  /*0490*/  IMAD R2, R9, UR6, RZ ;  /* 0x0000000609027c24 */ /* 0x000fe4000f8e02ff */
[----:B------:R-:W-:-:S05]  /*04a0*/  IMAD R15, R11, UR6, RZ ;  /* 0x000000060b0f7c24 */ /* 0x000fca000f8e02ff */
[----:B------:R-:W-:Y:S02]  /*04b0*/  SHF.R.S32.HI R17, RZ, 0x1f, R15 ;  /* 0x0000001fff117819 */ /* 0x000fe4000001140f */
[C---:B------:R-:W-:Y:S01]  /*04c0*/  IADD3 R15, P2, R2.reuse, R15, RZ ;  /* 0x0000000f020f7210 */ /* 0x040fe20007f5e0ff */
[----:B------:R-:W-:Y:S01]  /*04d0*/  @!P0 IMAD.IADD R13, R13, 0x1, -R8 ;  /* 0x000000010d0d8824 */ /* 0x000fe200078e0a08 */
[----:B------:R-:W-:Y:S02]  /*04e0*/  ISETP.NE.AND P0, PT, R5, RZ, PT ;  /* 0x000000ff0500720c */ /* 0x000fe40003f05270 */
[----:B------:R-:W-:Y:S01]  /*04f0*/  LEA.HI.X.SX32 R2, R2, R17, 0x1, P2 ;  /* 0x0000001102027211 */ /* 0x000fe200010f0eff */
[----:B------:R-:W-:Y:S01]  /*0500*/  @!P1 IMAD.MOV R13, RZ, RZ, -R13 ;  /* 0x000000ffff0d9224 */ /* 0x000fe200078e0a0d */
[----:B-1----:R-:W-:-:S04]  /*0510*/  LEA R6, P1, R15, R6, 0x1 ;  /* 0x000000060f067211 */ /* 0x002fc800078208ff */
[----:B------:R-:W-:-:S05]  /*0520*/  LEA.HI.X R7, R15, R7, R2, 0x1, P1 ;  /* 0x000000070f077211 */ /* 0x000fca00008f0c02 */
[----:B------:R-:W-:-:S05]  /*0530*/  @!P0 LOP3.LUT R13, RZ, R5, RZ, 0x33, !PT ;  /* 0x00000005ff0d8212 */ /* 0x000fca00078e33ff */
[----:B------:R-:W-:Y:S02]  /*0540*/  IMAD R5, R5, R4, R13 ;  /* 0x0000000405057224 */ /* 0x000fe400078e020d */
[----:B------:R-:W0:Y:S02]  /*0550*/  LDC.64 R12, c[0x0][0x210] ;  /* 0x00008400ff0c7b82 */ /* 0x000e240000000a00 */
[----:B------:R-:W-:-:S06]  /*0560*/  IMAD.WIDE R4, R5, 0x10, R6 ;  /* 0x0000001005047825 */ /* 0x000fcc00078e0206 */
[----:B------:R-:W2:Y:S01]  /*0570*/  LDG.E.128 R4, desc[UR4][R4.64] ;  /* 0x0000000404047981 */ /* 0x000ea2000c1e1d00 */
[-C--:B------:R-:W-:Y:S02]  /*0580*/  IMAD R11, R11, R0.reuse, RZ ;  /* 0x000000000b0b7224 */ /* 0x080fe400078e02ff */
[----:B------:R-:W-:-:S03]  /*0590*/  IMAD R0, R9, R0, RZ ;  /* 0x0000000009007224 */ /* 0x000fc600078e02ff */
[----:B------:R-:W-:Y:S02]  /*05a0*/  SHF.R.S32.HI R9, RZ, 0x1f, R11 ;  /* 0x0000001fff097819 */ /* 0x000fe4000001140b */
[----:B------:R-:W-:-:S04]  /*05b0*/  IADD3 R11, P0, R0, R11, RZ ;  /* 0x0000000b000b7210 */ /* 0x000fc80007f1e0ff */
[----:B------:R-:W-:Y:S02]  /*05c0*/  LEA.HI.X.SX32 R0, R0, R9, 0x1, P0 ;  /* 0x0000000900007211 */ /* 0x000fe400000f0eff */
[----:B0-----:R-:W-:-:S04]  /*05d0*/  LEA R8, P0, R11, R12, 0x1 ;  /* 0x0000000c0b087211 */ /* 0x001fc800078008ff */
[----:B------:R-:W-:-:S03]  /*05e0*/  LEA.HI.X R9, R11, R13, R0, 0x1, P0 ;  /* 0x0000000d0b097211 */ /* 0x000fc600000f0c00 */
[----:B------:R-:W-:-:S05]  /*05f0*/  IMAD.WIDE R2, R3, 0x10, R8 ;  /* 0x0000001003027825 */ /* 0x000fca00078e0208 */
[----:B--2---:R-:W-:Y:S01]  /*0600*/  STG.E.128 desc[UR4][R2.64], R4 ;  /* 0x0000000402007986 */ /* 0x004fe2000c101d04 */
[----:B------:R-:W-:Y:S05]  /*0610*/  EXIT ;  /* 0x000000000000794d */ /* 0x000fea0003800000 */
.L_x_79:
        /* <DEDUP_REMOVED lines=14> */
.L_x_532:


//--------------------- .text._ZN17fastertransformer32transpose_4d_batch_major_v_cacheIfEEvPT_PKS1_iiii --------------------------
	.section	.text._ZN17fastertransformer32transpose_4d_batch_major_v_cacheIfEEvPT_PKS1_iiii,"ax",@progbits
	.align	128
        .global         _ZN17fastertransformer32transpose_4d_batch_major_v_cacheIfEEvPT_PKS1_iiii
        .type           _ZN17fastertransformer32transpose_4d_batch_major_v_cacheIfEEvPT_PKS1_iiii,@function
        .size           _ZN17fastertransformer32transpose_4d_batch_major_v_cacheIfEEvPT_PKS1_iiii,(.L_x_533 - _ZN17fastertransformer32transpose_4d_batch_major_v_cacheIfEEvPT_PKS1_iiii)
        .other          _ZN17fastertransformer32transpose_4d_batch_major_v_cacheIfEEvPT_PKS1_iiii,@"STO_CUDA_ENTRY STV_DEFAULT"
_ZN17fastertransformer32transpose_4d_batch_major_v_cacheIfEEvPT_PKS1_iiii:
.text._ZN17fastertransformer32transpose_4d_batch_major_v_cacheIfEEvPT_PKS1_iiii:
        /* <DEDUP_REMOVED lines=46> */
.L_x_80:
        /* <DEDUP_REMOVED lines=10> */
.L_x_533:


//--------------------- .text._ZN17fastertransformer32transpose_4d_batch_major_k_cacheIfEEvPT_PKS1_iiii --------------------------
	.section	.text._ZN17fastertransformer32transpose_4d_batch_major_k_cacheIfEEvPT_PKS1_iiii,"ax",@progbits
	.align	128
        .global         _ZN17fastertransformer32transpose_4d_batch_major_k_cacheIfEEvPT_PKS1_iiii
        .type           _ZN17fastertransformer32transpose_4d_batch_major_k_cacheIfEEvPT_PKS1_iiii,@function
        .size           _ZN17fastertransformer32transpose_4d_batch_major_k_cacheIfEEvPT_PKS1_iiii,(.L_x_534 - _ZN17fastertransformer32transpose_4d_batch_major_k_cacheIfEEvPT_PKS1_iiii)
        .other          _ZN17fastertransformer32transpose_4d_batch_major_k_cacheIfEEvPT_PKS1_iiii,@"STO_CUDA_ENTRY STV_DEFAULT"
_ZN17fastertransformer32transpose_4d_batch_major_k_cacheIfEEvPT_PKS1_iiii:
.text._ZN17fastertransformer32transpose_4d_batch_major_k_cacheIfEEvPT_PKS1_iiii:
        /* <DEDUP_REMOVED lines=98> */
.L_x_81:
        /* <DEDUP_REMOVED lines=14> */
.L_x_534:


//--------------------- .text._ZN17fastertransformer12transpose_4dIfEEvPT_S2_iiiiii --------------------------
	.section	.text._ZN17fastertransformer12transpose_4dIfEEvPT_S2_iiiiii,"ax",@progbits
	.align	128
        .global         _ZN17fastertransformer12transpose_4dIfEEvPT_S2_iiiiii
        .type           _ZN17fastertransformer12transpose_4dIfEEvPT_S2_iiiiii,@function
        .size           _ZN17fastertransformer12transpose_4dIfEEvPT_S2_iiiiii,(.L_x_535 - _ZN17fastertransformer12transpose_4dIfEEvPT_S2_iiiiii)
        .other          _ZN17fastertransformer12transpose_4dIfEEvPT_S2_iiiiii,@"STO_CUDA_ENTRY STV_DEFAULT"
_ZN17fastertransformer12transpose_4dIfEEvPT_S2_iiiiii:
.text._ZN17fastertransformer12transpose_4dIfEEvPT_S2_iiiiii:
[----:B------:R-:W-:Y:S01]  /*0000*/  LDC R1, c[0x0][0x28] ;  /* 0x00000a00ff017b82 */ /* 0x000fe20000000800 */
[----:B------:R-:W0:Y:S07]  /*0010*/  S2R R16, SR_CTAID.X ;  /* 0x0000000000107919 */ /* 0x000e2e0000002500 */
[----:B------:R-:W1:Y:S01]  /*0020*/  LDC.64 R4, c[0x0][0x228] ;  /* 0x00008a00ff047b82 */ /* 0x000e620000000a00 */
[----:B------:R-:W-:Y:S01]  /*0030*/  ULDC.64 UR8, c[0x0][0x220] ;  /* 0x0000880000087ab9 */ /* 0x000fe20000000a00 */
[----:B------:R-:W-:Y:S01]  /*0040*/  ULDC UR5, c[0x0][0x0] ;  /* 0x0000000000057ab9 */ /* 0x000fe20000000800 */
[----:B------:R-:W0:Y:S01]  /*0050*/  S2R R3, SR_TID.X ;  /* 0x0000000000037919 */ /* 0x000e220000002100 */
[----:B------:R-:W-:-:S06]  /*0060*/  UIMAD UR4, UR9, UR8, URZ ;  /* 0x00000008090472a4 */ /* 0x000fcc000f8e023f */
[----:B-1----:R-:W-:-:S04]  /*0070*/  IMAD R0, R4, UR4, RZ ;  /* 0x0000000404007c24 */ /* 0x002fc8000f8e02ff */
[----:B------:R-:W-:Y:S02]  /*0080*/  IMAD R0, R0, R5, RZ ;  /* 0x0000000500007224 */ /* 0x000fe400078e02ff */
[----:B0-----:R-:W-:-:S05]  /*0090*/  IMAD R16, R16, UR5, R3 ;  /* 0x0000000510107c24 */ /* 0x001fca000f8e0203 */
[----:B------:R-:W-:-:S13]  /*00a0*/  ISETP.GE.AND P0, PT, R16, R0, PT ;  /* 0x000000001000720c */ /* 0x000fda0003f06270 */
[----:B------:R-:W-:Y:S05]  /*00b0*/  @P0 EXIT ;  /* 0x000000000000094d */ /* 0x000fea0003800000 */
[----:B------:R-:W-:Y:S01]  /*00c0*/  IABS R8, R5 ;  /* 0x0000000500087213 */ /* 0x000fe20000000000 */
[----:B------:R-:W0:Y:S01]  /*00d0*/  LDC R9, c[0x0][0x22c] ;  /* 0x00008b00ff097b82 */ /* 0x000e220000000800 */
[----:B------:R-:W-:Y:S01]  /*00e0*/  ULDC UR6, c[0x0][0xc] ;  /* 0x0000030000067ab9 */ /* 0x000fe20000000800 */
[----:B------:R-:W-:Y:S01]  /*00f0*/  ISETP.NE.AND P0, PT, RZ, UR8, PT ;  /* 0x00000008ff007c0c */ /* 0x000fe2000bf05270 */
[----:B------:R-:W1:Y:S01]  /*0100*/  I2F.RP R6, R8 ;  /* 0x0000000800067306 */ /* 0x000e620000209400 */
[----:B------:R-:W-:Y:S01]  /*0110*/  ULDC UR4, c[0x0][0x234] ;  /* 0x00008d0000047ab9 */ /* 0x000fe20000000800 */
[----:B------:R-:W-:Y:S02]  /*0120*/  UIMAD UR5, UR5, UR6, URZ ;  /* 0x00000006050572a4 */ /* 0x000fe4000f8e023f */
[----:B------:R-:W-:Y:S01]  /*0130*/  UIMAD UR4, UR8, UR4, URZ ;  /* 0x00000004080472a4 */ /* 0x000fe2000f8e023f */
[----:B------:R-:W2:Y:S01]  /*0140*/  LDC R10, c[0x0][0x228] ;  /* 0x00008a00ff0a7b82 */ /* 0x000ea20000000800 */
[----:B------:R-:W-:-:S07]  /*0150*/  ULDC.64 UR6, c[0x0][0x208] ;  /* 0x0000820000067ab9 */ /* 0x000fce0000000a00 */
[----:B------:R-:W3:Y:S01]  /*0160*/  LDC R11, c[0x0][0x224] ;  /* 0x00008900ff0b7b82 */ /* 0x000ee20000000800 */
[----:B-1----:R-:W1:Y:S07]  /*0170*/  MUFU.RCP R6, R6 ;  /* 0x0000000600067308 */ /* 0x002e6e0000001000 */
[----:B------:R-:W4:Y:S08]  /*0180*/  LDC R12, c[0x0][0x220] ;  /* 0x00008800ff0c7b82 */ /* 0x000f300000000800 */
[----:B------:R-:W0:Y:S01]  /*0190*/  LDC R13, c[0x0][0x230] ;  /* 0x00008c00ff0d7b82 */ /* 0x000e220000000800 */
[----:B-1----:R-:W-:-:S04]  /*01a0*/  VIADD R14, R6, 0xffffffe ;  /* 0x0ffffffe060e7836 */ /* 0x002fc80000000000 */
[----:B------:R1:W5:Y:S03]  /*01b0*/  F2I.FTZ.U32.TRUNC.NTZ R15, R14 ;  /* 0x0000000e000f7305 */ /* 0x000366000021f000 */
[----:B------:R-:W0:Y:S08]  /*01c0*/  LDC.64 R4, c[0x0][0x218] ;  /* 0x00008600ff047b82 */ /* 0x000e300000000a00 */
[----:B------:R-:W0:Y:S01]  /*01d0*/  LDC.64 R2, c[0x0][0x210] ;  /* 0x00008400ff027b82 */ /* 0x000e220000000a00 */
[----:B-1----:R-:W-:Y:S01]  /*01e0*/  HFMA2.MMA R14, -RZ, RZ, 0, 0 ;  /* 0x00000000ff0e7435 */ /* 0x002fe200000001ff */
[----:B-----5:R-:W-:-:S04]  /*01f0*/  IMAD.MOV R7, RZ, RZ, -R15 ;  /* 0x000000ffff077224 */ /* 0x020fc800078e0a0f */
[----:B------:R-:W-:-:S05]  /*0200*/  IMAD R7, R7, R8, RZ ;  /* 0x0000000807077224 */ /* 0x000fca00078e02ff */
[----:B------:R-:W-:Y:S01]  /*0210*/  IMAD.HI.U32 R14, R15, R7, R14 ;  /* 0x000000070f0e7227 */ /* 0x000fe200078e000e */
[----:B--2---:R-:W-:-:S07]  /*0220*/  LOP3.LUT R15, RZ, UR8, RZ, 0x33, !PT ;  /* 0x00000008ff0f7c12 */ /* 0x004fce000f8e33ff */
.L_x_82:
[----:B01----:R-:W-:-:S05]  /*0230*/  IMAD.WIDE R6, R16, 0x4, R4 ;  /* 0x0000000410067825 */ /* 0x003fca00078e0204 */
[----:B------:R0:W2:Y:S01]  /*0240*/  LDG.E R17, desc[UR6][R6.64] ;  /* 0x0000000606117981 */ /* 0x0000a2000c1e1900 */
[----:B------:R-:W-:Y:S02]  /*0250*/  IABS R18, R10 ;  /* 0x0000000a00127213 */ /* 0x000fe40000000000 */
[----:B------:R-:W-:Y:S02]  /*0260*/  IABS R21, R16 ;  /* 0x0000001000157213 */ /* 0x000fe40000000000 */
[----:B------:R-:W1:Y:S01]  /*0270*/  I2F.RP R20, R18 ;  /* 0x0000001200147306 */ /* 0x000e620000209400 */
[----:B------:R-:W-:Y:S02]  /*0280*/  IABS R24, R9 ;  /* 0x0000000900187213 */ /* 0x000fe40000000000 */
[----:B------:R-:W-:Y:S01]  /*0290*/  IMAD.HI.U32 R19, R14, R21, RZ ;  /* 0x000000150e137227 */ /* 0x000fe200078e00ff */
[----:B----4-:R-:W-:Y:S02]  /*02a0*/  IABS R23, R12 ;  /* 0x0000000c00177213 */ /* 0x010fe40000000000 */
[----:B0-----:R-:W-:Y:S01]  /*02b0*/  LOP3.LUT R6, R16, R9, RZ, 0x3c, !PT ;  /* 0x0000000910067212 */ /* 0x001fe200078e3cff */
[----:B------:R-:W-:-:S03]  /*02c0*/  IMAD.MOV R22, RZ, RZ, -R19 ;  /* 0x000000ffff167224 */ /* 0x000fc600078e0a13 */
[----:B------:R-:W-:Y:S01]  /*02d0*/  ISETP.GE.AND P2, PT, R6, RZ, PT ;  /* 0x000000ff0600720c */ /* 0x000fe20003f46270 */
[----:B------:R-:W-:Y:S02]  /*02e0*/  IMAD R21, R24, R22, R21 ;  /* 0x0000001618157224 */ /* 0x000fe400078e0215 */
[----:B------:R-:W-:Y:S01]  /*02f0*/  IMAD.MOV.U32 R6, RZ, RZ, RZ ;  /* 0x000000ffff067224 */ /* 0x000fe200078e00ff */
[----:B-1----:R-:W0:Y:S02]  /*0300*/  MUFU.RCP R20, R20 ;  /* 0x0000001400147308 */ /* 0x002e240000001000 */
[----:B------:R-:W-:-:S13]  /*0310*/  ISETP.GT.U32.AND P3, PT, R8, R21, PT ;  /* 0x000000150800720c */ /* 0x000fda0003f64070 */
[----:B------:R-:W-:Y:S02]  /*0320*/  @!P3 IMAD.IADD R21, R21, 0x1, -R24 ;  /* 0x000000011515b824 */ /* 0x000fe400078e0a18 */
[----:B------:R-:W-:Y:S01]  /*0330*/  @!P3 VIADD R19, R19, 0x1 ;  /* 0x000000011313b836 */ /* 0x000fe20000000000 */
[----:B0-----:R-:W-:Y:S02]  /*0340*/  IADD3 R7, R20, 0xffffffe, RZ ;  /* 0x0ffffffe14077810 */ /* 0x001fe40007ffe0ff */
[----:B------:R-:W-:Y:S02]  /*0350*/  ISETP.GE.U32.AND P1, PT, R21, R8, PT ;  /* 0x000000081500720c */ /* 0x000fe40003f26070 */
[----:B------:R-:W-:Y:S02]  /*0360*/  ISETP.NE.AND P3, PT, R9, RZ, PT ;  /* 0x000000ff0900720c */ /* 0x000fe40003f65270 */
[----:B------:R-:W0:Y:S01]  /*0370*/  F2I.FTZ.U32.TRUNC.NTZ R7, R7 ;  /* 0x0000000700077305 */ /* 0x000e22000021f000 */
[----:B---3--:R-:W-:-:S08]  /*0380*/  IABS R20, R11 ;  /* 0x0000000b00147213 */ /* 0x008fd00000000000 */
[----:B------:R-:W-:-:S04]  /*0390*/  @P1 VIADD R19, R19, 0x1 ;  /* 0x0000000113131836 */ /* 0x000fc80000000000 */
[----:B------:R-:W-:Y:S01]  /*03a0*/  @!P2 IMAD.MOV R19, RZ, RZ, -R19 ;  /* 0x000000ffff13a224 */ /* 0x000fe200078e0a13 */
[----:B------:R-:W-:Y:S02]  /*03b0*/  @!P3 LOP3.LUT R19, RZ, R9, RZ, 0x33, !PT ;  /* 0x00000009ff13b212 */ /* 0x000fe400078e33ff */
[----:B0-----:R-:W-:Y:S02]  /*03c0*/  IADD3 R21, RZ, -R7, RZ ;  /* 0x80000007ff157210 */ /* 0x001fe40007ffe0ff */
[----:B------:R-:W-:-:S03]  /*03d0*/  IABS R22, R19 ;  /* 0x0000001300167213 */ /* 0x000fc60000000000 */
[----:B------:R-:W-:-:S04]  /*03e0*/  IMAD R21, R21, R18, RZ ;  /* 0x0000001215157224 */ /* 0x000fc800078e02ff */
[----:B------:R-:W-:Y:S01]  /*03f0*/  IMAD.HI.U32 R6, R7, R21, R6 ;  /* 0x0000001507067227 */ /* 0x000fe200078e0006 */
[----:B------:R-:W-:Y:S01]  /*0400*/  MOV R7, R22 ;  /* 0x0000001600077202 */ /* 0x000fe20000000f00 */
[----:B------:R-:W0:Y:S04]  /*0410*/  I2F.RP R21, R20 ;  /* 0x0000001400157306 */ /* 0x000e280000209400 */
[----:B------:R-:W-:-:S04]  /*0420*/  IMAD.HI.U32 R6, R6, R7, RZ ;  /* 0x0000000706067227 */ /* 0x000fc800078e00ff */
[----:B------:R-:W-:-:S04]  /*0430*/  IMAD.MOV R22, RZ, RZ, -R6 ;  /* 0x000000ffff167224 */ /* 0x000fc800078e0a06 */
[C---:B------:R-:W-:Y:S01]  /*0440*/  IMAD R7, R18.reuse, R22, R7 ;  /* 0x0000001612077224 */ /* 0x040fe200078e0207 */
[----:B0-----:R-:W0:Y:S04]  /*0450*/  MUFU.RCP R21, R21 ;  /* 0x0000001500157308 */ /* 0x001e280000001000 */
[----:B------:R-:W-:-:S13]  /*0460*/  ISETP.GT.U32.AND P3, PT, R18, R7, PT ;  /* 0x000000071200720c */ /* 0x000fda0003f64070 */
[----:B------:R-:W-:Y:S01]  /*0470*/  @!P3 IMAD.IADD R7, R7, 0x1, -R18 ;  /* 0x000000010707b824 */ /* 0x000fe200078e0a12 */
[----:B0-----:R-:W-:Y:S01]  /*0480*/  IADD3 R22, R21, 0xffffffe, RZ ;  /* 0x0ffffffe15167810 */ /* 0x001fe20007ffe0ff */
[----:B------:R-:W-:Y:S01]  /*0490*/  @!P3 VIADD R6, R6, 0x1 ;  /* 0x000000010606b836 */ /* 0x000fe20000000000 */
[----:B------:R-:W-:Y:S02]  /*04a0*/  ISETP.NE.AND P3, PT, R10, RZ, PT ;  /* 0x000000ff0a00720c */ /* 0x000fe40003f65270 */
[----:B------:R-:W-:Y:S02]  /*04b0*/  ISETP.GE.U32.AND P1, PT, R7, R18, PT ;  /* 0x000000120700720c */ /* 0x000fe40003f26070 */
[----:B------:R-:W-:Y:S01]  /*04c0*/  LOP3.LUT R18, R19, R10, RZ, 0x3c, !PT ;  /* 0x0000000a13127212 */ /* 0x000fe200078e3cff */
[----:B------:R-:W0:Y:S03]  /*04d0*/  F2I.FTZ.U32.TRUNC.NTZ R7, R22 ;  /* 0x0000001600077305 */ /* 0x000e26000021f000 */
[----:B------:R-:W-:-:S07]  /*04e0*/  ISETP.GE.AND P2, PT, R18, RZ, PT ;  /* 0x000000ff1200720c */ /* 0x000fce0003f46270 */
[----:B------:R-:W-:-:S05]  /*04f0*/  @P1 VIADD R6, R6, 0x1 ;  /* 0x0000000106061836 */ /* 0x000fca0000000000 */
[----:B------:R-:W-:Y:S01]  /*0500*/  MOV R18, R6 ;  /* 0x0000000600127202 */ /* 0x000fe20000000f00 */
[----:B0-----:R-:W-:Y:S02]  /*0510*/  IMAD.MOV R21, RZ, RZ, -R7 ;  /* 0x000000ffff157224 */ /* 0x001fe400078e0a07 */
[----:B------:R-:W-:Y:S01]  /*0520*/  IMAD.MOV.U32 R6, RZ, RZ, RZ ;  /* 0x000000ffff067224 */ /* 0x000fe200078e00ff */
[----:B------:R-:W-:Y:S01]  /*0530*/  @!P2 IADD3 R18, -R18, RZ, RZ ;  /* 0x000000ff1212a210 */ /* 0x000fe20007ffe1ff */
[----:B------:R-:W-:Y:S01]  /*0540*/  IMAD R21, R21, R20, RZ ;  /* 0x0000001415157224 */ /* 0x000fe200078e02ff */
[----:B------:R-:W-:-:S03]  /*0550*/  @!P3 LOP3.LUT R18, RZ, R10, RZ, 0x33, !PT ;  /* 0x0000000aff12b212 */ /* 0x000fc600078e33ff */
[----:B------:R-:W-:Y:S01]  /*0560*/  IMAD.HI.U32 R6, R7, R21, R6 ;  /* 0x0000001507067227 */ /* 0x000fe200078e0006 */
[----:B------:R-:W-:Y:S02]  /*0570*/  IABS R22, R18 ;  /* 0x0000001200167213 */ /* 0x000fe40000000000 */
[----:B------:R-:W-:-:S03]  /*0580*/  MOV R21, R23 ;  /* 0x0000001700157202 */ /* 0x000fc60000000f00 */
[----:B------:R-:W-:Y:S02]  /*0590*/  IMAD.MOV.U32 R7, RZ, RZ, R22 ;  /* 0x000000ffff077224 */ /* 0x000fe400078e0016 */
[----:B------:R-:W0:Y:S02]  /*05a0*/  I2F.RP R22, R21 ;  /* 0x0000001500167306 */ /* 0x000e240000209400 */
[----:B------:R-:W-:-:S05]  /*05b0*/  IMAD.HI.U32 R6, R6, R7, RZ ;  /* 0x0000000706067227 */ /* 0x000fca00078e00ff */
[----:B------:R-:W-:-:S05]  /*05c0*/  IADD3 R23, -R6, RZ, RZ ;  /* 0x000000ff06177210 */ /* 0x000fca0007ffe1ff */
        /* <DEDUP_REMOVED lines=8> */
[----:B------:R-:W0:Y:S01]  /*0650*/  F2I.FTZ.U32.TRUNC.NTZ R7, R23 ;  /* 0x0000001700077305 */ /* 0x000e22000021f000 */
[----:B------:R-:W-:-:S04]  /*0660*/  LOP3.LUT R20, R18, R11, RZ, 0x3c, !PT ;  /* 0x0000000b12147212 */ /* 0x000fc800078e3cff */
[----:B------:R-:W-:-:S06]  /*0670*/  ISETP.GE.AND P2, PT, R20, RZ, PT ;  /* 0x000000ff1400720c */ /* 0x000fcc0003f46270 */
[----:B------:R-:W-:-:S05]  /*0680*/  @P1 IADD3 R6, R6, 0x1, RZ ;  /* 0x0000000106061810 */ /* 0x000fca0007ffe0ff */
[----:B------:R-:W-:Y:S01]  /*0690*/  IMAD.MOV.U32 R20, RZ, RZ, R6 ;  /* 0x000000ffff147224 */ /* 0x000fe200078e0006 */
[----:B0-----:R-:W-:-:S03]  /*06a0*/  IADD3 R6, RZ, -R7, RZ ;  /* 0x80000007ff067210 */ /* 0x001fc60007ffe0ff */
[----:B------:R-:W-:Y:S01]  /*06b0*/  @!P2 IMAD.MOV R20, RZ, RZ, -R20 ;  /* 0x000000ffff14a224 */ /* 0x000fe200078e0a14 */
[----:B------:R-:W-:Y:S01]  /*06c0*/  @!P3 LOP3.LUT R20, RZ, R11, RZ, 0x33, !PT ;  /* 0x0000000bff14b212 */ /* 0x000fe200078e33ff */
[----:B------:R-:W-:Y:S01]  /*06d0*/  IMAD R23, R6, R21, RZ ;  /* 0x0000001506177224 */ /* 0x000fe200078e02ff */
[----:B------:R-:W-:Y:S02]  /*06e0*/  MOV R6, RZ ;  /* 0x000000ff00067202 */ /* 0x000fe40000000f00 */
[----:B------:R-:W-:Y:S02]  /*06f0*/  IABS R22, R20 ;  /* 0x0000001400167213 */ /* 0x000fe40000000000 */
[----:B------:R-:W-:Y:S01]  /*0700*/  ISETP.GE.AND P2, PT, R20, RZ, PT ;  /* 0x000000ff1400720c */ /* 0x000fe20003f46270 */
[----:B------:R-:W-:-:S04]  /*0710*/  IMAD.HI.U32 R6, R7, R23, R6 ;  /* 0x0000001707067227 */ /* 0x000fc800078e0006 */
[----:B------:R-:W-:Y:S02]  /*0720*/  IMAD.MOV.U32 R7, RZ, RZ, R22 ;  /* 0x000000ffff077224 */ /* 0x000fe400078e0016 */
[----:B------:R-:W-:Y:S02]  /*0730*/  IMAD.MOV R20, RZ, RZ, -R20 ;  /* 0x000000ffff147224 */ /* 0x000fe400078e0a14 */
[----:B------:R-:W-:-:S04]  /*0740*/  IMAD.HI.U32 R6, R6, R7, RZ ;  /* 0x0000000706067227 */ /* 0x000fc800078e00ff */
[----:B------:R-:W-:Y:S01]  /*0750*/  IMAD R20, R11, R20, R18 ;  /* 0x000000140b147224 */ /* 0x000fe200078e0212 */
[----:B------:R-:W-:-:S05]  /*0760*/  IADD3 R6, -R6, RZ, RZ ;  /* 0x000000ff06067210 */ /* 0x000fca0007ffe1ff */
[----:B------:R-:W-:Y:S02]  /*0770*/  IMAD R6, R21, R6, R7 ;  /* 0x0000000615067224 */ /* 0x000fe400078e0207 */
[----:B------:R-:W-:-:S03]  /*0780*/  IMAD.MOV R7, RZ, RZ, -R18 ;  /* 0x000000ffff077224 */ /* 0x000fc600078e0a12 */
[----:B------:R-:W-:Y:S01]  /*0790*/  ISETP.GT.U32.AND P1, PT, R21, R6, PT ;  /* 0x000000061500720c */ /* 0x000fe20003f24070 */
[----:B------:R-:W-:Y:S01]  /*07a0*/  IMAD R22, R10, R7, R19 ;  /* 0x000000070a167224 */ /* 0x000fe200078e0213 */
[----:B------:R-:W-:-:S03]  /*07b0*/  IADD3 R19, -R19, RZ, RZ ;  /* 0x000000ff13137210 */ /* 0x000fc60007ffe1ff */
[----:B------:R-:W-:-:S08]  /*07c0*/  IMAD R7, R22, R13, UR4 ;  /* 0x0000000416077e24 */ /* 0x000fd0000f8e020d */
[----:B------:R-:W-:-:S05]  /*07d0*/  @!P1 IMAD.IADD R6, R6, 0x1, -R21 ;  /* 0x0000000106069824 */ /* 0x000fca00078e0a15 */
[----:B------:R-:W-:-:S13]  /*07e0*/  ISETP.GT.U32.AND P1, PT, R21, R6, PT ;  /* 0x000000061500720c */ /* 0x000fda0003f24070 */
[----:B------:R-:W-:-:S04]  /*07f0*/  @!P1 IADD3 R6, R6, -R21, RZ ;  /* 0x8000001506069210 */ /* 0x000fc80007ffe0ff */
[----:B------:R-:W-:-:S04]  /*0800*/  @!P2 IADD3 R6, -R6, RZ, RZ ;  /* 0x000000ff0606a210 */ /* 0x000fc80007ffe1ff */
[----:B------:R-:W-:-:S05]  /*0810*/  SEL R6, R15, R6, !P0 ;  /* 0x000000060f067207 */ /* 0x000fca0004000000 */
[----:B------:R-:W-:Y:S02]  /*0820*/  IMAD.IADD R6, R6, 0x1, R7 ;  /* 0x0000000106067824 */ /* 0x000fe400078e0207 */
[----:B------:R-:W-:Y:S01]  /*0830*/  IMAD R7, R9, R19, R16 ;  /* 0x0000001309077224 */ /* 0x000fe200078e0210 */
[----:B------:R-:W-:Y:S01]  /*0840*/  IADD3 R16, R16, UR5, RZ ;  /* 0x0000000510107c10 */ /* 0x000fe2000fffe0ff */
[----:B------:R-:W-:-:S03]  /*0850*/  IMAD R6, R6, R11, R20 ;  /* 0x0000000b06067224 */ /* 0x000fc600078e0214 */
[----:B------:R-:W-:Y:S01]  /*0860*/  ISETP.GE.AND P1, PT, R16, R0, PT ;  /* 0x000000001000720c */ /* 0x000fe20003f26270 */
[----:B------:R-:W-:-:S04]  /*0870*/  IMAD R7, R6, R9, R7 ;  /* 0x0000000906077224 */ /* 0x000fc800078e0207 */
[----:B------:R-:W-:-:S05]  /*0880*/  IMAD.WIDE R6, R7, 0x4, R2 ;  /* 0x0000000407067825 */ /* 0x000fca00078e0202 */
[----:B--2---:R1:W-:Y:S03]  /*0890*/  STG.E desc[UR6][R6.64], R17 ;  /* 0x0000001106007986 */ /* 0x0043e6000c101906 */
[----:B------:R-:W-:Y:S05]  /*08a0*/  @!P1 BRA `(.L_x_82) ;  /* 0xfffffff800609947 */ /* 0x000fea000383ffff */
[----:B------:R-:W-:Y:S05]  /*08b0*/  EXIT ;  /* 0x000000000000794d */ /* 0x000fea0003800000 */
.L_x_83:
        /* <DEDUP_REMOVED lines=12> */
.L_x_535:


//--------------------- .text._ZN17fastertransformer34add_fusedQKV_bias_transpose_kernelI6__halfLb1EEEvPT_S3_S3_NS_29PrefixPromptBatchWeightsParamIS2_EES3_PKS2_PKiiiiiib --------------------------
	.section	.text._ZN17fastertransformer34add_fusedQKV_bias_transpose_kernelI6__halfLb1EEEvPT_S3_S3_NS_29PrefixPromptBatchWeightsParamIS2_EES3_PKS2_PKiiiiiib,"ax",@progbits
	.align	128
        .global         _ZN17fastertransformer34add_fusedQKV_bias_transpose_kernelI6__halfLb1EEEvPT_S3_S3_NS_29PrefixPromptBatchWeightsParamIS2_EES3_PKS2_PKiiiiiib
        .type           _ZN17fastertransformer34add_fusedQKV_bias_transpose_kernelI6__halfLb1EEEvPT_S3_S3_NS_29PrefixPromptBatchWeightsParamIS2_EES3_PKS2_PKiiiiiib,@function
        .size           _ZN17fastertransformer34add_fusedQKV_bias_transpose_kernelI6__halfLb1EEEvPT_S3_S3_NS_29PrefixPromptBatchWeightsParamIS2_EES3_PKS2_PKiiiiiib,(.L_x_536 - _ZN17fastertransformer34add_fusedQKV_bias_transpose_kernelI6__halfLb1EEEvPT_S3_S3_NS_29PrefixPromptBatchWeightsParamIS2_EES3_PKS2_PKiiiiiib)
        .other          _ZN17fastertransformer34add_fusedQKV_bias_transpose_kernelI6__halfLb1EEEvPT_S3_S3_NS_29PrefixPromptBatchWeightsParamIS2_EES3_PKS2_PKiiiiiib,@"STO_CUDA_ENTRY STV_DEFAULT"
_ZN17fastertransformer34add_fusedQKV_bias_transpose_kernelI6__halfLb1EEEvPT_S3_S3_NS_29PrefixPromptBatchWeightsParamIS2_EES3_PKS2_PKiiiiiib:
.text._ZN17fastertransformer34add_fusedQKV_bias_transpose_kernelI6__halfLb1EEEvPT_S3_S3_NS_29PrefixPromptBatchWeightsParamIS2_EES3_PKS2_PKiiiiiib:
[----:B------:R-:W-:Y:S08]  /*0000*/  LDC R1, c[0x0][0x28] ;  /* 0x00000a00ff017b82 */ /* 0x000ff00000000800 */
[----:B------:R-:W0:Y:S01]  /*0010*/  LDC R7, c[0x0][0x238] ;  /* 0x00008e00ff077b82 */ /* 0x000e220000000800 */
[----:B------:R-:W-:-:S07]  /*0020*/  ULDC.64 UR6, c[0x0][0x208] ;  /* 0x0000820000067ab9 */ /* 0x000fce0000000a00 */
[----:B------:R-:W1:Y:S08]  /*0030*/  S2UR UR4, SR_CTAID.X ;  /* 0x00000000000479c3 */ /* 0x000e700000002500 */
[----:B------:R-:W1:Y:S08]  /*0040*/  LDC R3, c[0x0][0x260] ;  /* 0x00009800ff037b82 */ /* 0x000e700000000800 */
[----:B------:R-:W2:Y:S01]  /*0050*/  LDC.64 R4, c[0x0][0x258] ;  /* 0x00009600ff047b82 */ /* 0x000ea20000000a00 */
[----:B0-----:R-:W-:-:S07]  /*0060*/  IADD3 R0, -R7, RZ, RZ ;  /* 0x000000ff07007210 */ /* 0x001fce0007ffe1ff */
[----:B------:R-:W0:Y:S01]  /*0070*/  LDC R2, c[0x0][0x264] ;  /* 0x00009900ff027b82 */ /* 0x000e220000000800 */
[----:B-1----:R-:W-:Y:S01]  /*0080*/  IMAD R0, R0, R3, UR4 ;  /* 0x0000000400007e24 */ /* 0x002fe2000f8e0203 */
[----:B------:R-:W-:-:S04]  /*0090*/  HFMA2.MMA R3, -RZ, RZ, 0, 0 ;  /* 0x00000000ff037435 */ /* 0x000fc800000001ff */
[----:B------:R-:W-:Y:S02]  /*00a0*/  ISETP.GE.AND P1, PT, R0, RZ, PT ;  /* 0x000000ff0000720c */ /* 0x000fe40003f26270 */
[----:B--2---:R-:W-:-:S04]  /*00b0*/  ISETP.EQ.U32.AND P0, PT, R4, RZ, PT ;  /* 0x000000ff0400720c */ /* 0x004fc80003f02070 */
[----:B------:R-:W-:-:S13]  /*00c0*/  ISETP.EQ.OR.EX P0, PT, R5, RZ, !P1, P0 ;  /* 0x000000ff0500720c */ /* 0x000fda0004f02700 */
[----:B------:R-:W1:Y:S02]  /*00d0*/  @!P0 LDC.64 R4, c[0x0][0x258] ;  /* 0x00009600ff048b82 */ /* 0x000e640000000a00 */
[----:B-1----:R-:W-:-:S05]  /*00e0*/  @!P0 IMAD.WIDE R4, R0, 0x4, R4 ;  /* 0x0000000400048825 */ /* 0x002fca00078e0204 */
[----:B------:R-:W2:Y:S01]  /*00f0*/  @!P0 LDG.E R3, desc[UR6][R4.64] ;  /* 0x0000000604038981 */ /* 0x000ea2000c1e1900 */
[----:B0-----:R-:W-:Y:S01]  /*0100*/  IABS R11, R2 ;  /* 0x00000002000b7213 */ /* 0x001fe20000000000 */
[----:B------:R-:W0:Y:S03]  /*0110*/  S2UR UR8, SR_CTAID.Y ;  /* 0x00000000000879c3 */ /* 0x000e260000002600 */
[----:B------:R-:W1:Y:S08]  /*0120*/  I2F.RP R6, R11 ;  /* 0x0000000b00067306 */ /* 0x000e700000209400 */
[----:B-1----:R-:W1:Y:S02]  /*0130*/  MUFU.RCP R6, R6 ;  /* 0x0000000600067308 */ /* 0x002e640000001000 */
[----:B-1----:R-:W-:-:S02]  /*0140*/  IADD3 R8, R6, 0xffffffe, RZ ;  /* 0x0ffffffe06087810 */ /* 0x002fc40007ffe0ff */
[----:B------:R-:W-:-:S04]  /*0150*/  IADD3 R6, R7, R2, RZ ;  /* 0x0000000207067210 */ /* 0x000fc80007ffe0ff */
[----:B------:R1:W3:Y:S02]  /*0160*/  F2I.FTZ.U32.TRUNC.NTZ R9, R8 ;  /* 0x0000000800097305 */ /* 0x0002e4000021f000 */
[----:B-1----:R-:W-:Y:S01]  /*0170*/  IMAD.MOV.U32 R8, RZ, RZ, RZ ;  /* 0x000000ffff087224 */ /* 0x002fe200078e00ff */
[----:B---3--:R-:W-:Y:S02]  /*0180*/  IADD3 R10, RZ, -R9, RZ ;  /* 0x80000009ff0a7210 */ /* 0x008fe40007ffe0ff */
[----:B--2---:R-:W-:-:S03]  /*0190*/  IADD3 R13, R0, R3, RZ ;  /* 0x00000003000d7210 */ /* 0x004fc60007ffe0ff */
[----:B------:R-:W-:Y:S01]  /*01a0*/  IMAD R3, R10, R11, RZ ;  /* 0x0000000b0a037224 */ /* 0x000fe200078e02ff */
[----:B------:R-:W-:-:S03]  /*01b0*/  IABS R4, R13 ;  /* 0x0000000d00047213 */ /* 0x000fc60000000000 */
[----:B------:R-:W-:-:S06]  /*01c0*/  IMAD.HI.U32 R9, R9, R3, R8 ;  /* 0x0000000309097227 */ /* 0x000fcc00078e0008 */
[----:B------:R-:W-:-:S05]  /*01d0*/  IMAD.HI.U32 R3, R9, R4, RZ ;  /* 0x0000000409037227 */ /* 0x000fca00078e00ff */
[----:B------:R-:W-:-:S05]  /*01e0*/  IADD3 R5, -R3, RZ, RZ ;  /* 0x000000ff03057210 */ /* 0x000fca0007ffe1ff */
[----:B------:R-:W-:Y:S01]  /*01f0*/  IMAD R4, R11, R5, R4 ;  /* 0x000000050b047224 */ /* 0x000fe200078e0204 */
[----:B------:R-:W-:-:S04]  /*0200*/  LOP3.LUT R5, R13, R2, RZ, 0x3c, !PT ;  /* 0x000000020d057212 */ /* 0x000fc800078e3cff */
[----:B------:R-:W-:Y:S02]  /*0210*/  ISETP.GT.U32.AND P3, PT, R11, R4, PT ;  /* 0x000000040b00720c */ /* 0x000fe40003f64070 */
[----:B------:R-:W-:-:S11]  /*0220*/  ISETP.GE.AND P2, PT, R5, RZ, PT ;  /* 0x000000ff0500720c */ /* 0x000fd60003f46270 */
[-C--:B------:R-:W-:Y:S02]  /*0230*/  @!P3 IADD3 R4, R4, -R11.reuse, RZ ;  /* 0x8000000b0404b210 */ /* 0x080fe40007ffe0ff */
[----:B------:R-:W-:Y:S02]  /*0240*/  @!P3 IADD3 R3, R3, 0x1, RZ ;  /* 0x000000010303b810 */ /* 0x000fe40007ffe0ff */
[----:B------:R-:W-:Y:S02]  /*0250*/  ISETP.GE.U32.AND P0, PT, R4, R11, PT ;  /* 0x0000000b0400720c */ /* 0x000fe40003f06070 */
[----:B------:R-:W1:Y:S01]  /*0260*/  S2R R4, SR_TID.X ;  /* 0x0000000000047919 */ /* 0x000e620000002100 */
[----:B------:R-:W-:-:S10]  /*0270*/  ISETP.NE.AND P3, PT, R2, RZ, PT ;  /* 0x000000ff0200720c */ /* 0x000fd40003f65270 */
[----:B------:R-:W-:-:S05]  /*0280*/  @P0 IADD3 R3, R3, 0x1, RZ ;  /* 0x0000000103030810 */ /* 0x000fca0007ffe0ff */
[----:B------:R-:W-:Y:S01]  /*0290*/  @!P2 IMAD.MOV R3, RZ, RZ, -R3 ;  /* 0x000000ffff03a224 */ /* 0x000fe200078e0a03 */
[----:B------:R-:W-:-:S04]  /*02a0*/  @!P3 LOP3.LUT R3, RZ, R2, RZ, 0x33, !PT ;  /* 0x00000002ff03b212 */ /* 0x000fc800078e33ff */
[----:B------:R-:W-:-:S05]  /*02b0*/  IADD3 R5, -R3, RZ, RZ ;  /* 0x000000ff03057210 */ /* 0x000fca0007ffe1ff */
[----:B------:R-:W-:Y:S01]  /*02c0*/  IMAD R5, R2, R5, R13 ;  /* 0x0000000502057224 */ /* 0x000fe200078e020d */
[----:B-1----:R-:W-:Y:S01]  /*02d0*/  SHF.L.U32 R4, R4, 0x1, RZ ;  /* 0x0000000104047819 */ /* 0x002fe200000006ff */
[----:B0-----:R-:W-:Y:S06]  /*02e0*/  @!P1 BRA `(.L_x_84) ;  /* 0x0000000800e09947 */ /* 0x001fec0003800000 */
[----:B------:R-:W0:Y:S01]  /*02f0*/  LDC.64 R10, c[0x0][0x268] ;  /* 0x00009a00ff0a7b82 */ /* 0x000e220000000a00 */
[----:B------:R-:W-:Y:S01]  /*0300*/  IMAD R12, R0, 0x3, RZ ;  /* 0x00000003000c7824 */ /* 0x000fe200078e02ff */
[----:B------:R-:W-:-:S06]  /*0310*/  ULDC.U8 UR4, c[0x0][0x274] ;  /* 0x00009d0000047ab9 */ /* 0x000fcc0000000000 */
[----:B------:R-:W1:Y:S08]  /*0320*/  LDC.64 R18, c[0x0][0x248] ;  /* 0x00009200ff127b82 */ /* 0x000e700000000a00 */
[----:B------:R-:W2:Y:S01]  /*0330*/  LDC.64 R20, c[0x0][0x230] ;  /* 0x00008c00ff147b82 */ /* 0x000ea20000000a00 */
[----:B0-----:R-:W-:Y:S01]  /*0340*/  ISETP.GE.AND P1, PT, R4, R11, PT ;  /* 0x0000000b0400720c */ /* 0x001fe20003f26270 */
[----:B------:R-:W-:-:S02]  /*0350*/  IMAD R15, R11, UR8, R4 ;  /* 0x000000080b0f7c24 */ /* 0x000fc4000f8e0204 */
[----:B------:R-:W-:-:S10]  /*0360*/  IMAD R14, R11, R10, RZ ;  /* 0x0000000a0b0e7224 */ /* 0x000fd400078e02ff */
[----:B------:R-:W0:Y:S01]  /*0370*/  @!P1 LDC.64 R16, c[0x0][0x250] ;  /* 0x00009400ff109b82 */ /* 0x000e220000000a00 */
[----:B------:R-:W-:-:S04]  /*0380*/  IMAD R29, R12, R14, R15 ;  /* 0x0000000e0c1d7224 */ /* 0x000fc800078e020f */
[----:B-1----:R-:W-:Y:S01]  /*0390*/  IMAD.WIDE R12, R29, 0x2, R18 ;  /* 0x000000021d0c7825 */ /* 0x002fe200078e0212 */
[C-C-:B------:R-:W-:Y:S02]  /*03a0*/  @!P1 IADD3 R28, R14.reuse, R15, R14.reuse ;  /* 0x0000000f0e1c9210 */ /* 0x140fe40007ffe00e */
[----:B------:R-:W-:Y:S01]  /*03b0*/  IADD3 R29, R14, R29, R14 ;  /* 0x0000001d0e1d7210 */ /* 0x000fe20007ffe00e */
[----:B--2---:R-:W-:Y:S01]  /*03c0*/  IMAD.WIDE R20, R3, 0x4, R20 ;  /* 0x0000000403147825 */ /* 0x004fe200078e0214 */
[----:B------:R-:W2:Y:S03]  /*03d0*/  @!P1 LDG.E R25, desc[UR6][R12.64] ;  /* 0x000000060c199981 */ /* 0x000ea6000c1e1900 */
[--C-:B0-----:R-:W-:Y:S02]  /*03e0*/  @!P1 IMAD.WIDE R26, R15, 0x2, R16.reuse ;  /* 0x000000020f1a9825 */ /* 0x101fe400078e0210 */
[----:B------:R-:W3:Y:S02]  /*03f0*/  LDG.E R20, desc[UR6][R20.64] ;  /* 0x0000000614147981 */ /* 0x000ee4000c1e1900 */
[----:B------:R-:W-:-:S02]  /*0400*/  @!P1 IMAD.WIDE R16, R28, 0x2, R16 ;  /* 0x000000021c109825 */ /* 0x000fc400078e0210 */
[----:B------:R-:W2:Y:S02]  /*0410*/  @!P1 LDG.E.CONSTANT R0, desc[UR6][R26.64] ;  /* 0x000000061a009981 */ /* 0x000ea4000c1e9900 */
[C---:B------:R-:W-:Y:S02]  /*0420*/  @!P1 IMAD.WIDE R22, R14.reuse, 0x2, R26 ;  /* 0x000000020e169825 */ /* 0x040fe400078e021a */
[----:B------:R0:W5:Y:S02]  /*0430*/  @!P1 LDG.E.CONSTANT R7, desc[UR6][R16.64] ;  /* 0x0000000610079981 */ /* 0x000164000c1e9900 */
[----:B------:R-:W-:Y:S02]  /*0440*/  IMAD.WIDE R14, R14, 0x2, R12 ;  /* 0x000000020e0e7825 */ /* 0x000fe400078e020c */
[----:B------:R-:W4:Y:S02]  /*0450*/  @!P1 LDG.E.CONSTANT R9, desc[UR6][R22.64] ;  /* 0x0000000616099981 */ /* 0x000f24000c1e9900 */
[----:B------:R-:W-:-:S02]  /*0460*/  IMAD.WIDE R18, R29, 0x2, R18 ;  /* 0x000000021d127825 */ /* 0x000fc400078e0212 */
[----:B------:R-:W4:Y:S04]  /*0470*/  @!P1 LDG.E R24, desc[UR6][R14.64] ;  /* 0x000000060e189981 */ /* 0x000f28000c1e1900 */
[----:B------:R0:W5:Y:S01]  /*0480*/  @!P1 LDG.E R8, desc[UR6][R18.64] ;  /* 0x0000000612089981 */ /* 0x000162000c1e1900 */
[----:B------:R-:W-:-:S06]  /*0490*/  UPRMT UR4, UR4, 0x8880, URZ ;  /* 0x0000888004047896 */ /* 0x000fcc000800003f */
[----:B------:R-:W-:Y:S01]  /*04a0*/  ISETP.NE.AND P0, PT, RZ, UR4, PT ;  /* 0x00000004ff007c0c */ /* 0x000fe2000bf05270 */
[----:B------:R-:W-:Y:S01]  /*04b0*/  BSSY B0, `(.L_x_85) ;  /* 0x0000086000007945 */ /* 0x000fe20003800000 */
[----:B--2---:R-:W-:Y:S01]  /*04c0*/  HADD2 R25, R25, R0 ;  /* 0x0000000019197230 */ /* 0x004fe20000000000 */
[----:B---3--:R-:W-:Y:S01]  /*04d0*/  IADD3 R0, R5, R20, RZ ;  /* 0x0000001405007210 */ /* 0x008fe20007ffe0ff */
[----:B----4-:R-:W-:-:S09]  /*04e0*/  HFMA2.MMA R9, R24, 1, 1, R9 ;  /* 0x3c003c0018097835 */ /* 0x010fd20000000009 */
[----:B0-----:R-:W-:Y:S05]  /*04f0*/  @!P0 BRA `(.L_x_86) ;  /* 0x0000000400948947 */ /* 0x001fea0003800000 */
[----:B------:R-:W0:Y:S01]  /*0500*/  LDC R23, c[0x0][0x270] ;  /* 0x00009c00ff177b82 */ /* 0x000e220000000800 */
[----:B------:R-:W-:Y:S01]  /*0510*/  IABS R24, R4 ;  /* 0x0000000400187213 */ /* 0x000fe20000000000 */
[----:B------:R-:W-:-:S06]  /*0520*/  UMOV UR4, 0x400 ;  /* 0x0000040000047882 */ /* 0x000fcc0000000000 */
[----:B------:R-:W1:Y:S01]  /*0530*/  S2UR UR5, SR_CgaCtaId ;  /* 0x00000000000579c3 */ /* 0x000e620000008800 */
[----:B0-----:R-:W-:-:S04]  /*0540*/  LEA.HI R21, R23, R23, RZ, 0x1 ;  /* 0x0000001717157211 */ /* 0x001fc800078f08ff */
[----:B------:R-:W-:-:S04]  /*0550*/  SHF.R.S32.HI R21, RZ, 0x1, R21 ;  /* 0x00000001ff157819 */ /* 0x000fc80000011415 */
[-C--:B------:R-:W-:Y:S01]  /*0560*/  IABS R20, R21.reuse ;  /* 0x0000001500147213 */ /* 0x080fe20000000000 */
[----:B-1----:R-:W-:Y:S01]  /*0570*/  ULEA UR4, UR5, UR4, 0x18 ;  /* 0x0000000405047291 */ /* 0x002fe2000f8ec03f */
[----:B------:R-:W-:Y:S02]  /*0580*/  IABS R26, R21 ;  /* 0x00000015001a7213 */ /* 0x000fe40000000000 */
[----:B------:R-:W0:Y:S08]  /*0590*/  I2F.RP R22, R20 ;  /* 0x0000001400167306 */ /* 0x000e300000209400 */
[----:B0-----:R-:W0:Y:S02]  /*05a0*/  MUFU.RCP R22, R22 ;  /* 0x0000001600167308 */ /* 0x001e240000001000 */
[----:B0-----:R-:W-:-:S06]  /*05b0*/  VIADD R16, R22, 0xffffffe ;  /* 0x0ffffffe16107836 */ /* 0x001fcc0000000000 */
[----:B------:R0:W1:Y:S02]  /*05c0*/  F2I.FTZ.U32.TRUNC.NTZ R17, R16 ;  /* 0x0000001000117305 */ /* 0x000064000021f000 */
[----:B0-----:R-:W-:Y:S02]  /*05d0*/  MOV R16, RZ ;  /* 0x000000ff00107202 */ /* 0x001fe40000000f00 */
[----:B-1----:R-:W-:-:S05]  /*05e0*/  IADD3 R27, RZ, -R17, RZ ;  /* 0x80000011ff1b7210 */ /* 0x002fca0007ffe0ff */
[----:B------:R-:W-:-:S04]  /*05f0*/  IMAD R27, R27, R20, RZ ;  /* 0x000000141b1b7224 */ /* 0x000fc800078e02ff */
[----:B------:R-:W-:Y:S01]  /*0600*/  IMAD.HI.U32 R17, R17, R27, R16 ;  /* 0x0000001b11117227 */ /* 0x000fe200078e0010 */
[----:B------:R-:W-:Y:S02]  /*0610*/  IADD3 R27, RZ, -R26, RZ ;  /* 0x8000001aff1b7210 */ /* 0x000fe40007ffe0ff */
[----:B------:R-:W-:-:S03]  /*0620*/  LOP3.LUT R16, R4, R21, RZ, 0x3c, !PT ;  /* 0x0000001504107212 */ /* 0x000fc600078e3cff */
[----:B------:R-:W-:Y:S01]  /*0630*/  IMAD.HI.U32 R22, R17, R24, RZ ;  /* 0x0000001811167227 */ /* 0x000fe200078e00ff */
[----:B------:R-:W-:-:S03]  /*0640*/  ISETP.GE.AND P2, PT, R16, RZ, PT ;  /* 0x000000ff1000720c */ /* 0x000fc60003f46270 */
[----:B------:R-:W-:-:S05]  /*0650*/  IMAD R17, R22, R27, R24 ;  /* 0x0000001b16117224 */ /* 0x000fca00078e0218 */
[----:B------:R-:W-:-:S13]  /*0660*/  ISETP.GT.U32.AND P3, PT, R20, R17, PT ;  /* 0x000000111400720c */ /* 0x000fda0003f64070 */
[-C--:B------:R-:W-:Y:S02]  /*0670*/  @!P3 IADD3 R17, R17, -R20.reuse, RZ ;  /* 0x800000141111b210 */ /* 0x080fe40007ffe0ff */
[----:B------:R-:W-:Y:S02]  /*0680*/  @!P3 IADD3 R22, R22, 0x1, RZ ;  /* 0x000000011616b810 */ /* 0x000fe40007ffe0ff */
[----:B------:R-:W-:Y:S02]  /*0690*/  ISETP.GE.U32.AND P0, PT, R17, R20, PT ;  /* 0x000000141100720c */ /* 0x000fe40003f06070 */
[----:B------:R-:W-:-:S11]  /*06a0*/  ISETP.NE.AND P3, PT, R21, RZ, PT ;  /* 0x000000ff1500720c */ /* 0x000fd60003f65270 */
[----:B------:R-:W-:Y:S01]  /*06b0*/  @P0 VIADD R22, R22, 0x1 ;  /* 0x0000000116160836 */ /* 0x000fe20000000000 */
[----:B------:R-:W-:-:S04]  /*06c0*/  ISETP.GE.AND P0, PT, R4, R11, PT ;  /* 0x0000000b0400720c */ /* 0x000fc80003f06270 */
[----:B------:R-:W-:Y:S02]  /*06d0*/  @!P2 IADD3 R22, -R22, RZ, RZ ;  /* 0x000000ff1616a210 */ /* 0x000fe40007ffe1ff */
[----:B------:R-:W-:Y:S02]  /*06e0*/  @!P3 LOP3.LUT R22, RZ, R21, RZ, 0x33, !PT ;  /* 0x00000015ff16b212 */ /* 0x000fe400078e33ff */
[----:B------:R-:W-:Y:S02]  /*06f0*/  ISETP.LT.AND P0, PT, R4, R23, !P0 ;  /* 0x000000170400720c */ /* 0x000fe40004701270 */
[----:B------:R-:W-:-:S05]  /*0700*/  IADD3 R16, -R22, RZ, RZ ;  /* 0x000000ff16107210 */ /* 0x000fca0007ffe1ff */
[----:B------:R-:W-:-:S04]  /*0710*/  IMAD R17, R21, R16, R4 ;  /* 0x0000001015117224 */ /* 0x000fc800078e0204 */
[----:B------:R-:W-:-:S05]  /*0720*/  IMAD R16, R21, R22, R17 ;  /* 0x0000001615107224 */ /* 0x000fca00078e0211 */
[----:B------:R-:W-:-:S04]  /*0730*/  LEA R16, R16, UR4, 0x1 ;  /* 0x0000000410107c11 */ /* 0x000fc8000f8e08ff */
[----:B------:R-:W-:Y:S01]  /*0740*/  LEA R20, R23, R16, 0x1 ;  /* 0x0000001017147211 */ /* 0x000fe200078e08ff */
[----:B------:R0:W-:Y:S04]  /*0750*/  @P0 STS [R16], R25 ;  /* 0x0000001910000388 */ /* 0x0001e80000000800 */
[----:B------:R0:W-:Y:S01]  /*0760*/  @P0 STS [R20], R9 ;  /* 0x0000000914000388 */ /* 0x0001e20000000800 */
[----:B------:R-:W-:Y:S06]  /*0770*/  BAR.SYNC.DEFER_BLOCKING 0x0 ;  /* 0x0000000000007b1d */ /* 0x000fec0000010000 */
[----:B------:R-:W-:Y:S05]  /*0780*/  @!P0 BRA.U `(.L_x_87) ;  /* 0x0000000100dc8947 */ /* 0x000fea0003800000 */
[----:B------:R-:W-:Y:S01]  /*0790*/  SHF.R.S32.HI R24, RZ, 0x1f, R23 ;  /* 0x0000001fff187819 */ /* 0x000fe20000011417 */
[----:B------:R-:W-:Y:S01]  /*07a0*/  BSSY B1, `(.L_x_87) ;  /* 0x0000035000017945 */ /* 0x000fe20003800000 */
[----:B------:R-:W-:Y:S02]  /*07b0*/  LEA.HI R17, R17, R17, RZ, 0x1 ;  /* 0x0000001111117211 */ /* 0x000fe400078f08ff */
[----:B------:R-:W-:Y:S02]  /*07c0*/  LEA.HI R24, R24, R23, RZ, 0x2 ;  /* 0x0000001718187211 */ /* 0x000fe400078f10ff */
[----:B------:R-:W-:Y:S02]  /*07d0*/  SHF.R.S32.HI R26, RZ, 0x1, R17 ;  /* 0x00000001ff1a7819 */ /* 0x000fe40000011411 */
[----:B------:R-:W-:-:S05]  /*07e0*/  SHF.R.S32.HI R17, RZ, 0x2, R24 ;  /* 0x00000002ff117819 */ /* 0x000fca0000011418 */
[----:B------:R-:W-:Y:S01]  /*07f0*/  IMAD R22, R22, R17, R26 ;  /* 0x0000001116167224 */ /* 0x000fe200078e021a */
[----:B------:R-:W-:Y:S06]  /*0800*/  @!P0 BRA `(.L_x_88) ;  /* 0x0000000000b88947 */ /* 0x000fec0003800000 */
[----:B------:R-:W-:Y:S01]  /*0810*/  SHF.L.U32 R22, R22, 0x1, RZ ;  /* 0x0000000116167819 */ /* 0x000fe200000006ff */
[----:B------:R-:W-:Y:S03]  /*0820*/  BSSY B2, `(.L_x_89) ;  /* 0x0000026000027945 */ /* 0x000fe60003800000 */
[C---:B------:R-:W-:Y:S01]  /*0830*/  IADD3 R24, R22.reuse, UR4, RZ ;  /* 0x0000000416187c10 */ /* 0x040fe2000fffe0ff */
[----:B0-----:R-:W-:Y:S01]  /*0840*/  LDS.U16 R25, [R22+UR4] ;  /* 0x0000000416197984 */ /* 0x001fe20008000400 */
[----:B------:R-:W-:-:S03]  /*0850*/  ISETP.GE.AND P2, PT, R22, R23, PT ;  /* 0x000000171600720c */ /* 0x000fc60003f46270 */
[----:B------:R-:W-:Y:S01]  /*0860*/  IMAD R21, R21, 0x2, R24 ;  /* 0x0000000215157824 */ /* 0x000fe200078e0218 */
[----:B------:R-:W-:-:S04]  /*0870*/  LEA R24, R23, R24, 0x1 ;  /* 0x0000001817187211 */ /* 0x000fc800078e08ff */
[----:B------:R-:W0:Y:S01]  /*0880*/  LDS.U16 R26, [R21] ;  /* 0x00000000151a7984 */ /* 0x000e220000000400 */
[----:B------:R-:W-:-:S03]  /*0890*/  LEA R17, R23, R21, 0x1 ;  /* 0x0000001517117211 */ /* 0x000fc600078e08ff */
[----:B------:R-:W-:Y:S01]  /*08a0*/  LDS.U16 R9, [R24] ;  /* 0x0000000018097984 */ /* 0x000fe20000000400 */
[----:B0-----:R-:W-:-:S03]  /*08b0*/  PRMT R25, R25, 0x5410, R26 ;  /* 0x0000541019197816 */ /* 0x001fc6000000001a */
[----:B------:R-:W0:Y:S02]  /*08c0*/  LDS.U16 R26, [R17] ;  /* 0x00000000111a7984 */ /* 0x000e240000000400 */
[----:B0-----:R-:W-:Y:S01]  /*08d0*/  PRMT R9, R9, 0x5410, R26 ;  /* 0x0000541009097816 */ /* 0x001fe2000000001a */
[----:B------:R-:W-:Y:S06]  /*08e0*/  @P2 BRA `(.L_x_90) ;  /* 0x0000000000642947 */ /* 0x000fec0003800000 */
[----:B------:R-:W-:Y:S01]  /*08f0*/  I2FP.F32.S32 R27, R23 ;  /* 0x00000017001b7245 */ /* 0x000fe20000201400 */
[--C-:B------:R-:W-:Y:S01]  /*0900*/  HADD2.F32 R29, -RZ, R25.reuse.H1_H1 ;  /* 0x30000019ff1d7230 */ /* 0x100fe20000004100 */
[----:B------:R-:W-:Y:S01]  /*0910*/  I2FP.F32.S32 R23, R22 ;  /* 0x0000001600177245 */ /* 0x000fe20000201400 */
[----:B------:R-:W-:Y:S01]  /*0920*/  HADD2.F32 R25, -RZ, R25.H0_H0 ;  /* 0x20000019ff197230 */ /* 0x000fe20000004100 */
[----:B------:R-:W0:Y:S03]  /*0930*/  MUFU.RCP R26, R27 ;  /* 0x0000001b001a7308 */ /* 0x000e260000001000 */
[----:B0-----:R-:W-:-:S04]  /*0940*/  FMUL.FTZ R23, R23, R26 ;  /* 0x0000001a17177220 */ /* 0x001fc80000410000 */
[----:B------:R-:W-:Y:S01]  /*0950*/  FMUL.FTZ R28, R23, 13.28771209716796875 ;  /* 0x41549a78171c7820 */ /* 0x000fe20000410000 */
[----:B------:R-:W-:-:S05]  /*0960*/  I2FP.F32.S32 R23, R0 ;  /* 0x0000000000177245 */ /* 0x000fca0000201400 */
[----:B------:R-:W0:Y:S02]  /*0970*/  MUFU.EX2 R28, -R28 ;  /* 0x8000001c001c7308 */ /* 0x000e240000000800 */
[----:B0-----:R-:W-:-:S04]  /*0980*/  FMUL.FTZ R23, R23, R28 ;  /* 0x0000001c17177220 */ /* 0x001fc80000410000 */
[----:B------:R-:W-:-:S04]  /*0990*/  FMUL.RZ R26, R23, 0.15915493667125701904 ;  /* 0x3e22f983171a7820 */ /* 0x000fc8000040c000 */
[----:B------:R-:W0:Y:S08]  /*09a0*/  MUFU.SIN R23, R26 ;  /* 0x0000001a00177308 */ /* 0x000e300000000400 */
[----:B------:R-:W1:Y:S01]  /*09b0*/  MUFU.COS R26, R26 ;  /* 0x0000001a001a7308 */ /* 0x000e620000000000 */
[-C--:B0-----:R-:W-:Y:S01]  /*09c0*/  FMUL.FTZ R27, R23, R29.reuse ;  /* 0x0000001d171b7220 */ /* 0x081fe20000410000 */
[----:B-1----:R-:W-:-:S03]  /*09d0*/  FMUL.FTZ R29, R26, R29 ;  /* 0x0000001d1a1d7220 */ /* 0x002fc60000410000 */
[-C--:B------:R-:W-:Y:S01]  /*09e0*/  FFMA.FTZ R27, R26, R25.reuse, -R27 ;  /* 0x000000191a1b7223 */ /* 0x080fe2000001081b */
[----:B------:R-:W-:-:S05]  /*09f0*/  FFMA.FTZ R28, R23, R25, R29 ;  /* 0x00000019171c7223 */ /* 0x000fca000001001d */
[----:B------:R-:W-:Y:S01]  /*0a00*/  F2FP.F16.F32.PACK_AB R25, R28, R27 ;  /* 0x0000001b1c19723e */ /* 0x000fe200000000ff */
[--C-:B------:R-:W-:Y:S02]  /*0a10*/  HADD2.F32 R27, -RZ, R9.reuse.H1_H1 ;  /* 0x30000009ff1b7230 */ /* 0x100fe40000004100 */
[----:B------:R-:W-:-:S03]  /*0a20*/  HADD2.F32 R9, -RZ, R9.H0_H0 ;  /* 0x20000009ff097230 */ /* 0x000fc60000004100 */
[----:B------:R-:W-:-:S04]  /*0a30*/  FMUL.FTZ R29, R23, R27 ;  /* 0x0000001b171d7220 */ /* 0x000fc80000410000 */
[C---:B------:R-:W-:Y:S01]  /*0a40*/  FFMA.FTZ R28, R26.reuse, R9, -R29 ;  /* 0x000000091a1c7223 */ /* 0x040fe2000001081d */
[----:B------:R-:W-:-:S04]  /*0a50*/  FMUL.FTZ R26, R26, R27 ;  /* 0x0000001b1a1a7220 */ /* 0x000fc80000410000 */
[----:B------:R-:W-:-:S05]  /*0a60*/  FFMA.FTZ R9, R23, R9, R26 ;  /* 0x0000000917097223 */ /* 0x000fca000001001a */
[----:B------:R-:W-:-:S07]  /*0a70*/  F2FP.F16.F32.PACK_AB R9, R9, R28 ;  /* 0x0000001c0909723e */ /* 0x000fce00000000ff */
.L_x_90:
[----:B------:R-:W-:Y:S05]  /*0a80*/  BSYNC B2 ;  /* 0x0000000000027941 */ /* 0x000fea0003800000 */
.L_x_89:
[----:B------:R-:W-:Y:S01]  /*0a90*/  PRMT R23, R25, 0x7632, R23 ;  /* 0x0000763219177816 */ /* 0x000fe20000000017 */
[----:B------:R1:W-:Y:S01]  /*0aa0*/  STS.U16 [R22+UR4], R25 ;  /* 0x0000001916007988 */ /* 0x0003e20008000404 */
[----:B------:R-:W-:-:S03]  /*0ab0*/  PRMT R26, R9, 0x7632, R26 ;  /* 0x00007632091a7816 */ /* 0x000fc6000000001a */
[----:B------:R1:W-:Y:S04]  /*0ac0*/  STS.U16 [R21], R23 ;  /* 0x0000001715007388 */ /* 0x0003e80000000400 */
[----:B------:R1:W-:Y:S04]  /*0ad0*/  STS.U16 [R24], R9 ;  /* 0x0000000918007388 */ /* 0x0003e80000000400 */
[----:B------:R1:W-:Y:S02]  /*0ae0*/  STS.U16 [R17], R26 ;  /* 0x0000001a11007388 */ /* 0x0003e40000000400 */
.L_x_88:
[----:B------:R-:W-:Y:S05]  /*0af0*/  BSYNC B1 ;  /* 0x0000000000017941 */ /* 0x000fea0003800000 */
.L_x_87:
[----:B------:R-:W-:Y:S06]  /*0b00*/  BAR.SYNC.DEFER_BLOCKING 0x0 ;  /* 0x0000000000007b1d */ /* 0x000fec0000010000 */
[----:B------:R-:W-:Y:S05]  /*0b10*/  @!P0 BRA `(.L_x_91) ;  /* 0x00000000007c8947 */ /* 0x000fea0003800000 */
[----:B01----:R2:W3:Y:S04]  /*0b20*/  LDS R25, [R16] ;  /* 0x0000000010197984 */ /* 0x0034e80000000800 */
[----:B------:R2:W4:Y:S01]  /*0b30*/  LDS R9, [R20] ;  /* 0x0000000014097984 */ /* 0x0005220000000800 */
[----:B------:R-:W-:Y:S05]  /*0b40*/  BRA `(.L_x_91) ;  /* 0x0000000000707947 */ /* 0x000fea0003800000 */
.L_x_86:
[----:B------:R-:W-:Y:S02]  /*0b50*/  ULDC UR4, c[0x0][0x270] ;  /* 0x00009c0000047ab9 */ /* 0x000fe40000000800 */
[----:B------:R-:W-:-:S13]  /*0b60*/  ISETP.GE.AND P0, PT, R4, UR4, PT ;  /* 0x0000000404007c0c */ /* 0x000fda000bf06270 */
[----:B------:R-:W-:Y:S05]  /*0b70*/  @P0 BRA `(.L_x_91) ;  /* 0x0000000000640947 */ /* 0x000fea0003800000 */
[----:B------:R-:W-:Y:S01]  /*0b80*/  I2FP.F32.S32 R21, UR4 ;  /* 0x0000000400157c45 */ /* 0x000fe20008201400 */
[--C-:B------:R-:W-:Y:S01]  /*0b90*/  HADD2.F32 R24, -RZ, R25.reuse.H1_H1 ;  /* 0x30000019ff187230 */ /* 0x100fe20000004100 */
[----:B------:R-:W-:Y:S01]  /*0ba0*/  I2FP.F32.S32 R16, R4 ;  /* 0x0000000400107245 */ /* 0x000fe20000201400 */
[----:B------:R-:W-:Y:S01]  /*0bb0*/  HADD2.F32 R25, -RZ, R25.H0_H0 ;  /* 0x20000019ff197230 */ /* 0x000fe20000004100 */
[----:B------:R-:W-:Y:S01]  /*0bc0*/  I2FP.F32.S32 R17, R0 ;  /* 0x0000000000117245 */ /* 0x000fe20000201400 */
[--C-:B------:R-:W-:Y:S01]  /*0bd0*/  HADD2.F32 R27, -RZ, R9.reuse.H0_H0 ;  /* 0x20000009ff1b7230 */ /* 0x100fe20000004100 */
[----:B------:R-:W0:Y:S02]  /*0be0*/  MUFU.RCP R21, R21 ;  /* 0x0000001500157308 */ /* 0x000e240000001000 */
[----:B0-----:R-:W-:Y:S01]  /*0bf0*/  FMUL.FTZ R16, R16, R21 ;  /* 0x0000001510107220 */ /* 0x001fe20000410000 */
[----:B------:R-:W-:-:S03]  /*0c00*/  HADD2.F32 R21, -RZ, R9.H1_H1 ;  /* 0x30000009ff157230 */ /* 0x000fc60000004100 */
[----:B------:R-:W-:-:S04]  /*0c10*/  FMUL.FTZ R20, R16, 13.28771209716796875 ;  /* 0x41549a7810147820 */ /* 0x000fc80000410000 */
[----:B------:R-:W0:Y:S02]  /*0c20*/  MUFU.EX2 R16, -R20 ;  /* 0x8000001400107308 */ /* 0x000e240000000800 */
[----:B0-----:R-:W-:-:S04]  /*0c30*/  FMUL.FTZ R16, R17, R16 ;  /* 0x0000001011107220 */ /* 0x001fc80000410000 */
[----:B------:R-:W-:-:S04]  /*0c40*/  FMUL.RZ R23, R16, 0.15915493667125701904 ;  /* 0x3e22f98310177820 */ /* 0x000fc8000040c000 */
[----:B------:R-:W0:Y:S08]  /*0c50*/  MUFU.SIN R16, R23 ;  /* 0x0000001700107308 */ /* 0x000e300000000400 */
[----:B------:R-:W1:Y:S01]  /*0c60*/  MUFU.COS R17, R23 ;  /* 0x0000001700117308 */ /* 0x000e620000000000 */
[CC--:B0-----:R-:W-:Y:S01]  /*0c70*/  FMUL.FTZ R22, R24.reuse, R16.reuse ;  /* 0x0000001018167220 */ /* 0x0c1fe20000410000 */
[CC--:B------:R-:W-:Y:S01]  /*0c80*/  FMUL.FTZ R20, R21.reuse, R16.reuse ;  /* 0x0000001015147220 */ /* 0x0c0fe20000410000 */
[-C--:B-1----:R-:W-:Y:S01]  /*0c90*/  FMUL.FTZ R9, R24, R17.reuse ;  /* 0x0000001118097220 */ /* 0x082fe20000410000 */
[-C--:B------:R-:W-:Y:S01]  /*0ca0*/  FMUL.FTZ R21, R21, R17.reuse ;  /* 0x0000001115157220 */ /* 0x080fe20000410000 */
[-C--:B------:R-:W-:Y:S01]  /*0cb0*/  FFMA.FTZ R22, R25, R17.reuse, -R22 ;  /* 0x0000001119167223 */ /* 0x080fe20000010816 */
[----:B------:R-:W-:Y:S01]  /*0cc0*/  FFMA.FTZ R20, R27, R17, -R20 ;  /* 0x000000111b147223 */ /* 0x000fe20000010814 */
[-C--:B------:R-:W-:Y:S01]  /*0cd0*/  FFMA.FTZ R9, R25, R16.reuse, R9 ;  /* 0x0000001019097223 */ /* 0x080fe20000010009 */
[----:B------:R-:W-:-:S04]  /*0ce0*/  FFMA.FTZ R21, R27, R16, R21 ;  /* 0x000000101b157223 */ /* 0x000fc80000010015 */
[----:B------:R-:W-:Y:S02]  /*0cf0*/  F2FP.F16.F32.PACK_AB R25, R9, R22 ;  /* 0x000000160919723e */ /* 0x000fe400000000ff */
[----:B------:R-:W-:-:S07]  /*0d00*/  F2FP.F16.F32.PACK_AB R9, R21, R20 ;  /* 0x000000141509723e */ /* 0x000fce00000000ff */
.L_x_91:
[----:B------:R-:W-:Y:S05]  /*0d10*/  BSYNC B0 ;  /* 0x0000000000007941 */ /* 0x000fea0003800000 */
.L_x_85:
[----:B-----5:R-:W-:Y:S01]  /*0d20*/  HFMA2.MMA R7, R8, 1, 1, R7 ;  /* 0x3c003c0008077835 */ /* 0x020fe20000000007 */
[----:B---3--:R3:W-:Y:S01]  /*0d30*/  @!P1 STG.E desc[UR6][R12.64], R25 ;  /* 0x000000190c009986 */ /* 0x0087e2000c101906 */
[----:B------:R-:W-:-:S03]  /*0d40*/  IMAD R10, R3, R10, UR8 ;  /* 0x00000008030a7e24 */ /* 0x000fc6000f8e020a */
[----:B----4-:R3:W-:Y:S04]  /*0d50*/  @!P1 STG.E desc[UR6][R14.64], R9 ;  /* 0x000000090e009986 */ /* 0x0107e8000c101906 */
[----:B------:R3:W-:Y:S01]  /*0d60*/  @!P1 STG.E desc[UR6][R18.64], R7 ;  /* 0x0000000712009986 */ /* 0x0007e2000c101906 */
[----:B------:R-:W-:Y:S05]  /*0d70*/  @P1 EXIT ;  /* 0x000000000000194d */ /* 0x000fea0003800000 */
[----:B012---:R-:W0:Y:S01]  /*0d80*/  LDC.64 R16, c[0x0][0x210] ;  /* 0x00008400ff107b82 */ /* 0x007e220000000a00 */
[-C--:B------:R-:W-:Y:S02]  /*0d90*/  IMAD R3, R10, R11.reuse, RZ ;  /* 0x0000000b0a037224 */ /* 0x080fe400078e02ff */
[--C-:B------:R-:W-:Y:S02]  /*0da0*/  IMAD R5, R5, R11, R4.reuse ;  /* 0x0000000b05057224 */ /* 0x100fe400078e0204 */
[----:B------:R-:W-:Y:S02]  /*0db0*/  IMAD R4, R6, R3, R4 ;  /* 0x0000000306047224 */ /* 0x000fe400078e0204 */
[----:B------:R-:W-:Y:S01]  /*0dc0*/  IMAD R5, R3, R2, R5 ;  /* 0x0000000203057224 */ /* 0x000fe200078e0205 */
[----:B---3--:R-:W1:Y:S01]  /*0dd0*/  LDC.64 R14, c[0x0][0x218] ;  /* 0x00008600ff0e7b82 */ /* 0x008e620000000a00 */
[----:B------:R-:W-:-:S07]  /*0de0*/  IMAD R11, R0, R11, R4 ;  /* 0x0000000b000b7224 */ /* 0x000fce00078e0204 */
[----:B------:R-:W2:Y:S01]  /*0df0*/  LDC.64 R12, c[0x0][0x220] ;  /* 0x00008800ff0c7b82 */ /* 0x000ea20000000a00 */
[----:B0-----:R-:W-:-:S05]  /*0e00*/  IMAD.WIDE R16, R5, 0x2, R16 ;  /* 0x0000000205107825 */ /* 0x001fca00078e0210 */
[----:B------:R-:W-:Y:S01]  /*0e10*/  STG.E desc[UR6][R16.64], R25 ;  /* 0x0000001910007986 */ /* 0x000fe2000c101906 */
[----:B-1----:R-:W-:-:S05]  /*0e20*/  IMAD.WIDE R14, R11, 0x2, R14 ;  /* 0x000000020b0e7825 */ /* 0x002fca00078e020e */
[----:B------:R-:W-:Y:S01]  /*0e30*/  STG.E desc[UR6][R14.64], R9 ;  /* 0x000000090e007986 */ /* 0x000fe2000c101906 */
[----:B--2---:R-:W-:-:S05]  /*0e40*/  IMAD.WIDE R12, R11, 0x2, R12 ;  /* 0x000000020b0c7825 */ /* 0x004fca00078e020c */
[----:B------:R-:W-:Y:S01]  /*0e50*/  STG.E desc[UR6][R12.64], R7 ;  /* 0x000000070c007986 */ /* 0x000fe2000c101906 */
[----:B------:R-:W-:Y:S05]  /*0e60*/  EXIT ;  /* 0x000000000000794d */ /* 0x000fea0003800000 */
.L_x_84:
[----:B------:R-:W0:Y:S01]  /*0e70*/  I2F.U32.RP R0, R7 ;  /* 0x0000000700007306 */ /* 0x000e220000209000 */
[----:B------:R-:W-:-:S07]  /*0e80*/  ISETP.NE.U32.AND P2, PT, R7, RZ, PT ;  /* 0x000000ff0700720c */ /* 0x000fce0003f45070 */
[----:B0-----:R-:W0:Y:S02]  /*0e90*/  MUFU.RCP R0, R0 ;  /* 0x0000000000007308 */ /* 0x001e240000001000 */
[----:B0-----:R-:W-:-:S06]  /*0ea0*/  IADD3 R2, R0, 0xffffffe, RZ ;  /* 0x0ffffffe00027810 */ /* 0x001fcc0007ffe0ff */
[----:B------:R0:W1:Y:S02]  /*0eb0*/  F2I.FTZ.U32.TRUNC.NTZ R3, R2 ;  /* 0x0000000200037305 */ /* 0x000064000021f000 */
[----:B0-----:R-:W-:Y:S02]  /*0ec0*/  MOV R2, RZ ;  /* 0x000000ff00027202 */ /* 0x001fe40000000f00 */
[----:B-1----:R-:W-:-:S05]  /*0ed0*/  IADD3 R8, RZ, -R3, RZ ;  /* 0x80000003ff087210 */ /* 0x002fca0007ffe0ff */
[----:B------:R-:W-:-:S04]  /*0ee0*/  IMAD R5, R8, R7, RZ ;  /* 0x0000000708057224 */ /* 0x000fc800078e02ff */
[----:B------:R-:W-:-:S06]  /*0ef0*/  IMAD.HI.U32 R3, R3, R5, R2 ;  /* 0x0000000503037227 */ /* 0x000fcc00078e0002 */
[----:B------:R-:W-:Y:S02]  /*0f00*/  IMAD.HI.U32 R9, R3, UR4, RZ ;  /* 0x0000000403097c27 */ /* 0x000fe4000f8e00ff */
[----:B------:R-:W0:Y:S02]  /*0f10*/  LDC.64 R2, c[0x0][0x230] ;  /* 0x00008c00ff027b82 */ /* 0x000e240000000a00 */
[----:B------:R-:W-:-:S04]  /*0f20*/  IMAD.MOV R8, RZ, RZ, -R9 ;  /* 0x000000ffff087224 */ /* 0x000fc800078e0a09 */
[----:B------:R-:W-:-:S05]  /*0f30*/  IMAD R8, R7, R8, UR4 ;  /* 0x0000000407087e24 */ /* 0x000fca000f8e0208 */
[----:B------:R-:W-:-:S13]  /*0f40*/  ISETP.GE.U32.AND P0, PT, R8, R7, PT ;  /* 0x000000070800720c */ /* 0x000fda0003f06070 */
[-C--:B------:R-:W-:Y:S02]  /*0f50*/  @P0 IADD3 R8, R8, -R7.reuse, RZ ;  /* 0x8000000708080210 */ /* 0x080fe40007ffe0ff */
[----:B------:R-:W-:Y:S02]  /*0f60*/  @P0 IADD3 R9, R9, 0x1, RZ ;  /* 0x0000000109090810 */ /* 0x000fe40007ffe0ff */
[----:B------:R-:W-:-:S13]  /*0f70*/  ISETP.GE.U32.AND P1, PT, R8, R7, PT ;  /* 0x000000070800720c */ /* 0x000fda0003f26070 */
[----:B------:R-:W-:Y:S02]  /*0f80*/  @P1 IADD3 R9, R9, 0x1, RZ ;  /* 0x0000000109091810 */ /* 0x000fe40007ffe0ff */
[----:B------:R-:W-:-:S05]  /*0f90*/  @!P2 LOP3.LUT R9, RZ, R7, RZ, 0x33, !PT ;  /* 0x00000007ff09a212 */ /* 0x000fca00078e33ff */
[----:B0-----:R-:W-:-:S05]  /*0fa0*/  IMAD.WIDE R2, R9, 0x4, R2 ;  /* 0x0000000409027825 */ /* 0x001fca00078e0202 */
[----:B------:R-:W2:Y:S01]  /*0fb0*/  LDG.E R0, desc[UR6][R2.64] ;  /* 0x0000000602007981 */ /* 0x000ea2000c1e1900 */
[----:B------:R-:W-:-:S05]  /*0fc0*/  IADD3 R8, -R9, RZ, RZ ;  /* 0x000000ff09087210 */ /* 0x000fca0007ffe1ff */
[----:B------:R-:W-:-:S05]  /*0fd0*/  IMAD R7, R7, R8, UR4 ;  /* 0x0000000407077e24 */ /* 0x000fca000f8e0208 */
[----:B--2---:R-:W-:-:S13]  /*0fe0*/  ISETP.GE.AND P0, PT, R7, R0, PT ;  /* 0x000000000700720c */ /* 0x004fda0003f06270 */
[----:B------:R-:W-:Y:S05]  /*0ff0*/  @P0 EXIT ;  /* 0x000000000000094d */ /* 0x000fea0003800000 */
[----:B------:R-:W0:Y:S02]  /*1000*/  LDC.64 R2, c[0x0][0x268] ;  /* 0x00009a00ff027b82 */ /* 0x000e240000000a00 */
[----:B0-----:R-:W-:Y:S01]  /*1010*/  ISETP.GE.AND P0, PT, R4, R3, PT ;  /* 0x000000030400720c */ /* 0x001fe20003f06270 */
[----:B------:R-:W-:Y:S02]  /*1020*/  IMAD R5, R9, R2, UR8 ;  /* 0x0000000809057e24 */ /* 0x000fe4000f8e0202 */
[----:B------:R-:W-:-:S10]  /*1030*/  IMAD R12, R3, UR8, RZ ;  /* 0x00000008030c7c24 */ /* 0x000fd4000f8e02ff */
[----:B------:R-:W-:Y:S05]  /*1040*/  @P0 EXIT ;  /* 0x000000000000094d */ /* 0x000fea0003800000 */
[----:B------:R-:W0:Y:S01]  /*1050*/  LDC.64 R10, c[0x0][0x228] ;  /* 0x00008a00ff0a7b82 */ /* 0x000e220000000a00 */
[----:B------:R-:W-:Y:S01]  /*1060*/  SHF.R.S32.HI R8, RZ, 0x1f, R9 ;  /* 0x0000001fff087819 */ /* 0x000fe20000011409 */
[----:B------:R-:W-:Y:S01]  /*1070*/  IMAD R7, R7, R3, R4 ;  /* 0x0000000307077224 */ /* 0x000fe200078e0204 */
[----:B------:R-:W-:Y:S01]  /*1080*/  ULDC.64 UR4, c[0x0][0x240] ;  /* 0x0000900000047ab9 */ /* 0x000fe20000000a00 */
[----:B0-----:R-:W-:-:S04]  /*1090*/  LEA R10, P0, R9, R10, 0x3 ;  /* 0x0000000a090a7211 */ /* 0x001fc800078018ff */
[----:B------:R-:W-:-:S05]  /*10a0*/  LEA.HI.X R11, R9, R11, R8, 0x3, P0 ;  /* 0x0000000b090b7211 */ /* 0x000fca00000f1c08 */
[----:B------:R0:W2:Y:S01]  /*10b0*/  LDG.E.64 R8, desc[UR6][R10.64] ;  /* 0x000000060a087981 */ /* 0x0000a2000c1e1b00 */
[----:B------:R-:W-:Y:S01]  /*10c0*/  IMAD R12, R0, R12, R7 ;  /* 0x0000000c000c7224 */ /* 0x000fe200078e0207 */
[----:B------:R-:W-:-:S04]  /*10d0*/  SHF.R.S32.HI R4, RZ, 0x1f, R0 ;  /* 0x0000001fff047819 */ /* 0x000fc80000011400 */
[--C-:B------:R-:W-:Y:S01]  /*10e0*/  SHF.R.S32.HI R13, RZ, 0x1f, R12.reuse ;  /* 0x0000001fff0d7819 */ /* 0x100fe2000001140c */
[----:B------:R-:W-:Y:S01]  /*10f0*/  IMAD R15, R4, UR4, RZ ;  /* 0x00000004040f7c24 */ /* 0x000fe2000f8e02ff */
[----:B0-----:R-:W0:Y:S01]  /*1100*/  LDC.64 R10, c[0x0][0x218] ;  /* 0x00008600ff0a7b82 */ /* 0x001e220000000a00 */
[----:B------:R-:W-:-:S04]  /*1110*/  IMAD.WIDE.U32 R12, R0, UR4, R12 ;  /* 0x00000004000c7c25 */ /* 0x000fc8000f8e000c */
[----:B------:R-:W-:-:S05]  /*1120*/  IMAD R15, R0, UR5, R15 ;  /* 0x00000005000f7c24 */ /* 0x000fca000f8e020f */
[----:B------:R-:W-:Y:S02]  /*1130*/  IADD3 R13, R13, R15, RZ ;  /* 0x0000000f0d0d7210 */ /* 0x000fe40007ffe0ff */
[----:B--2---:R-:W-:-:S04]  /*1140*/  LEA R8, P0, R12, R8, 0x1 ;  /* 0x000000080c087211 */ /* 0x004fc800078008ff */
[----:B------:R-:W-:-:S05]  /*1150*/  LEA.HI.X R9, R12, R9, R13, 0x1, P0 ;  /* 0x000000090c097211 */ /* 0x000fca00000f0c0d */
[----:B------:R-:W2:Y:S01]  /*1160*/  LD.E R15, desc[UR6][R8.64] ;  /* 0x00000006080f7980 */ /* 0x000ea2000c101900 */
[----:B------:R-:W-:Y:S02]  /*1170*/  IMAD R6, R6, R3, RZ ;  /* 0x0000000306067224 */ /* 0x000fe400078e02ff */
[----:B------:R-:W-:Y:S02]  /*1180*/  IMAD R3, R3, R2, RZ ;  /* 0x0000000203037224 */ /* 0x000fe400078e02ff */
[----:B------:R-:W-:Y:S02]  /*1190*/  IMAD R13, R5, R6, R7 ;  /* 0x00000006050d7224 */ /* 0x000fe400078e0207 */
[----:B------:R-:W-:Y:S01]  /*11a0*/  IMAD R5, R3, R0, RZ ;  /* 0x0000000003057224 */ /* 0x000fe200078e02ff */
[----:B------:R-:W1:Y:S01]  /*11b0*/  LDC.64 R6, c[0x0][0x220] ;  /* 0x00008800ff067b82 */ /* 0x000e620000000a00 */
[----:B0-----:R-:W-:-:S04]  /*11c0*/  IMAD.WIDE R2, R13, 0x2, R10 ;  /* 0x000000020d027825 */ /* 0x001fc800078e020a */
[----:B------:R-:W-:Y:S01]  /*11d0*/  IMAD.WIDE R4, R5, 0x2, R8 ;  /* 0x0000000205047825 */ /* 0x000fe200078e0208 */
[----:B--2---:R-:W-:Y:S05]  /*11e0*/  STG.E desc[UR6][R2.64], R15 ;  /* 0x0000000f02007986 */ /* 0x004fea000c101906 */
[----:B------:R-:W2:Y:S01]  /*11f0*/  LD.E R5, desc[UR6][R4.64] ;  /* 0x0000000604057980 */ /* 0x000ea2000c101900 */
[----:B-1----:R-:W-:-:S05]  /*1200*/  IMAD.WIDE R6, R13, 0x2, R6 ;  /* 0x000000020d067825 */ /* 0x002fca00078e0206 */
[----:B--2---:R-:W-:Y:S01]  /*1210*/  STG.E desc[UR6][R6.64], R5 ;  /* 0x0000000506007986 */ /* 0x004fe2000c101906 */
[----:B------:R-:W-:Y:S05]  /*1220*/  EXIT ;  /* 0x000000000000794d */ /* 0x000fea0003800000 */
.L_x_92:
        /* <DEDUP_REMOVED lines=13> */
.L_x_536:


//--------------------- .text._ZN17fastertransformer34add_fusedQKV_bias_transpose_kernelI6__halfLb0EEEvPT_S3_S3_NS_29PrefixPromptBatchWeightsParamIS2_EES3_PKS2_PKiiiiiib --------------------------
	.section	.text._ZN17fastertransformer34add_fusedQKV_bias_transpose_kernelI6__halfLb0EEEvPT_S3_S3_NS_29PrefixPromptBatchWeightsParamIS2_EES3_PKS2_PKiiiiiib,"ax",@progbits
	.align	128
        .global         _ZN17fastertransformer34add_fusedQKV_bias_transpose_kernelI6__halfLb0EEEvPT_S3_S3_NS_29PrefixPromptBatchWeightsParamIS2_EES3_PKS2_PKiiiiiib
        .type           _ZN17fastertransformer34add_fusedQKV_bias_transpose_kernelI6__halfLb0EEEvPT_S3_S3_NS_29PrefixPromptBatchWeightsParamIS2_EES3_PKS2_PKiiiiiib,@function
        .size           _ZN17fastertransformer34add_fusedQKV_bias_transpose_kernelI6__halfLb0EEEvPT_S3_S3_NS_29PrefixPromptBatchWeightsParamIS2_EES3_PKS2_PKiiiiiib,(.L_x_537 - _ZN17fastertransformer34add_fusedQKV_bias_transpose_kernelI6__halfLb0EEEvPT_S3_S3_NS_29PrefixPromptBatchWeightsParamIS2_EES3_PKS2_PKiiiiiib)
        .other          _ZN17fastertransformer34add_fusedQKV_bias_transpose_kernelI6__halfLb0EEEvPT_S3_S3_NS_29PrefixPromptBatchWeightsParamIS2_EES3_PKS2_PKiiiiiib,@"STO_CUDA_ENTRY STV_DEFAULT"
_ZN17fastertransformer34add_fusedQKV_bias_transpose_kernelI6__halfLb0EEEvPT_S3_S3_NS_29PrefixPromptBatchWeightsParamIS2_EES3_PKS2_PKiiiiiib:
.text._ZN17fastertransformer34add_fusedQKV_bias_transpose_kernelI6__halfLb0EEEvPT_S3_S3_NS_29PrefixPromptBatchWeightsParamIS2_EES3_PKS2_PKiiiiiib:
[----:B------:R-:W-:Y:S08]  /*0000*/  LDC R1, c[0x0][0x28] ;  /* 0x00000a00ff017b82 */ /* 0x000ff00000000800 */
[----:B------:R-:W0:Y:S01]  /*0010*/  S2UR UR6, SR_CTAID.X ;  /* 0x00000000000679c3 */ /* 0x000e220000002500 */
[----:B------:R-:W-:Y:S01]  /*0020*/  ULDC UR15, c[0x0][0x238] ;  /* 0x00008e00000f7ab9 */ /* 0x000fe20000000800 */
[----:B------:R-:W-:Y:S01]  /*0030*/  ULDC UR5, c[0x0][0x260] ;  /* 0x0000980000057ab9 */ /* 0x000fe20000000800 */
[----:B------:R-:W-:Y:S01]  /*0040*/  UIADD3 UR4, -UR15, URZ, URZ ;  /* 0x0000003f0f047290 */ /* 0x000fe2000fffe13f */
[----:B------:R-:W-:Y:S01]  /*0050*/  ULDC.64 UR10, c[0x0][0x208] ;  /* 0x00008200000a7ab9 */ /* 0x000fe20000000a00 */
[----:B------:R-:W1:Y:S01]  /*0060*/  S2R R8, SR_TID.X ;  /* 0x0000000000087919 */ /* 0x000e620000002100 */
[----:B------:R-:W-:-:S02]  /*0070*/  ULDC.64 UR12, c[0x0][0x268] ;  /* 0x00009a00000c7ab9 */ /* 0x000fc40000000a00 */
[----:B------:R-:W2:Y:S01]  /*0080*/  LDC.64 R6, c[0x0][0x248] ;  /* 0x00009200ff067b82 */ /* 0x000ea20000000a00 */
[----:B------:R-:W-:Y:S01]  /*0090*/  ULDC UR16, c[0x0][0x264] ;  /* 0x0000990000107ab9 */ /* 0x000fe20000000800 */
[----:B0-----:R-:W-:-:S03]  /*00a0*/  UIMAD UR6, UR4, UR5, UR6 ;  /* 0x00000005040672a4 */ /* 0x001fc6000f8e0206 */
[----:B------:R-:W-:Y:S01]  /*00b0*/  ULDC.64 UR4, c[0x0][0x258] ;  /* 0x0000960000047ab9 */ /* 0x000fe20000000a00 */
[----:B------:R-:W-:Y:S02]  /*00c0*/  UISETP.GE.AND UP0, UPT, UR6, URZ, UPT ;  /* 0x0000003f0600728c */ /* 0x000fe4000bf06270 */
[----:B------:R-:W-:-:S04]  /*00d0*/  UISETP.EQ.U32.AND UP1, UPT, UR4, URZ, UPT ;  /* 0x0000003f0400728c */ /* 0x000fc8000bf22070 */
[----:B------:R-:W-:-:S06]  /*00e0*/  UISETP.EQ.OR.EX UP0, UPT, UR5, URZ, !UP0, UP1 ;  /* 0x0000003f0500728c */ /* 0x000fcc000c702710 */
[----:B------:R-:W-:-:S05]  /*00f0*/  PLOP3.LUT P0, PT, PT, PT, UP0, 0x80, 0x0 ;  /* 0x000000000000781c */ /* 0x000fca0003f0f008 */
[----:B------:R-:W-:Y:S02]  /*0100*/  @!UP0 ULDC.64 UR4, c[0x0][0x258] ;  /* 0x0000960000048ab9 */ /* 0x000fe40000000a00 */
[----:B------:R-:W-:-:S06]  /*0110*/  @!UP0 UIMAD.WIDE UR4, UR6, 0x4, UR4 ;  /* 0x00000004060488a5 */ /* 0x000fcc000f8e0204 */
[----:B------:R-:W-:Y:S01]  /*0120*/  MOV R20, UR4 ;  /* 0x0000000400147c02 */ /* 0x000fe20008000f00 */
[----:B------:R-:W-:-:S05]  /*0130*/  IMAD.U32 R21, RZ, RZ, UR5 ;  /* 0x00000005ff157e24 */ /* 0x000fca000f8e00ff */
[----:B------:R0:W3:Y:S01]  /*0140*/  @!P0 LDG.E R20, desc[UR10][R20.64] ;  /* 0x0000000a14148981 */ /* 0x0000e2000c1e1900 */
[----:B-1----:R-:W-:Y:S01]  /*0150*/  SHF.L.U32 R8, R8, 0x1, RZ ;  /* 0x0000000108087819 */ /* 0x002fe200000006ff */
[----:B------:R-:W-:Y:S01]  /*0160*/  UIMAD UR4, UR6, 0x3, URZ ;  /* 0x00000003060478a4 */ /* 0x000fe2000f8e023f */
[----:B------:R-:W1:Y:S02]  /*0170*/  S2R R3, SR_CTAID.Y ;  /* 0x0000000000037919 */ /* 0x000e640000002600 */
[----:B------:R-:W-:Y:S01]  /*0180*/  ISETP.GE.AND P1, PT, R8, UR13, PT ;  /* 0x0000000d08007c0c */ /* 0x000fe2000bf26270 */
[----:B------:R-:W-:Y:S02]  /*0190*/  UIMAD UR5, UR13, UR12, URZ ;  /* 0x0000000c0d0572a4 */ /* 0x000fe4000f8e023f */
[----:B------:R-:W-:-:S04]  /*01a0*/  IMAD.U32 R2, RZ, RZ, UR4 ;  /* 0x00000004ff027e24 */ /* 0x000fc8000f8e00ff */
[----:B------:R-:W-:Y:S01]  /*01b0*/  IMAD.U32 R22, RZ, RZ, UR5 ;  /* 0x00000005ff167e24 */ /* 0x000fe2000f8e00ff */
[----:B------:R-:W-:Y:S02]  /*01c0*/  MOV R19, UR5 ;  /* 0x0000000500137c02 */ /* 0x000fe40008000f00 */
[----:B------:R-:W-:-:S03]  /*01d0*/  MOV R25, UR5 ;  /* 0x0000000500197c02 */ /* 0x000fc60008000f00 */
[----:B------:R-:W4:Y:S01]  /*01e0*/  @!P1 LDC.64 R14, c[0x0][0x250] ;  /* 0x00009400ff0e9b82 */ /* 0x000f220000000a00 */
[----:B-1----:R-:W-:-:S04]  /*01f0*/  IMAD R3, R3, UR13, R8 ;  /* 0x0000000d03037c24 */ /* 0x002fc8000f8e0208 */
[----:B0-----:R-:W-:Y:S02]  /*0200*/  IMAD R21, R2, UR5, R3 ;  /* 0x0000000502157c24 */ /* 0x001fe4000f8e0203 */
[----:B----4-:R-:W-:-:S04]  /*0210*/  @!P1 IMAD.WIDE R16, R3, 0x2, R14 ;  /* 0x0000000203109825 */ /* 0x010fc800078e020e */
[----:B------:R-:W-:Y:S01]  /*0220*/  IMAD.U32 R2, RZ, RZ, UR5 ;  /* 0x00000005ff027e24 */ /* 0x000fe2000f8e00ff */
[----:B------:R0:W4:Y:S01]  /*0230*/  @!P1 LDG.E.CONSTANT R12, desc[UR10][R16.64] ;  /* 0x0000000a100c9981 */ /* 0x000122000c1e9900 */
[----:B--2---:R-:W-:Y:S01]  /*0240*/  IMAD.WIDE R4, R21, 0x2, R6 ;  /* 0x0000000215047825 */ /* 0x004fe200078e0206 */
[----:B------:R-:W-:Y:S02]  /*0250*/  IADD3 R21, R22, UR5, R21 ;  /* 0x0000000516157c10 */ /* 0x000fe4000fffe015 */
[----:B------:R-:W-:Y:S01]  /*0260*/  @!P1 IADD3 R23, R2, UR5, R3 ;  /* 0x0000000502179c10 */ /* 0x000fe2000fffe003 */
[----:B------:R-:W-:Y:S01]  /*0270*/  @!P1 IMAD.WIDE R18, R19, 0x2, R16 ;  /* 0x0000000213129825 */ /* 0x000fe200078e0210 */
[----:B------:R-:W4:Y:S03]  /*0280*/  @!P1 LDG.E R11, desc[UR10][R4.64] ;  /* 0x0000000a040b9981 */ /* 0x000f26000c1e1900 */
[----:B------:R-:W-:Y:S01]  /*0290*/  IMAD.WIDE R2, R25, 0x2, R4 ;  /* 0x0000000219027825 */ /* 0x000fe200078e0204 */
[----:B------:R-:W2:Y:S03]  /*02a0*/  @!P1 LDG.E.CONSTANT R13, desc[UR10][R18.64] ;  /* 0x0000000a120d9981 */ /* 0x000ea6000c1e9900 */
[----:B------:R-:W-:Y:S01]  /*02b0*/  IMAD.WIDE R6, R21, 0x2, R6 ;  /* 0x0000000215067825 */ /* 0x000fe200078e0206 */
[----:B------:R-:W2:Y:S04]  /*02c0*/  @!P1 LDG.E R10, desc[UR10][R2.64] ;  /* 0x0000000a020a9981 */ /* 0x000ea8000c1e1900 */
[----:B------:R-:W5:Y:S01]  /*02d0*/  @!P1 LDG.E R0, desc[UR10][R6.64] ;  /* 0x0000000a06009981 */ /* 0x000f62000c1e1900 */
[----:B------:R-:W-:-:S04]  /*02e0*/  IABS R21, UR16 ;  /* 0x0000001000157c13 */ /* 0x000fc80008000000 */
[----:B------:R-:W-:-:S13]  /*02f0*/  R2UR UR8, R21 ;  /* 0x00000000150872ca */ /* 0x000fda00000e0000 */
[----:B0-----:R-:W0:Y:S08]  /*0300*/  I2F.RP R16, UR8 ;  /* 0x0000000800107d06 */ /* 0x001e300008209400 */
[----:B0-----:R-:W0:Y:S01]  /*0310*/  MUFU.RCP R16, R16 ;  /* 0x0000001000107308 */ /* 0x001e220000001000 */
[----:B------:R-:W-:Y:S01]  /*0320*/  UMOV UR4, URZ ;  /* 0x0000003f00047c82 */ /* 0x000fe20008000000 */
[----:B0-----:R-:W-:-:S06]  /*0330*/  IADD3 R17, R16, 0xffffffe, RZ ;  /* 0x0ffffffe10117810 */ /* 0x001fcc0007ffe0ff */
[----:B------:R-:W0:Y:S01]  /*0340*/  F2I.FTZ.U32.TRUNC.NTZ R17, R17 ;  /* 0x0000001100117305 */ /* 0x000e22000021f000 */
[----:B------:R-:W-:-:S05]  /*0350*/  @!P1 IMAD.WIDE R14, R23, 0x2, R14 ;  /* 0x00000002170e9825 */ /* 0x000fca00078e020e */
[----:B------:R1:W5:Y:S01]  /*0360*/  @!P1 LDG.E.CONSTANT R9, desc[UR10][R14.64] ;  /* 0x0000000a0e099981 */ /* 0x000362000c1e9900 */
[----:B0-----:R-:W-:Y:S01]  /*0370*/  R2UR UR5, R17 ;  /* 0x00000000110572ca */ /* 0x001fe200000e0000 */
[----:B------:R-:W0:Y:S01]  /*0380*/  S2UR UR14, SR_CTAID.Y ;  /* 0x00000000000e79c3 */ /* 0x000e220000002600 */
[----:B------:R-:W-:Y:S01]  /*0390*/  BSSY B0, `(.L_x_93) ;  /* 0x000009e000007945 */ /* 0x000fe20003800000 */
[----:B---3--:R-:W-:-:S13]  /*03a0*/  @!P0 R2UR UR4, R20 ;  /* 0x00000000140482ca */ /* 0x008fda00000e0000 */
[----:B------:R-:W-:-:S06]  /*03b0*/  UIADD3 UR9, UR6, UR4, URZ ;  /* 0x0000000406097290 */ /* 0x000fcc000fffe03f */
[----:B-1----:R-:W-:Y:S01]  /*03c0*/  IABS R14, UR9 ;  /* 0x00000009000e7c13 */ /* 0x002fe20008000000 */
[----:B------:R-:W-:-:S03]  /*03d0*/  UIADD3 UR6, URZ, -UR5, URZ ;  /* 0x800000053f067290 */ /* 0x000fc6000fffe03f */
[----:B------:R-:W-:Y:S01]  /*03e0*/  R2UR UR7, R14 ;  /* 0x000000000e0772ca */ /* 0x000fe200000e0000 */
[----:B------:R-:W-:Y:S01]  /*03f0*/  UIMAD UR6, UR6, UR8, URZ ;  /* 0x00000008060672a4 */ /* 0x000fe2000f8e023f */
[----:B------:R-:W-:-:S03]  /*0400*/  UMOV UR4, URZ ;  /* 0x0000003f00047c82 */ /* 0x000fc60008000000 */
[----:B------:R-:W-:-:S08]  /*0410*/  UIMAD.WIDE.U32 UR4, UR5, UR6, UR4 ;  /* 0x00000006050472a5 */ /* 0x000fd0000f8e0004 */
[----:B------:R-:W-:-:S04]  /*0420*/  UIMAD.WIDE.U32 UR4, UR5, UR7, URZ ;  /* 0x00000007050472a5 */ /* 0x000fc8000f8e003f */
[----:B------:R-:W-:-:S04]  /*0430*/  UIADD3 UR4, -UR5, URZ, URZ ;  /* 0x0000003f05047290 */ /* 0x000fc8000fffe13f */
[----:B------:R-:W-:-:S03]  /*0440*/  UIMAD UR4, UR8, UR4, UR7 ;  /* 0x00000004080472a4 */ /* 0x000fc6000f8e0207 */
[----:B------:R-:W-:Y:S01]  /*0450*/  ULDC.U8 UR7, c[0x0][0x274] ;  /* 0x00009d0000077ab9 */ /* 0x000fe20000000000 */
[----:B------:R-:W-:Y:S02]  /*0460*/  UISETP.GT.U32.AND UP0, UPT, UR8, UR4, UPT ;  /* 0x000000040800728c */ /* 0x000fe4000bf04070 */
[----:B------:R-:W-:-:S09]  /*0470*/  UISETP.GE.AND UP2, UPT, UR9, URZ, UPT ;  /* 0x0000003f0900728c */ /* 0x000fd2000bf46270 */
[----:B------:R-:W-:-:S04]  /*0480*/  @!UP0 UIADD3 UR4, UR4, -UR8, URZ ;  /* 0x8000000804048290 */ /* 0x000fc8000fffe03f */
[----:B------:R-:W-:Y:S02]  /*0490*/  UIADD3 UR6, UR4, -UR8, URZ ;  /* 0x8000000804067290 */ /* 0x000fe4000fffe03f */
[----:B------:R-:W-:Y:S02]  /*04a0*/  UISETP.GT.U32.AND UP1, UPT, UR8, UR4, UPT ;  /* 0x000000040800728c */ /* 0x000fe4000bf24070 */
[----:B------:R-:W-:Y:S02]  /*04b0*/  UPRMT UR8, UR7, 0x8880, URZ ;  /* 0x0000888007087896 */ /* 0x000fe4000800003f */
[----:B------:R-:W-:-:S04]  /*04c0*/  USEL UR6, UR6, UR4, !UP1 ;  /* 0x0000000406067287 */ /* 0x000fc8000c800000 */
[----:B------:R-:W-:Y:S01]  /*04d0*/  ISETP.NE.AND P0, PT, RZ, UR8, PT ;  /* 0x00000008ff007c0c */ /* 0x000fe2000bf05270 */
[----:B------:R-:W-:Y:S02]  /*04e0*/  UISETP.NE.AND UP1, UPT, UR16, URZ, UPT ;  /* 0x0000003f1000728c */ /* 0x000fe4000bf25270 */
[----:B------:R-:W-:Y:S02]  /*04f0*/  ULOP3.LUT UR7, URZ, UR16, URZ, 0x33, !UPT ;  /* 0x000000103f077292 */ /* 0x000fe4000f8e333f */
[----:B------:R-:W-:Y:S01]  /*0500*/  @!UP2 UIADD3 UR6, -UR6, URZ, URZ ;  /* 0x0000003f0606a290 */ /* 0x000fe2000fffe13f */
[----:B----4-:R-:W-:-:S03]  /*0510*/  HFMA2.MMA R11, R11, 1, 1, R12 ;  /* 0x3c003c000b0b7835 */ /* 0x010fc6000000000c */
[----:B------:R-:W-:Y:S01]  /*0520*/  USEL UR8, UR7, UR6, !UP1 ;  /* 0x0000000607087287 */ /* 0x000fe2000c800000 */
[----:B--2---:R-:W-:-:S03]  /*0530*/  HADD2 R13, R10, R13 ;  /* 0x0000000d0a0d7230 */ /* 0x004fc60000000000 */
[----:B0-----:R-:W-:Y:S08]  /*0540*/  @!P0 BRA `(.L_x_94) ;  /* 0x0000000400988947 */ /* 0x001ff00003800000 */
        /* <DEDUP_REMOVED lines=11> */
[----:B0-----:R-:W-:-:S06]  /*0600*/  IADD3 R18, R12, 0xffffffe, RZ ;  /* 0x0ffffffe0c127810 */ /* 0x001fcc0007ffe0ff */
[----:B------:R0:W1:Y:S02]  /*0610*/  F2I.FTZ.U32.TRUNC.NTZ R19, R18 ;  /* 0x0000001200137305 */ /* 0x000064000021f000 */
[----:B0-----:R-:W-:Y:S01]  /*0620*/  MOV R18, RZ ;  /* 0x000000ff00127202 */ /* 0x001fe20000000f00 */
[----:B-1----:R-:W-:-:S04]  /*0630*/  IMAD.MOV R21, RZ, RZ, -R19 ;  /* 0x000000ffff157224 */ /* 0x002fc800078e0a13 */
[----:B------:R-:W-:-:S04]  /*0640*/  IMAD R21, R21, R10, RZ ;  /* 0x0000000a15157224 */ /* 0x000fc800078e02ff */
[----:B------:R-:W-:Y:S01]  /*0650*/  IMAD.HI.U32 R19, R19, R21, R18 ;  /* 0x0000001513137227 */ /* 0x000fe200078e0012 */
[----:B------:R-:W-:-:S05]  /*0660*/  IADD3 R21, RZ, -R16, RZ ;  /* 0x80000010ff157210 */ /* 0x000fca0007ffe0ff */
[----:B------:R-:W-:-:S04]  /*0670*/  IMAD.HI.U32 R19, R19, R14, RZ ;  /* 0x0000000e13137227 */ /* 0x000fc800078e00ff */
[----:B------:R-:W-:-:S05]  /*0680*/  IMAD R21, R19, R21, R14 ;  /* 0x0000001513157224 */ /* 0x000fca00078e020e */
[----:B------:R-:W-:-:S13]  /*0690*/  ISETP.GT.U32.AND P3, PT, R10, R21, PT ;  /* 0x000000150a00720c */ /* 0x000fda0003f64070 */
[----:B------:R-:W-:Y:S01]  /*06a0*/  @!P3 IMAD.IADD R21, R21, 0x1, -R10 ;  /* 0x000000011515b824 */ /* 0x000fe200078e0a0a */
[----:B------:R-:W-:Y:S02]  /*06b0*/  @!P3 IADD3 R19, R19, 0x1, RZ ;  /* 0x000000011313b810 */ /* 0x000fe40007ffe0ff */
[----:B------:R-:W-:Y:S02]  /*06c0*/  ISETP.NE.AND P3, PT, R17, RZ, PT ;  /* 0x000000ff1100720c */ /* 0x000fe40003f65270 */
[----:B------:R-:W-:Y:S02]  /*06d0*/  ISETP.GE.U32.AND P0, PT, R21, R10, PT ;  /* 0x0000000a1500720c */ /* 0x000fe40003f06070 */
[----:B------:R-:W-:-:S04]  /*06e0*/  LOP3.LUT R10, R8, R17, RZ, 0x3c, !PT ;  /* 0x00000011080a7212 */ /* 0x000fc800078e3cff */
[----:B------:R-:W-:-:S07]  /*06f0*/  ISETP.GE.AND P2, PT, R10, RZ, PT ;  /* 0x000000ff0a00720c */ /* 0x000fce0003f46270 */
[----:B------:R-:W-:Y:S02]  /*0700*/  @P0 IADD3 R19, R19, 0x1, RZ ;  /* 0x0000000113130810 */ /* 0x000fe40007ffe0ff */
[----:B------:R-:W-:-:S03]  /*0710*/  ISETP.GE.AND P0, PT, R8, UR13, PT ;  /* 0x0000000d08007c0c */ /* 0x000fc6000bf06270 */
[----:B------:R-:W-:Y:S01]  /*0720*/  IMAD.MOV.U32 R18, RZ, RZ, R19 ;  /* 0x000000ffff127224 */ /* 0x000fe200078e0013 */
[----:B------:R-:W-:-:S04]  /*0730*/  ISETP.LT.AND P0, PT, R8, R15, !P0 ;  /* 0x0000000f0800720c */ /* 0x000fc80004701270 */
[----:B------:R-:W-:Y:S02]  /*0740*/  @!P2 IADD3 R18, -R18, RZ, RZ ;  /* 0x000000ff1212a210 */ /* 0x000fe40007ffe1ff */
[----:B------:R-:W-:-:S04]  /*0750*/  @!P3 LOP3.LUT R18, RZ, R17, RZ, 0x33, !PT ;  /* 0x00000011ff12b212 */ /* 0x000fc800078e33ff */
[----:B------:R-:W-:-:S05]  /*0760*/  IADD3 R10, -R18, RZ, RZ ;  /* 0x000000ff120a7210 */ /* 0x000fca0007ffe1ff */
[----:B------:R-:W-:-:S04]  /*0770*/  IMAD R16, R17, R10, R8 ;  /* 0x0000000a11107224 */ /* 0x000fc800078e0208 */
[----:B------:R-:W-:-:S05]  /*0780*/  IMAD R10, R17, R18, R16 ;  /* 0x00000012110a7224 */ /* 0x000fca00078e0210 */
[----:B------:R-:W-:-:S05]  /*0790*/  LEA R10, R10, UR6, 0x1 ;  /* 0x000000060a0a7c11 */ /* 0x000fca000f8e08ff */
[----:B------:R-:W-:Y:S01]  /*07a0*/  IMAD R12, R15, 0x2, R10 ;  /* 0x000000020f0c7824 */ /* 0x000fe200078e020a */
        /* <DEDUP_REMOVED lines=19> */
[----:B------:R-:W-:Y:S01]  /*08e0*/  LEA R16, R15, R18, 0x1 ;  /* 0x000000120f107211 */ /* 0x000fe200078e08ff */
[----:B------:R-:W0:Y:S04]  /*08f0*/  LDS.U16 R22, [R18] ;  /* 0x0000000012167984 */ /* 0x000e280000000400 */
[----:B------:R-:W-:Y:S04]  /*0900*/  LDS.U16 R13, [R20] ;  /* 0x00000000140d7984 */ /* 0x000fe80000000400 */
[----:B------:R-:W1:Y:S01]  /*0910*/  LDS.U16 R24, [R16] ;  /* 0x0000000010187984 */ /* 0x000e620000000400 */
[----:B0-----:R-:W-:-:S02]  /*0920*/  PRMT R11, R11, 0x5410, R22 ;  /* 0x000054100b0b7816 */ /* 0x001fc40000000016 */
[----:B-1----:R-:W-:Y:S01]  /*0930*/  PRMT R13, R13, 0x5410, R24 ;  /* 0x000054100d0d7816 */ /* 0x002fe20000000018 */
[----:B------:R-:W-:Y:S06]  /*0940*/  @P2 BRA `(.L_x_98) ;  /* 0x0000000000642947 */ /* 0x000fec0003800000 */
[----:B------:R-:W-:Y:S01]  /*0950*/  I2FP.F32.S32 R17, R15 ;  /* 0x0000000f00117245 */ /* 0x000fe20000201400 */
[----:B------:R-:W-:Y:S01]  /*0960*/  HADD2.F32 R24, -RZ, R11.H1_H1 ;  /* 0x3000000bff187230 */ /* 0x000fe20000004100 */
[----:B------:R-:W-:Y:S01]  /*0970*/  I2FP.F32.S32 R15, R14 ;  /* 0x0000000e000f7245 */ /* 0x000fe20000201400 */
[--C-:B------:R-:W-:Y:S01]  /*0980*/  HADD2.F32 R28, -RZ, R13.reuse.H0_H0 ;  /* 0x2000000dff1c7230 */ /* 0x100fe20000004100 */
[----:B------:R0:W1:Y:S02]  /*0990*/  MUFU.RCP R22, R17 ;  /* 0x0000001100167308 */ /* 0x0000640000001000 */
[----:B0-----:R-:W-:Y:S02]  /*09a0*/  HADD2.F32 R17, -RZ, R13.H1_H1 ;  /* 0x3000000dff117230 */ /* 0x001fe40000004100 */
[----:B-1----:R-:W-:-:S04]  /*09b0*/  FMUL.FTZ R15, R15, R22 ;  /* 0x000000160f0f7220 */ /* 0x002fc80000410000 */
[----:B------:R-:W-:Y:S01]  /*09c0*/  FMUL.FTZ R19, R15, 13.28771209716796875 ;  /* 0x41549a780f137820 */ /* 0x000fe20000410000 */
[----:B------:R-:W-:-:S03]  /*09d0*/  I2FP.F32.S32 R15, UR8 ;  /* 0x00000008000f7c45 */ /* 0x000fc60008201400 */
[----:B------:R-:W0:Y:S02]  /*09e0*/  MUFU.EX2 R22, -R19 ;  /* 0x8000001300167308 */ /* 0x000e240000000800 */
[----:B0-----:R-:W-:Y:S01]  /*09f0*/  FMUL.FTZ R15, R15, R22 ;  /* 0x000000160f0f7220 */ /* 0x001fe20000410000 */
[----:B------:R-:W-:-:S03]  /*0a00*/  HADD2.F32 R22, -RZ, R11.H0_H0 ;  /* 0x2000000bff167230 */ /* 0x000fc60000004100 */
[----:B------:R-:W-:-:S04]  /*0a10*/  FMUL.RZ R23, R15, 0.15915493667125701904 ;  /* 0x3e22f9830f177820 */ /* 0x000fc8000040c000 */
[----:B------:R-:W0:Y:S08]  /*0a20*/  MUFU.SIN R15, R23 ;  /* 0x00000017000f7308 */ /* 0x000e300000000400 */
[----:B------:R-:W1:Y:S01]  /*0a30*/  MUFU.COS R21, R23 ;  /* 0x0000001700157308 */ /* 0x000e620000000000 */
[CC--:B0-----:R-:W-:Y:S01]  /*0a40*/  FMUL.FTZ R26, R15.reuse, R24.reuse ;  /* 0x000000180f1a7220 */ /* 0x0c1fe20000410000 */
[-C--:B------:R-:W-:Y:S01]  /*0a50*/  FMUL.FTZ R13, R15, R17.reuse ;  /* 0x000000110f0d7220 */ /* 0x080fe20000410000 */
[C---:B-1----:R-:W-:Y:S01]  /*0a60*/  FMUL.FTZ R24, R21.reuse, R24 ;  /* 0x0000001815187220 */ /* 0x042fe20000410000 */
[----:B------:R-:W-:-:S02]  /*0a70*/  FMUL.FTZ R17, R21, R17 ;  /* 0x0000001115117220 */ /* 0x000fc40000410000 */
[C---:B------:R-:W-:Y:S01]  /*0a80*/  FFMA.FTZ R13, R21.reuse, R28, -R13 ;  /* 0x0000001c150d7223 */ /* 0x040fe2000001080d */
[-C--:B------:R-:W-:Y:S01]  /*0a90*/  FFMA.FTZ R11, R21, R22.reuse, -R26 ;  /* 0x00000016150b7223 */ /* 0x080fe2000001081a */
[C---:B------:R-:W-:Y:S01]  /*0aa0*/  FFMA.FTZ R24, R15.reuse, R22, R24 ;  /* 0x000000160f187223 */ /* 0x040fe20000010018 */
[----:B------:R-:W-:-:S04]  /*0ab0*/  FFMA.FTZ R28, R15, R28, R17 ;  /* 0x0000001c0f1c7223 */ /* 0x000fc80000010011 */
[----:B------:R-:W-:Y:S02]  /*0ac0*/  F2FP.F16.F32.PACK_AB R11, R24, R11 ;  /* 0x0000000b180b723e */ /* 0x000fe400000000ff */
[----:B------:R-:W-:-:S07]  /*0ad0*/  F2FP.F16.F32.PACK_AB R13, R28, R13 ;  /* 0x0000000d1c0d723e */ /* 0x000fce00000000ff */
.L_x_98:
[----:B------:R-:W-:Y:S05]  /*0ae0*/  BSYNC B2 ;  /* 0x0000000000027941 */ /* 0x000fea0003800000 */
.L_x_97:
[----:B------:R-:W-:Y:S01]  /*0af0*/  PRMT R15, R11, 0x7632, R15 ;  /* 0x000076320b0f7816 */ /* 0x000fe2000000000f */
[----:B------:R1:W-:Y:S01]  /*0b00*/  STS.U16 [R14+UR6], R11 ;  /* 0x0000000b0e007988 */ /* 0x0003e20008000406 */
[----:B------:R-:W-:-:S03]  /*0b10*/  PRMT R17, R13, 0x7632, R17 ;  /* 0x000076320d117816 */ /* 0x000fc60000000011 */
[----:B------:R1:W-:Y:S04]  /*0b20*/  STS.U16 [R18], R15 ;  /* 0x0000000f12007388 */ /* 0x0003e80000000400 */
[----:B------:R1:W-:Y:S04]  /*0b30*/  STS.U16 [R20], R13 ;  /* 0x0000000d14007388 */ /* 0x0003e80000000400 */
[----:B------:R1:W-:Y:S02]  /*0b40*/  STS.U16 [R16], R17 ;  /* 0x0000001110007388 */ /* 0x0003e40000000400 */
.L_x_96:
[----:B------:R-:W-:Y:S05]  /*0b50*/  BSYNC B1 ;  /* 0x0000000000017941 */ /* 0x000fea0003800000 */
.L_x_95:
[----:B------:R-:W-:Y:S06]  /*0b60*/  BAR.SYNC.DEFER_BLOCKING 0x0 ;  /* 0x0000000000007b1d */ /* 0x000fec0000010000 */
[----:B------:R-:W-:Y:S05]  /*0b70*/  @!P0 BRA `(.L_x_99) ;  /* 0x00000000007c8947 */ /* 0x000fea0003800000 */
[----:B01----:R2:W3:Y:S04]  /*0b80*/  LDS R11, [R10] ;  /* 0x000000000a0b7984 */ /* 0x0034e80000000800 */
[----:B------:R2:W4:Y:S01]  /*0b90*/  LDS R13, [R12] ;  /* 0x000000000c0d7984 */ /* 0x0005220000000800 */
[----:B------:R-:W-:Y:S05]  /*0ba0*/  BRA `(.L_x_99) ;  /* 0x0000000000707947 */ /* 0x000fea0003800000 */
.L_x_94:
[----:B------:R-:W-:Y:S02]  /*0bb0*/  ULDC UR17, c[0x0][0x270] ;  /* 0x00009c0000117ab9 */ /* 0x000fe40000000800 */
[----:B------:R-:W-:-:S13]  /*0bc0*/  ISETP.GE.AND P0, PT, R8, UR17, PT ;  /* 0x0000001108007c0c */ /* 0x000fda000bf06270 */
[----:B------:R-:W-:Y:S05]  /*0bd0*/  @P0 BRA `(.L_x_99) ;  /* 0x0000000000640947 */ /* 0x000fea0003800000 */
[----:B------:R-:W-:Y:S01]  /*0be0*/  I2FP.F32.S32 R17, UR17 ;  /* 0x0000001100117c45 */ /* 0x000fe20008201400 */
[----:B------:R-:W-:Y:S01]  /*0bf0*/  HADD2.F32 R18, -RZ, R11.H0_H0 ;  /* 0x2000000bff127230 */ /* 0x000fe20000004100 */
[----:B------:R-:W-:Y:S01]  /*0c00*/  I2FP.F32.S32 R10, R8 ;  /* 0x00000008000a7245 */ /* 0x000fe20000201400 */
[--C-:B------:R-:W-:Y:S01]  /*0c10*/  HADD2.F32 R20, -RZ, R13.reuse.H0_H0 ;  /* 0x2000000dff147230 */ /* 0x100fe20000004100 */
[----:B------:R-:W-:Y:S02]  /*0c20*/  I2FP.F32.S32 R15, UR8 ;  /* 0x00000008000f7c45 */ /* 0x000fe40008201400 */
[----:B------:R-:W0:Y:S02]  /*0c30*/  MUFU.RCP R17, R17 ;  /* 0x0000001100117308 */ /* 0x000e240000001000 */
[----:B0-----:R-:W-:Y:S01]  /*0c40*/  FMUL.FTZ R10, R10, R17 ;  /* 0x000000110a0a7220 */ /* 0x001fe20000410000 */
[----:B------:R-:W-:-:S03]  /*0c50*/  HADD2.F32 R17, -RZ, R13.H1_H1 ;  /* 0x3000000dff117230 */ /* 0x000fc60000004100 */
[----:B------:R-:W-:-:S06]  /*0c60*/  FMUL.FTZ R10, R10, 13.28771209716796875 ;  /* 0x41549a780a0a7820 */ /* 0x000fcc0000410000 */
[----:B------:R-:W0:Y:S02]  /*0c70*/  MUFU.EX2 R10, -R10 ;  /* 0x8000000a000a7308 */ /* 0x000e240000000800 */
[----:B0-----:R-:W-:Y:S01]  /*0c80*/  FMUL.FTZ R12, R15, R10 ;  /* 0x0000000a0f0c7220 */ /* 0x001fe20000410000 */
[----:B------:R-:W-:-:S03]  /*0c90*/  HADD2.F32 R15, -RZ, R11.H1_H1 ;  /* 0x3000000bff0f7230 */ /* 0x000fc60000004100 */
[----:B------:R-:W-:-:S04]  /*0ca0*/  FMUL.RZ R16, R12, 0.15915493667125701904 ;  /* 0x3e22f9830c107820 */ /* 0x000fc8000040c000 */
[----:B------:R-:W0:Y:S08]  /*0cb0*/  MUFU.SIN R14, R16 ;  /* 0x00000010000e7308 */ /* 0x000e300000000400 */
[----:B------:R-:W1:Y:S01]  /*0cc0*/  MUFU.COS R12, R16 ;  /* 0x00000010000c7308 */ /* 0x000e620000000000 */
[C---:B0-----:R-:W-:Y:S01]  /*0cd0*/  FMUL.FTZ R11, R15.reuse, R14 ;  /* 0x0000000e0f0b7220 */ /* 0x041fe20000410000 */
[----:B-1----:R-:W-:Y:S01]  /*0ce0*/  FMUL.FTZ R13, R15, R12 ;  /* 0x0000000c0f0d7220 */ /* 0x002fe20000410000 */
[C---:B------:R-:W-:Y:S01]  /*0cf0*/  FMUL.FTZ R15, R17.reuse, R14 ;  /* 0x0000000e110f7220 */ /* 0x040fe20000410000 */
[-C--:B------:R-:W-:Y:S01]  /*0d00*/  FMUL.FTZ R17, R17, R12.reuse ;  /* 0x0000000c11117220 */ /* 0x080fe20000410000 */
[C---:B------:R-:W-:Y:S01]  /*0d10*/  FFMA.FTZ R11, R18.reuse, R12, -R11 ;  /* 0x0000000c120b7223 */ /* 0x040fe2000001080b */
[----:B------:R-:W-:Y:S01]  /*0d20*/  FFMA.FTZ R10, R18, R14, R13 ;  /* 0x0000000e120a7223 */ /* 0x000fe2000001000d */
[C---:B------:R-:W-:Y:S01]  /*0d30*/  FFMA.FTZ R13, R20.reuse, R12, -R15 ;  /* 0x0000000c140d7223 */ /* 0x040fe2000001080f */
[----:B------:R-:W-:-:S03]  /*0d40*/  FFMA.FTZ R14, R20, R14, R17 ;  /* 0x0000000e140e7223 */ /* 0x000fc60000010011 */
[----:B------:R-:W-:Y:S02]  /*0d50*/  F2FP.F16.F32.PACK_AB R11, R10, R11 ;  /* 0x0000000b0a0b723e */ /* 0x000fe400000000ff */
[----:B------:R-:W-:-:S07]  /*0d60*/  F2FP.F16.F32.PACK_AB R13, R14, R13 ;  /* 0x0000000d0e0d723e */ /* 0x000fce00000000ff */
.L_x_99:
[----:B------:R-:W-:Y:S05]  /*0d70*/  BSYNC B0 ;  /* 0x0000000000007941 */ /* 0x000fea0003800000 */
.L_x_93:
[----:B0-2---:R-:W-:Y:S01]  /*0d80*/  IABS R10, UR16 ;  /* 0x00000010000a7c13 */ /* 0x005fe20008000000 */
[----:B------:R-:W-:Y:S01]  /*0d90*/  @!UP0 UIADD3 UR5, UR5, 0x1, URZ ;  /* 0x0000000105058890 */ /* 0x000fe2000fffe03f */
[----:B-1----:R-:W-:Y:S01]  /*0da0*/  IMAD.U32 R15, RZ, RZ, UR8 ;  /* 0x00000008ff0f7e24 */ /* 0x002fe2000f8e00ff */
[----:B------:R-:W-:Y:S01]  /*0db0*/  ULOP3.LUT UR7, URZ, UR16, URZ, 0x33, !UPT ;  /* 0x000000103f077292 */ /* 0x000fe2000f8e333f */
[----:B------:R-:W-:Y:S01]  /*0dc0*/  R2UR UR6, R10 ;  /* 0x000000000a0672ca */ /* 0x000fe200000e0000 */
[----:B-----5:R-:W-:Y:S01]  /*0dd0*/  HFMA2.MMA R9, R0, 1, 1, R9 ;  /* 0x3c003c0000097835 */ /* 0x020fe20000000009 */
[----:B------:R-:W-:Y:S01]  /*0de0*/  IMAD R8, R15, UR13, R8 ;  /* 0x0000000d0f087c24 */ /* 0x000fe2000f8e0208 */
[----:B---3--:R0:W-:Y:S04]  /*0df0*/  @!P1 STG.E desc[UR10][R4.64], R11 ;  /* 0x0000000b04009986 */ /* 0x0081e8000c10190a */
[----:B----4-:R0:W-:Y:S04]  /*0e00*/  @!P1 STG.E desc[UR10][R2.64], R13 ;  /* 0x0000000d02009986 */ /* 0x0101e8000c10190a */
[----:B------:R0:W-:Y:S02]  /*0e10*/  @!P1 STG.E desc[UR10][R6.64], R9 ;  /* 0x0000000906009986 */ /* 0x0001e4000c10190a */
[----:B------:R-:W-:-:S02]  /*0e20*/  UISETP.GE.U32.AND UP2, UPT, UR4, UR6, UPT ;  /* 0x000000060400728c */ /* 0x000fc4000bf46070 */
[----:B------:R-:W-:-:S04]  /*0e30*/  ULOP3.LUT UR6, UR9, UR16, URZ, 0x3c, !UPT ;  /* 0x0000001009067292 */ /* 0x000fc8000f8e3c3f */
[----:B------:R-:W-:-:S05]  /*0e40*/  UISETP.GE.AND UP3, UPT, UR6, URZ, UPT ;  /* 0x0000003f0600728c */ /* 0x000fca000bf66270 */
[----:B------:R-:W-:-:S07]  /*0e50*/  @UP2 UIADD3 UR5, UR5, 0x1, URZ ;  /* 0x0000000105052890 */ /* 0x000fce000fffe03f */
[----:B------:R-:W-:Y:S02]  /*0e60*/  UMOV UR6, UR5 ;  /* 0x0000000500067c82 */ /* 0x000fe40008000000 */
[----:B------:R-:W-:-:S04]  /*0e70*/  @!UP3 UIADD3 UR6, -UR6, URZ, URZ ;  /* 0x0000003f0606b290 */ /* 0x000fc8000fffe13f */
[----:B------:R-:W-:Y:S02]  /*0e80*/  USEL UR6, UR7, UR6, !UP1 ;  /* 0x0000000607067287 */ /* 0x000fe4000c800000 */
[----:B------:R-:W-:Y:S02]  /*0e90*/  UIADD3 UR7, UR15, UR16, URZ ;  /* 0x000000100f077290 */ /* 0x000fe4000fffe03f */
[----:B------:R-:W-:-:S04]  /*0ea0*/  UIMAD UR6, UR6, UR12, UR14 ;  /* 0x0000000c060672a4 */ /* 0x000fc8000f8e020e */
[----:B------:R-:W-:Y:S01]  /*0eb0*/  UIMAD UR6, UR6, UR13, URZ ;  /* 0x0000000d060672a4 */ /* 0x000fe2000f8e023f */
[----:B------:R-:W-:-:S05]  /*0ec0*/  MOV R17, UR7 ;  /* 0x0000000700117c02 */ /* 0x000fca0008000f00 */
[----:B------:R-:W-:Y:S01]  /*0ed0*/  MOV R15, UR6 ;  /* 0x00000006000f7c02 */ /* 0x000fe20008000f00 */
[----:B------:R-:W-:-:S04]  /*0ee0*/  IMAD R17, R17, UR6, R8 ;  /* 0x0000000611117c24 */ /* 0x000fc8000f8e0208 */
[----:B------:R-:W-:Y:S01]  /*0ef0*/  IMAD R15, R15, UR16, R8 ;  /* 0x000000100f0f7c24 */ /* 0x000fe2000f8e0208 */
[----:B0-----:R-:W-:Y:S06]  /*0f00*/  @P1 EXIT ;  /* 0x000000000000194d */ /* 0x001fec0003800000 */
[----:B------:R-:W0:Y:S08]  /*0f10*/  LDC.64 R2, c[0x0][0x210] ;  /* 0x00008400ff027b82 */ /* 0x000e300000000a00 */
[----:B------:R-:W1:Y:S08]  /*0f20*/  LDC.64 R4, c[0x0][0x218] ;  /* 0x00008600ff047b82 */ /* 0x000e700000000a00 */
        /* <DEDUP_REMOVED lines=8> */
.L_x_100:
        /* <DEDUP_REMOVED lines=13> */
.L_x_537:


//--------------------- .text._ZN17fastertransformer34add_fusedQKV_bias_transpose_kernelI6__halfEEvPT_S3_S3_S3_PKS2_PKiiiiiiPKfi --------------------------
	.section	.text._ZN17fastertransformer34add_fusedQKV_bias_transpose_kernelI6__halfEEvPT_S3_S3_S3_PKS2_PKiiiiiiPKfi,"ax",@progbits
	.align	128
        .global         _ZN17fastertransformer34add_fusedQKV_bias_transpose_kernelI6__halfEEvPT_S3_S3_S3_PKS2_PKiiiiiiPKfi
        .type           _ZN17fastertransformer34add_fusedQKV_bias_transpose_kernelI6__halfEEvPT_S3_S3_S3_PKS2_PKiiiiiiPKfi,@function
        .size           _ZN17fastertransformer34add_fusedQKV_bias_transpose_kernelI6__halfEEvPT_S3_S3_S3_PKS2_PKiiiiiiPKfi,(.L_x_538 - _ZN17fastertransformer34add_fusedQKV_bias_transpose_kernelI6__halfEEvPT_S3_S3_S3_PKS2_PKiiiiiiPKfi)
        .other          _ZN17fastertransformer34add_fusedQKV_bias_transpose_kernelI6__halfEEvPT_S3_S3_S3_PKS2_PKiiiiiiPKfi,@"STO_CUDA_ENTRY STV_DEFAULT"
_ZN17fastertransformer34add_fusedQKV_bias_transpose_kernelI6__halfEEvPT_S3_S3_S3_PKS2_PKiiiiiiPKfi:
.text._ZN17fastertransformer34add_fusedQKV_bias_transpose_kernelI6__halfEEvPT_S3_S3_S3_PKS2_PKiiiiiiPKfi:
[----:B------:R-:W0:Y:S01]  /*0000*/  LDC R1, c[0x0][0x28] ;  /* 0x00000a00ff017b82 */ /* 0x000e220000000800 */
[----:B------:R-:W1:Y:S07]  /*0010*/  S2R R11, SR_TID.X ;  /* 0x00000000000b7919 */ /* 0x000e6e0000002100 */
[----:B------:R-:W2:Y:S01]  /*0020*/  LDC.64 R2, c[0x0][0x248] ;  /* 0x00009200ff027b82 */ /* 0x000ea20000000a00 */
[----:B------:R-:W-:Y:S01]  /*0030*/  ULDC UR5, c[0x0][0x250] ;  /* 0x0000940000057ab9 */ /* 0x000fe20000000800 */
[----:B0-----:R-:W-:-:S06]  /*0040*/  VIADD R1, R1, 0xffffffe8 ;  /* 0xffffffe801017836 */ /* 0x001fcc0000000000 */
[----:B------:R-:W1:Y:S08]  /*0050*/  S2UR UR4, SR_CTAID.X ;  /* 0x00000000000479c3 */ /* 0x000e700000002500 */
[----:B------:R-:W1:Y:S01]  /*0060*/  LDC R0, c[0x0][RZ] ;  /* 0x00000000ff007b82 */ /* 0x000e620000000800 */
[----:B--2---:R-:W-:-:S07]  /*0070*/  IMAD R3, R3, UR5, RZ ;  /* 0x0000000503037c24 */ /* 0x004fce000f8e02ff */
[----:B------:R-:W0:Y:S01]  /*0080*/  LDC.64 R4, c[0x0][0x210] ;  /* 0x00008400ff047b82 */ /* 0x000e220000000a00 */
[----:B------:R-:W-:-:S04]  /*0090*/  IMAD R2, R3, R2, RZ ;  /* 0x0000000203027224 */ /* 0x000fc800078e02ff */
[----:B------:R-:W-:-:S03]  /*00a0*/  IMAD R2, R2, 0x3, RZ ;  /* 0x0000000302027824 */ /* 0x000fc600078e02ff */
[----:B------:R-:W2:Y:S01]  /*00b0*/  LDC.64 R6, c[0x0][0x218] ;  /* 0x00008600ff067b82 */ /* 0x000ea20000000a00 */
[----:B-1----:R-:W-:-:S07]  /*00c0*/  IMAD R11, R0, UR4, R11 ;  /* 0x00000004000b7c24 */ /* 0x002fce000f8e020b */
[----:B------:R-:W1:Y:S01]  /*00d0*/  LDC.64 R8, c[0x0][0x220] ;  /* 0x00008800ff087b82 */ /* 0x000e620000000a00 */
[----:B------:R-:W-:Y:S01]  /*00e0*/  ISETP.GE.AND P0, PT, R11, R2, PT ;  /* 0x000000020b00720c */ /* 0x000fe20003f06270 */
[----:B0-----:R0:W-:Y:S04]  /*00f0*/  STL.64 [R1], R4 ;  /* 0x0000000401007387 */ /* 0x0011e80000100a00 */
[----:B--2---:R0:W-:Y:S04]  /*0100*/  STL.64 [R1+0x8], R6 ;  /* 0x0000080601007387 */ /* 0x0041e80000100a00 */
[----:B-1----:R0:W-:Y:S04]  /*0110*/  STL.64 [R1+0x10], R8 ;  /* 0x0000100801007387 */ /* 0x0021e80000100a00 */
[----:B------:R-:W-:Y:S05]  /*0120*/  @P0 EXIT ;  /* 0x000000000000094d */ /* 0x000fea0003800000 */
[----:B------:R-:W-:Y:S01]  /*0130*/  ULDC.64 UR4, c[0x0][0x238] ;  /* 0x00008e0000047ab9 */ /* 0x000fe20000000a00 */
[----:B------:R-:W-:Y:S01]  /*0140*/  ULDC.64 UR6, c[0x0][0x208] ;  /* 0x0000820000067ab9 */ /* 0x000fe20000000a00 */
[----:B------:R-:W-:Y:S01]  /*0150*/  ISETP.NE.U32.AND P0, PT, RZ, UR4, PT ;  /* 0x00000004ff007c0c */ /* 0x000fe2000bf05070 */
[----:B0-----:R-:W-:-:S03]  /*0160*/  IMAD.MOV.U32 R5, RZ, RZ, R11 ;  /* 0x000000ffff057224 */ /* 0x001fc600078e000b */
[----:B------:R-:W-:-:S13]  /*0170*/  ISETP.NE.AND.EX P0, PT, RZ, UR5, PT, P0 ;  /* 0x00000005ff007c0c */ /* 0x000fda000bf05300 */
[----:B------:R-:W-:Y:S05]  /*0180*/  @!P0 BRA `(.L_x_101) ;  /* 0x0000000800b88947 */ /* 0x000fea0003800000 */
[----:B------:R-:W-:Y:S01]  /*0190*/  IMAD R4, R3, 0x3, RZ ;  /* 0x0000000303047824 */ /* 0x000fe200078e02ff */
[----:B------:R-:W-:Y:S02]  /*01a0*/  ULDC UR4, c[0x0][0xc] ;  /* 0x0000030000047ab9 */ /* 0x000fe40000000800 */
[----:B------:R-:W-:Y:S01]  /*01b0*/  IMAD R8, R0, UR4, RZ ;  /* 0x0000000400087c24 */ /* 0x000fe2000f8e02ff */
[----:B------:R-:W-:Y:S01]  /*01c0*/  ULDC UR4, c[0x0][0x24c] ;  /* 0x0000930000047ab9 */ /* 0x000fe20000000800 */
[----:B------:R-:W-:-:S04]  /*01d0*/  IABS R6, R4 ;  /* 0x0000000400067213 */ /* 0x000fc80000000000 */
[----:B------:R-:W0:Y:S08]  /*01e0*/  I2F.RP R7, R6 ;  /* 0x0000000600077306 */ /* 0x000e300000209400 */
[----:B0-----:R-:W0:Y:S02]  /*01f0*/  MUFU.RCP R7, R7 ;  /* 0x0000000700077308 */ /* 0x001e240000001000 */
[----:B0-----:R-:W-:-:S06]  /*0200*/  VIADD R10, R7, 0xffffffe ;  /* 0x0ffffffe070a7836 */ /* 0x001fcc0000000000 */
[----:B------:R0:W1:Y:S02]  /*0210*/  F2I.FTZ.U32.TRUNC.NTZ R11, R10 ;  /* 0x0000000a000b7305 */ /* 0x000064000021f000 */
[----:B0-----:R-:W-:Y:S01]  /*0220*/  IMAD.MOV.U32 R10, RZ, RZ, RZ ;  /* 0x000000ffff0a7224 */ /* 0x001fe200078e00ff */
[----:B-1----:R-:W-:-:S05]  /*0230*/  IADD3 R9, RZ, -R11, RZ ;  /* 0x8000000bff097210 */ /* 0x002fca0007ffe0ff */
[----:B------:R-:W-:-:S04]  /*0240*/  IMAD R9, R9, R6, RZ ;  /* 0x0000000609097224 */ /* 0x000fc800078e02ff */
[----:B------:R-:W-:-:S07]  /*0250*/  IMAD.HI.U32 R0, R11, R9, R10 ;  /* 0x000000090b007227 */ /* 0x000fce00078e000a */
.L_x_102:
[-C--:B------:R-:W-:Y:S01]  /*0260*/  IABS R9, R4.reuse ;  /* 0x0000000400097213 */ /* 0x080fe20000000000 */
[----:B------:R-:W0:Y:S01]  /*0270*/  LDC R11, c[0x0][0x244] ;  /* 0x00009100ff0b7b82 */ /* 0x000e220000000800 */
[----:B------:R-:W-:Y:S02]  /*0280*/  IABS R7, R5 ;  /* 0x0000000500077213 */ /* 0x000fe40000000000 */
[----:B------:R-:W-:Y:S01]  /*0290*/  IABS R12, R4 ;  /* 0x00000004000c7213 */ /* 0x000fe20000000000 */
[----:B------:R-:W-:Y:S02]  /*02a0*/  IMAD.MOV R9, RZ, RZ, -R9 ;  /* 0x000000ffff097224 */ /* 0x000fe400078e0a09 */
[----:B------:R-:W-:-:S04]  /*02b0*/  IMAD.HI.U32 R10, R0, R7, RZ ;  /* 0x00000007000a7227 */ /* 0x000fc800078e00ff */
[----:B------:R-:W-:-:S05]  /*02c0*/  IMAD R9, R10, R9, R7 ;  /* 0x000000090a097224 */ /* 0x000fca00078e0207 */
[----:B------:R-:W-:-:S13]  /*02d0*/  ISETP.GT.U32.AND P1, PT, R6, R9, PT ;  /* 0x000000090600720c */ /* 0x000fda0003f24070 */
[----:B------:R-:W-:Y:S01]  /*02e0*/  @!P1 IMAD.IADD R9, R9, 0x1, -R12 ;  /* 0x0000000109099824 */ /* 0x000fe200078e0a0c */
[----:B------:R-:W-:Y:S01]  /*02f0*/  @!P1 IADD3 R10, R10, 0x1, RZ ;  /* 0x000000010a0a9810 */ /* 0x000fe20007ffe0ff */
[----:B------:R-:W1:Y:S01]  /*0300*/  LDC.64 R12, c[0x0][0x238] ;  /* 0x00008e00ff0c7b82 */ /* 0x000e620000000a00 */
[----:B------:R-:W-:Y:S02]  /*0310*/  ISETP.NE.AND P1, PT, R4, RZ, PT ;  /* 0x000000ff0400720c */ /* 0x000fe40003f25270 */
[----:B------:R-:W-:Y:S02]  /*0320*/  ISETP.GE.U32.AND P0, PT, R9, R6, PT ;  /* 0x000000060900720c */ /* 0x000fe40003f06070 */
[----:B------:R-:W-:-:S04]  /*0330*/  LOP3.LUT R9, R5, R4, RZ, 0x3c, !PT ;  /* 0x0000000405097212 */ /* 0x000fc800078e3cff */
[----:B------:R-:W-:Y:S02]  /*0340*/  ISETP.GE.AND P2, PT, R9, RZ, PT ;  /* 0x000000ff0900720c */ /* 0x000fe40003f46270 */
[----:B------:R-:W2:Y:S05]  /*0350*/  LDC R9, c[0x0][0x250] ;  /* 0x00009400ff097b82 */ /* 0x000eaa0000000800 */
[----:B------:R-:W-:-:S06]  /*0360*/  @P0 VIADD R10, R10, 0x1 ;  /* 0x000000010a0a0836 */ /* 0x000fcc0000000000 */
[----:B------:R-:W-:Y:S01]  /*0370*/  @!P2 IMAD.MOV R10, RZ, RZ, -R10 ;  /* 0x000000ffff0aa224 */ /* 0x000fe200078e0a0a */
[----:B------:R-:W-:-:S05]  /*0380*/  @!P1 LOP3.LUT R10, RZ, R4, RZ, 0x33, !PT ;  /* 0x00000004ff0a9212 */ /* 0x000fca00078e33ff */
[----:B-1----:R-:W-:-:S05]  /*0390*/  IMAD.WIDE R12, R10, 0x4, R12 ;  /* 0x000000040a0c7825 */ /* 0x002fca00078e020c */
[----:B------:R1:W3:Y:S01]  /*03a0*/  LDG.E R21, desc[UR6][R12.64] ;  /* 0x000000060c157981 */ /* 0x0002e2000c1e1900 */
[----:B------:R-:W-:Y:S02]  /*03b0*/  IABS R19, R3 ;  /* 0x0000000300137213 */ /* 0x000fe40000000000 */
[----:B--2---:R-:W-:Y:S02]  /*03c0*/  IABS R20, R9 ;  /* 0x0000000900147213 */ /* 0x004fe40000000000 */
[----:B------:R-:W2:Y:S01]  /*03d0*/  I2F.RP R16, R19 ;  /* 0x0000001300107306 */ /* 0x000ea20000209400 */
[----:B0-----:R-:W-:Y:S02]  /*03e0*/  IABS R17, R11 ;  /* 0x0000000b00117213 */ /* 0x001fe40000000000 */
[----:B------:R-:W-:-:S05]  /*03f0*/  ISETP.GE.AND P1, PT, R5, RZ, PT ;  /* 0x000000ff0500720c */ /* 0x000fca0003f26270 */
[----:B------:R-:W0:Y:S08]  /*0400*/  I2F.RP R18, R20 ;  /* 0x0000001400127306 */ /* 0x000e300000209400 */
[----:B--2---:R-:W1:Y:S08]  /*0410*/  MUFU.RCP R16, R16 ;  /* 0x0000001000107308 */ /* 0x004e700000001000 */
[----:B0-----:R-:W0:Y:S08]  /*0420*/  MUFU.RCP R18, R18 ;  /* 0x0000001200127308 */ /* 0x001e300000001000 */
[----:B------:R-:W2:Y:S01]  /*0430*/  I2F.RP R14, R17 ;  /* 0x00000011000e7306 */ /* 0x000ea20000209400 */
[----:B-1----:R-:W-:-:S07]  /*0440*/  VIADD R13, R16, 0xffffffe ;  /* 0x0ffffffe100d7836 */ /* 0x002fce0000000000 */
[----:B------:R-:W1:Y:S01]  /*0450*/  F2I.FTZ.U32.TRUNC.NTZ R13, R13 ;  /* 0x0000000d000d7305 */ /* 0x000e62000021f000 */
[----:B0-----:R-:W-:Y:S02]  /*0460*/  IADD3 R15, R18, 0xffffffe, RZ ;  /* 0x0ffffffe120f7810 */ /* 0x001fe40007ffe0ff */
[----:B------:R-:W-:-:S05]  /*0470*/  IABS R18, R3 ;  /* 0x0000000300127213 */ /* 0x000fca0000000000 */
[----:B--2---:R-:W0:Y:S01]  /*0480*/  MUFU.RCP R14, R14 ;  /* 0x0000000e000e7308 */ /* 0x004e220000001000 */
[----:B------:R-:W-:Y:S02]  /*0490*/  IMAD.MOV R18, RZ, RZ, -R18 ;  /* 0x000000ffff127224 */ /* 0x000fe400078e0a12 */
[----:B-1----:R-:W-:-:S05]  /*04a0*/  IMAD.MOV R12, RZ, RZ, -R13 ;  /* 0x000000ffff0c7224 */ /* 0x002fca00078e0a0d */
[----:B------:R-:W1:Y:S01]  /*04b0*/  F2I.FTZ.U32.TRUNC.NTZ R15, R15 ;  /* 0x0000000f000f7305 */ /* 0x000e62000021f000 */
[----:B------:R-:W-:Y:S02]  /*04c0*/  IMAD R23, R12, R19, RZ ;  /* 0x000000130c177224 */ /* 0x000fe400078e02ff */
[----:B------:R-:W-:-:S04]  /*04d0*/  IMAD.MOV.U32 R12, RZ, RZ, RZ ;  /* 0x000000ffff0c7224 */ /* 0x000fc800078e00ff */
[----:B------:R-:W-:Y:S01]  /*04e0*/  IMAD.HI.U32 R12, R13, R23, R12 ;  /* 0x000000170d0c7227 */ /* 0x000fe200078e000c */
[----:B0-----:R-:W-:Y:S01]  /*04f0*/  IADD3 R13, R14, 0xffffffe, RZ ;  /* 0x0ffffffe0e0d7810 */ /* 0x001fe20007ffe0ff */
[----:B------:R-:W-:Y:S02]  /*0500*/  HFMA2.MMA R14, -RZ, RZ, 0, 0 ;  /* 0x00000000ff0e7435 */ /* 0x000fe400000001ff */
[----:B-1----:R-:W-:-:S03]  /*0510*/  IMAD.MOV R16, RZ, RZ, -R15 ;  /* 0x000000ffff107224 */ /* 0x002fc600078e0a0f */
[----:B------:R-:W0:Y:S01]  /*0520*/  F2I.FTZ.U32.TRUNC.NTZ R13, R13 ;  /* 0x0000000d000d7305 */ /* 0x000e22000021f000 */
[----:B------:R-:W-:-:S04]  /*0530*/  IMAD.HI.U32 R24, R12, R7, RZ ;  /* 0x000000070c187227 */ /* 0x000fc800078e00ff */
[----:B------:R-:W-:Y:S02]  /*0540*/  IMAD.MOV.U32 R23, RZ, RZ, R16 ;  /* 0x000000ffff177224 */ /* 0x000fe400078e0010 */
[----:B------:R-:W-:Y:S02]  /*0550*/  IMAD.MOV R16, RZ, RZ, -R10 ;  /* 0x000000ffff107224 */ /* 0x000fe400078e0a0a */
[----:B------:R-:W-:Y:S02]  /*0560*/  IMAD R23, R23, R20, RZ ;  /* 0x0000001417177224 */ /* 0x000fe400078e02ff */
[----:B------:R-:W-:Y:S02]  /*0570*/  IMAD R16, R4, R16, R5 ;  /* 0x0000001004107224 */ /* 0x000fe400078e0205 */
[----:B------:R-:W-:-:S03]  /*0580*/  IMAD.HI.U32 R26, R15, R23, R14 ;  /* 0x000000170f1a7227 */ /* 0x000fc600078e000e */
[----:B------:R-:W-:Y:S01]  /*0590*/  IABS R15, R16 ;  /* 0x00000010000f7213 */ /* 0x000fe20000000000 */
[----:B------:R-:W-:Y:S02]  /*05a0*/  IMAD.MOV.U32 R14, RZ, RZ, R18 ;  /* 0x000000ffff0e7224 */ /* 0x000fe400078e0012 */
[----:B0-----:R-:W-:Y:S02]  /*05b0*/  IMAD.MOV R18, RZ, RZ, -R13 ;  /* 0x000000ffff127224 */ /* 0x001fe400078e0a0d */
[----:B------:R-:W-:Y:S02]  /*05c0*/  IMAD R24, R24, R14, R7 ;  /* 0x0000000e18187224 */ /* 0x000fe400078e0207 */
[----:B------:R-:W-:-:S03]  /*05d0*/  IMAD.HI.U32 R22, R12, R15, RZ ;  /* 0x0000000f0c167227 */ /* 0x000fc600078e00ff */
[----:B------:R-:W-:Y:S01]  /*05e0*/  ISETP.GT.U32.AND P0, PT, R19, R24, PT ;  /* 0x000000181300720c */ /* 0x000fe20003f04070 */
[----:B------:R-:W-:Y:S02]  /*05f0*/  IMAD R14, R22, R14, R15 ;  /* 0x0000000e160e7224 */ /* 0x000fe400078e020f */
[----:B------:R-:W-:-:S03]  /*0600*/  IMAD.MOV.U32 R12, RZ, RZ, R18 ;  /* 0x000000ffff0c7224 */ /* 0x000fc600078e0012 */
[----:B------:R-:W-:Y:S01]  /*0610*/  ISETP.GT.U32.AND P4, PT, R19, R14, PT ;  /* 0x0000000e1300720c */ /* 0x000fe20003f84070 */
[----:B------:R-:W-:Y:S02]  /*0620*/  IMAD R15, R12, R17, RZ ;  /* 0x000000110c0f7224 */ /* 0x000fe400078e02ff */
[----:B------:R-:W-:-:S04]  /*0630*/  IMAD.MOV.U32 R12, RZ, RZ, RZ ;  /* 0x000000ffff0c7224 */ /* 0x000fc800078e00ff */
[----:B------:R-:W-:Y:S02]  /*0640*/  @!P0 IMAD.IADD R24, R24, 0x1, -R19 ;  /* 0x0000000118188824 */ /* 0x000fe400078e0a13 */
[----:B------:R-:W-:-:S03]  /*0650*/  IMAD.HI.U32 R12, R13, R15, R12 ;  /* 0x0000000f0d0c7227 */ /* 0x000fc600078e000c */
[----:B------:R-:W-:Y:S01]  /*0660*/  ISETP.GT.U32.AND P0, PT, R19, R24, PT ;  /* 0x000000181300720c */ /* 0x000fe20003f04070 */
[----:B------:R-:W-:Y:S02]  /*0670*/  @!P4 IMAD.IADD R14, R14, 0x1, -R19 ;  /* 0x000000010e0ec824 */ /* 0x000fe400078e0a13 */
[----:B------:R-:W-:Y:S01]  /*0680*/  @!P4 VIADD R22, R22, 0x1 ;  /* 0x000000011616c836 */ /* 0x000fe20000000000 */
[----:B------:R-:W-:Y:S02]  /*0690*/  ISETP.NE.AND P4, PT, R3, RZ, PT ;  /* 0x000000ff0300720c */ /* 0x000fe40003f85270 */
[----:B------:R-:W-:Y:S02]  /*06a0*/  ISETP.GE.U32.AND P3, PT, R14, R19, PT ;  /* 0x000000130e00720c */ /* 0x000fe40003f66070 */
[----:B------:R-:W-:-:S04]  /*06b0*/  LOP3.LUT R14, R16, R3, RZ, 0x3c, !PT ;  /* 0x00000003100e7212 */ /* 0x000fc800078e3cff */
[----:B------:R-:W-:Y:S01]  /*06c0*/  ISETP.GE.AND P2, PT, R14, RZ, PT ;  /* 0x000000ff0e00720c */ /* 0x000fe20003f46270 */
[----:B------:R-:W-:Y:S01]  /*06d0*/  @!P0 IMAD.IADD R24, R24, 0x1, -R19 ;  /* 0x0000000118188824 */ /* 0x000fe200078e0a13 */
[----:B------:R-:W0:Y:S01]  /*06e0*/  LDC.64 R14, c[0x0][0x228] ;  /* 0x00008a00ff0e7b82 */ /* 0x000e220000000a00 */
[----:B------:R-:W-:-:S04]  /*06f0*/  IMAD.HI.U32 R19, R26, R7, RZ ;  /* 0x000000071a137227 */ /* 0x000fc800078e00ff */
[----:B------:R-:W-:Y:S02]  /*0700*/  @P3 IADD3 R22, R22, 0x1, RZ ;  /* 0x0000000116163810 */ /* 0x000fe40007ffe0ff */
[----:B------:R-:W-:-:S05]  /*0710*/  IADD3 R19, -R19, RZ, RZ ;  /* 0x000000ff13137210 */ /* 0x000fca0007ffe1ff */
[----:B------:R-:W-:Y:S01]  /*0720*/  IMAD R7, R20, R19, R7 ;  /* 0x0000001314077224 */ /* 0x000fe200078e0207 */
[----:B---3--:R-:W-:Y:S02]  /*0730*/  IADD3 R10, R10, R21, RZ ;  /* 0x000000150a0a7210 */ /* 0x008fe40007ffe0ff */
[----:B------:R-:W1:Y:S02]  /*0740*/  LDC R21, c[0x0][0x260] ;  /* 0x00009800ff157b82 */ /* 0x000e640000000800 */
[----:B------:R-:W-:-:S05]  /*0750*/  IABS R13, R10 ;  /* 0x0000000a000d7213 */ /* 0x000fca0000000000 */
[----:B------:R-:W-:-:S05]  /*0760*/  IMAD.HI.U32 R18, R12, R13, RZ ;  /* 0x0000000d0c127227 */ /* 0x000fca00078e00ff */
[----:B------:R-:W-:-:S05]  /*0770*/  IADD3 R12, -R18, RZ, RZ ;  /* 0x000000ff120c7210 */ /* 0x000fca0007ffe1ff */
[C---:B------:R-:W-:Y:S02]  /*0780*/  IMAD R12, R17.reuse, R12, R13 ;  /* 0x0000000c110c7224 */ /* 0x040fe400078e020d */
[----:B------:R-:W-:Y:S01]  /*0790*/  IMAD.MOV.U32 R13, RZ, RZ, R24 ;  /* 0x000000ffff0d7224 */ /* 0x000fe200078e0018 */
[----:B------:R-:W-:Y:S02]  /*07a0*/  LOP3.LUT R24, RZ, R3, RZ, 0x33, !PT ;  /* 0x00000003ff187212 */ /* 0x000fe400078e33ff */
[----:B------:R-:W-:Y:S01]  /*07b0*/  ISETP.GT.U32.AND P6, PT, R17, R12, PT ;  /* 0x0000000c1100720c */ /* 0x000fe20003fc4070 */
[----:B------:R-:W-:Y:S01]  /*07c0*/  @!P1 IMAD.MOV R13, RZ, RZ, -R13 ;  /* 0x000000ffff0d9224 */ /* 0x000fe200078e0a0d */
[----:B-1----:R-:W-:Y:S01]  /*07d0*/  ISETP.NE.AND P0, PT, R21, 0x2, PT ;  /* 0x000000021500780c */ /* 0x002fe20003f05270 */
[----:B------:R-:W-:-:S03]  /*07e0*/  IMAD.MOV.U32 R21, RZ, RZ, R22 ;  /* 0x000000ffff157224 */ /* 0x000fc600078e0016 */
[----:B------:R-:W-:Y:S01]  /*07f0*/  SEL R22, R24, R13, !P4 ;  /* 0x0000000d18167207 */ /* 0x000fe20006000000 */
[----:B------:R-:W-:-:S03]  /*0800*/  @!P2 IMAD.MOV R21, RZ, RZ, -R21 ;  /* 0x000000ffff15a224 */ /* 0x000fc600078e0a15 */
[----:B------:R-:W-:Y:S02]  /*0810*/  IABS R23, R22 ;  /* 0x0000001600177213 */ /* 0x000fe40000000000 */
[----:B------:R-:W-:Y:S01]  /*0820*/  SEL R21, R24, R21, !P4 ;  /* 0x0000001518157207 */ /* 0x000fe20006000000 */
[----:B------:R-:W-:Y:S02]  /*0830*/  @!P6 IMAD.IADD R12, R12, 0x1, -R17 ;  /* 0x000000010c0ce824 */ /* 0x000fe400078e0a11 */
[----:B------:R-:W-:Y:S01]  /*0840*/  IMAD.HI.U32 R19, R26, R23, RZ ;  /* 0x000000171a137227 */ /* 0x000fe200078e00ff */
[----:B------:R-:W-:Y:S02]  /*0850*/  SHF.R.S32.HI R26, RZ, 0x1f, R5 ;  /* 0x0000001fff1a7819 */ /* 0x000fe40000011405 */
[----:B------:R-:W-:Y:S01]  /*0860*/  ISETP.GE.U32.AND P2, PT, R12, R17, PT ;  /* 0x000000110c00720c */ /* 0x000fe20003f46070 */
[----:B0-----:R-:W-:Y:S01]  /*0870*/  @P0 IMAD.MOV.U32 R24, RZ, RZ, R14 ;  /* 0x000000ffff180224 */ /* 0x001fe200078e000e */
[----:B------:R-:W-:Y:S01]  /*0880*/  IADD3 R13, -R19, RZ, RZ ;  /* 0x000000ff130d7210 */ /* 0x000fe20007ffe1ff */
[----:B------:R-:W-:-:S03]  /*0890*/  @P0 IMAD.MOV.U32 R25, RZ, RZ, R15 ;  /* 0x000000ffff190224 */ /* 0x000fc600078e000f */
[C---:B------:R-:W-:Y:S01]  /*08a0*/  @P0 LEA R12, P3, R5.reuse, R24, 0x1 ;  /* 0x00000018050c0211 */ /* 0x040fe200078608ff */
[----:B------:R-:W-:Y:S02]  /*08b0*/  IMAD R23, R20, R13, R23 ;  /* 0x0000000d14177224 */ /* 0x000fe400078e0217 */
[----:B------:R-:W-:Y:S01]  /*08c0*/  @!P0 IMAD.MOV.U32 R24, RZ, RZ, R14 ;  /* 0x000000ffff188224 */ /* 0x000fe200078e000e */
[C---:B------:R-:W-:Y:S01]  /*08d0*/  @P0 LEA.HI.X R13, R5.reuse, R25, R26, 0x1, P3 ;  /* 0x00000019050d0211 */ /* 0x040fe200018f0c1a */
[----:B------:R-:W-:Y:S02]  /*08e0*/  @!P0 IMAD.MOV.U32 R25, RZ, RZ, R15 ;  /* 0x000000ffff198224 */ /* 0x000fe400078e000f */
[----:B------:R-:W0:Y:S01]  /*08f0*/  LDC.64 R14, c[0x0][0x230] ;  /* 0x00008c00ff0e7b82 */ /* 0x000e220000000a00 */
[----:B------:R-:W-:Y:S01]  /*0900*/  @!P0 IADD3 R28, P3, R5, R24, RZ ;  /* 0x00000018051c8210 */ /* 0x000fe20007f7e0ff */
[----:B------:R1:W2:Y:S04]  /*0910*/  @P0 LDG.E.U16.CONSTANT R12, desc[UR6][R12.64] ;  /* 0x000000060c0c0981 */ /* 0x0002a8000c1e9500 */
[----:B------:R-:W-:-:S05]  /*0920*/  @!P0 IMAD.X R29, R26, 0x1, R25, P3 ;  /* 0x000000011a1d8824 */ /* 0x000fca00018e0619 */
[----:B------:R-:W3:Y:S01]  /*0930*/  @!P0 LDG.E.S8 R28, desc[UR6][R28.64] ;  /* 0x000000061c1c8981 */ /* 0x000ee2000c1e1300 */
[----:B0-----:R-:W-:Y:S02]  /*0940*/  IMAD.WIDE R14, R16, 0x2, R14 ;  /* 0x00000002100e7825 */ /* 0x001fe400078e020e */
[----:B------:R-:W0:Y:S03]  /*0950*/  @!P0 LDC.64 R16, c[0x0][0x258] ;  /* 0x00009600ff108b82 */ /* 0x000e260000000a00 */
[----:B------:R-:W2:Y:S01]  /*0960*/  LDG.E.U16.CONSTANT R27, desc[UR6][R14.64] ;  /* 0x000000060e1b7981 */ /* 0x000ea2000c1e9500 */
[----:B0-----:R-:W-:-:S06]  /*0970*/  @!P0 IMAD.WIDE R16, R21, 0x4, R16 ;  /* 0x0000000415108825 */ /* 0x001fcc00078e0210 */
[----:B------:R3:W4:Y:S01]  /*0980*/  @!P0 LDG.E R16, desc[UR6][R16.64] ;  /* 0x0000000610108981 */ /* 0x000722000c1e1900 */
[----:B------:R-:W-:-:S05]  /*0990*/  LEA R21, R21, R1, 0x3 ;  /* 0x0000000115157211 */ /* 0x000fca00078e18ff */
[----:B------:R-:W5:Y:S01]  /*09a0*/  LDL.64 R14, [R21] ;  /* 0x00000000150e7983 */ /* 0x000f620000100a00 */
[C---:B------:R-:W-:Y:S02]  /*09b0*/  ISETP.GT.U32.AND P4, PT, R20.reuse, R23, PT ;  /* 0x000000171400720c */ /* 0x040fe40003f84070 */
[----:B------:R-:W-:Y:S01]  /*09c0*/  ISETP.GT.U32.AND P5, PT, R20, R7, PT ;  /* 0x000000071400720c */ /* 0x000fe20003fa4070 */
[----:B------:R-:W-:Y:S01]  /*09d0*/  @!P6 VIADD R18, R18, 0x1 ;  /* 0x000000011212e836 */ /* 0x000fe20000000000 */
[----:B-1----:R-:W-:Y:S02]  /*09e0*/  LOP3.LUT R13, R10, R11, RZ, 0x3c, !PT ;  /* 0x0000000b0a0d7212 */ /* 0x002fe400078e3cff */
[----:B------:R-:W-:-:S07]  /*09f0*/  LOP3.LUT R22, R22, R9, RZ, 0x3c, !PT ;  /* 0x0000000916167212 */ /* 0x000fce00078e3cff */
[--C-:B------:R-:W-:Y:S01]  /*0a00*/  @!P4 IMAD.IADD R23, R23, 0x1, -R20.reuse ;  /* 0x000000011717c824 */ /* 0x100fe200078e0a14 */
[----:B------:R-:W-:Y:S01]  /*0a10*/  @!P4 IADD3 R19, R19, 0x1, RZ ;  /* 0x000000011313c810 */ /* 0x000fe20007ffe0ff */
[----:B------:R-:W-:-:S03]  /*0a20*/  @!P5 IMAD.IADD R7, R7, 0x1, -R20 ;  /* 0x000000010707d824 */ /* 0x000fc600078e0a14 */
[----:B------:R-:W-:Y:S01]  /*0a30*/  ISETP.GE.U32.AND P3, PT, R23, R20, PT ;  /* 0x000000141700720c */ /* 0x000fe20003f66070 */
[----:B------:R-:W-:Y:S01]  /*0a40*/  @P2 VIADD R18, R18, 0x1 ;  /* 0x0000000112122836 */ /* 0x000fe20000000000 */
[----:B------:R-:W-:Y:S02]  /*0a50*/  ISETP.GE.AND P4, PT, R13, RZ, PT ;  /* 0x000000ff0d00720c */ /* 0x000fe40003f86270 */
[----:B------:R-:W-:Y:S02]  /*0a60*/  ISETP.GE.AND P6, PT, R22, RZ, PT ;  /* 0x000000ff1600720c */ /* 0x000fe40003fc6270 */
[----:B------:R-:W-:Y:S02]  /*0a70*/  ISETP.NE.AND P2, PT, R11, RZ, PT ;  /* 0x000000ff0b00720c */ /* 0x000fe40003f45270 */
[----:B------:R-:W-:-:S05]  /*0a80*/  ISETP.GT.U32.AND P5, PT, R20, R7, PT ;  /* 0x000000071400720c */ /* 0x000fca0003fa4070 */
[----:B------:R-:W-:Y:S02]  /*0a90*/  @P3 IADD3 R19, R19, 0x1, RZ ;  /* 0x0000000113133810 */ /* 0x000fe40007ffe0ff */
[----:B------:R-:W-:Y:S01]  /*0aa0*/  @!P4 IMAD.MOV R18, RZ, RZ, -R18 ;  /* 0x000000ffff12c224 */ /* 0x000fe200078e0a12 */
[----:B------:R-:W-:Y:S02]  /*0ab0*/  ISETP.NE.AND P3, PT, R9, RZ, PT ;  /* 0x000000ff0900720c */ /* 0x000fe40003f65270 */
[----:B------:R-:W-:Y:S02]  /*0ac0*/  LOP3.LUT R13, RZ, R9, RZ, 0x33, !PT ;  /* 0x00000009ff0d7212 */ /* 0x000fe400078e33ff */
[----:B------:R-:W-:Y:S02]  /*0ad0*/  @!P2 LOP3.LUT R18, RZ, R11, RZ, 0x33, !PT ;  /* 0x0000000bff12a212 */ /* 0x000fe400078e33ff */
[----:B------:R-:W-:Y:S01]  /*0ae0*/  @!P6 IADD3 R19, -R19, RZ, RZ ;  /* 0x000000ff1313e210 */ /* 0x000fe20007ffe1ff */
[----:B------:R-:W-:-:S03]  /*0af0*/  @!P5 IMAD.IADD R7, R7, 0x1, -R20 ;  /* 0x000000010707d824 */ /* 0x000fc600078e0a14 */
[----:B------:R-:W-:Y:S01]  /*0b00*/  SEL R19, R13, R19, !P3 ;  /* 0x000000130d137207 */ /* 0x000fe20005800000 */
[----:B------:R-:W-:Y:S01]  /*0b10*/  @!P1 IMAD.MOV R7, RZ, RZ, -R7 ;  /* 0x000000ffff079224 */ /* 0x000fe200078e0a07 */
[----:B------:R-:W-:-:S04]  /*0b20*/  @P0 LEA R24, P1, R5, R24, 0x1 ;  /* 0x0000001805180211 */ /* 0x000fc800078208ff */
[----:B------:R-:W-:Y:S02]  /*0b30*/  @P0 LEA.HI.X R25, R5, R25, R26, 0x1, P1 ;  /* 0x0000001905190211 */ /* 0x000fe400008f0c1a */
[----:B------:R-:W-:Y:S01]  /*0b40*/  IADD3 R5, R8, R5, RZ ;  /* 0x0000000508057210 */ /* 0x000fe20007ffe0ff */
[----:B---3--:R-:W4:Y:S02]  /*0b50*/  @!P0 I2F.S16 R17, R28 ;  /* 0x0000001c00118306 */ /* 0x008f240000101400 */
[----:B----4-:R-:W-:Y:S01]  /*0b60*/  @!P0 FMUL.FTZ R16, R17, R16 ;  /* 0x0000001011108220 */ /* 0x010fe20000410000 */
[----:B------:R-:W-:Y:S02]  /*0b70*/  IMAD.MOV R17, RZ, RZ, -R18 ;  /* 0x000000ffff117224 */ /* 0x000fe400078e0a12 */
[----:B------:R-:W-:Y:S02]  /*0b80*/  IMAD R18, R18, UR4, R19 ;  /* 0x0000000412127c24 */ /* 0x000fe4000f8e0213 */
[----:B------:R-:W-:Y:S01]  /*0b90*/  @!P0 F2FP.F16.F32.PACK_AB R16, RZ, R16 ;  /* 0x00000010ff10823e */ /* 0x000fe200000000ff */
[----:B------:R-:W-:-:S03]  /*0ba0*/  IMAD R10, R11, R17, R10 ;  /* 0x000000110b0a7224 */ /* 0x000fc600078e020a */
[----:B------:R-:W-:Y:S01]  /*0bb0*/  @!P0 PRMT R12, R16, 0x7610, R12 ;  /* 0x00007610100c8816 */ /* 0x000fe2000000000c */
[----:B------:R-:W-:Y:S01]  /*0bc0*/  IMAD R10, R18, R11, R10 ;  /* 0x0000000b120a7224 */ /* 0x000fe200078e020a */
[----:B------:R-:W-:-:S03]  /*0bd0*/  SEL R16, R13, R7, !P3 ;  /* 0x000000070d107207 */ /* 0x000fc60005800000 */
[----:B--2---:R-:W-:Y:S02]  /*0be0*/  HADD2 R12, R12.H0_H0, R27.H0_H0 ;  /* 0x2000001b0c0c7230 */ /* 0x004fe40000000800 */
[----:B------:R-:W-:-:S03]  /*0bf0*/  IMAD R9, R10, R9, R16 ;  /* 0x000000090a097224 */ /* 0x000fc600078e0210 */
[----:B------:R-:W-:Y:S01]  /*0c00*/  PRMT R7, R12, 0x7610, R7 ;  /* 0x000076100c077816 */ /* 0x000fe20000000007 */
[----:B-----5:R-:W-:Y:S01]  /*0c10*/  IMAD.WIDE R14, R9, 0x2, R14 ;  /* 0x00000002090e7825 */ /* 0x020fe200078e020e */
[----:B------:R0:W-:Y:S04]  /*0c20*/  @P0 STG.E.U16 desc[UR6][R24.64], R12 ;  /* 0x0000000c18000986 */ /* 0x0001e8000c101506 */
[----:B------:R0:W-:Y:S01]  /*0c30*/  ST.E.U16 desc[UR6][R14.64], R7 ;  /* 0x000000070e007985 */ /* 0x0001e2000c101506 */
[----:B------:R-:W-:-:S13]  /*0c40*/  ISETP.GE.AND P0, PT, R5, R2, PT ;  /* 0x000000020500720c */ /* 0x000fda0003f06270 */
[----:B0-----:R-:W-:Y:S05]  /*0c50*/  @!P0 BRA `(.L_x_102) ;  /* 0xfffffff400808947 */ /* 0x001fea000383ffff */
[----:B------:R-:W-:Y:S05]  /*0c60*/  EXIT ;  /* 0x000000000000794d */ /* 0x000fea0003800000 */
.L_x_101:
[----:B------:R-:W-:Y:S01]  /*0c70*/  IMAD R4, R3, 0x3, RZ ;  /* 0x0000000303047824 */ /* 0x000fe200078e02ff */
[----:B------:R-:W-:-:S04]  /*0c80*/  ULDC UR5, c[0x0][0x24c] ;  /* 0x0000930000057ab9 */ /* 0x000fc80000000800 */
[----:B------:R-:W-:-:S04]  /*0c90*/  IABS R6, R4 ;  /* 0x0000000400067213 */ /* 0x000fc80000000000 */
[----:B------:R-:W0:Y:S08]  /*0ca0*/  I2F.RP R7, R6 ;  /* 0x0000000600077306 */ /* 0x000e300000209400 */
[----:B0-----:R-:W0:Y:S02]  /*0cb0*/  MUFU.RCP R7, R7 ;  /* 0x0000000700077308 */ /* 0x001e240000001000 */
[----:B0-----:R-:W-:-:S06]  /*0cc0*/  VIADD R8, R7, 0xffffffe ;  /* 0x0ffffffe07087836 */ /* 0x001fcc0000000000 */
[----:B------:R0:W1:Y:S02]  /*0cd0*/  F2I.FTZ.U32.TRUNC.NTZ R9, R8 ;  /* 0x0000000800097305 */ /* 0x000064000021f000 */
[----:B0-----:R-:W-:Y:S01]  /*0ce0*/  MOV R8, RZ ;  /* 0x000000ff00087202 */ /* 0x001fe20000000f00 */
[----:B-1----:R-:W-:-:S04]  /*0cf0*/  IMAD.MOV R11, RZ, RZ, -R9 ;  /* 0x000000ffff0b7224 */ /* 0x002fc800078e0a09 */
[----:B------:R-:W-:-:S04]  /*0d00*/  IMAD R11, R11, R6, RZ ;  /* 0x000000060b0b7224 */ /* 0x000fc800078e02ff */
[----:B------:R-:W-:-:S07]  /*0d10*/  IMAD.HI.U32 R11, R9, R11, R8 ;  /* 0x0000000b090b7227 */ /* 0x000fce00078e0008 */
.L_x_103:
[----:B------:R-:W0:Y:S01]  /*0d20*/  LDC R9, c[0x0][0x250] ;  /* 0x00009400ff097b82 */ /* 0x000e220000000800 */
[----:B------:R-:W-:Y:S02]  /*0d30*/  IABS R14, R3 ;  /* 0x00000003000e7213 */ /* 0x000fe40000000000 */
[----:B------:R-:W-:Y:S02]  /*0d40*/  IABS R24, R5 ;  /* 0x0000000500187213 */ /* 0x000fe40000000000 */
[----:B------:R-:W1:Y:S01]  /*0d50*/  I2F.RP R7, R14 ;  /* 0x0000000e00077306 */ /* 0x000e620000209400 */
[----:B------:R-:W-:Y:S02]  /*0d60*/  IABS R10, R4 ;  /* 0x00000004000a7213 */ /* 0x000fe40000000000 */
[----:B------:R-:W2:Y:S01]  /*0d70*/  LDC R19, c[0x0][0x244] ;  /* 0x00009100ff137b82 */ /* 0x000ea20000000800 */
[----:B------:R-:W-:Y:S01]  /*0d80*/  IMAD.HI.U32 R15, R11, R24, RZ ;  /* 0x000000180b0f7227 */ /* 0x000fe200078e00ff */
[----:B------:R-:W-:-:S02]  /*0d90*/  ISETP.GE.AND P2, PT, R5, RZ, PT ;  /* 0x000000ff0500720c */ /* 0x000fc40003f46270 */
[----:B------:R-:W-:Y:S01]  /*0da0*/  ISETP.NE.AND P4, PT, R4, RZ, PT ;  /* 0x000000ff0400720c */ /* 0x000fe20003f85270 */
[----:B------:R-:W-:Y:S01]  /*0db0*/  IMAD.MOV R23, RZ, RZ, -R10 ;  /* 0x000000ffff177224 */ /* 0x000fe200078e0a0a */
[----:B------:R-:W-:-:S03]  /*0dc0*/  LOP3.LUT R22, RZ, R3, RZ, 0x33, !PT ;  /* 0x00000003ff167212 */ /* 0x000fc600078e33ff */
[----:B------:R-:W-:Y:S01]  /*0dd0*/  IMAD R23, R15, R23, R24 ;  /* 0x000000170f177224 */ /* 0x000fe200078e0218 */
[----:B-1----:R-:W1:Y:S04]  /*0de0*/  MUFU.RCP R7, R7 ;  /* 0x0000000700077308 */ /* 0x002e680000001000 */
[----:B------:R-:W-:Y:S02]  /*0df0*/  ISETP.GT.U32.AND P1, PT, R6, R23, PT ;  /* 0x000000170600720c */ /* 0x000fe40003f24070 */
[----:B0-----:R-:W-:-:S04]  /*0e00*/  IABS R21, R9 ;  /* 0x0000000900157213 */ /* 0x001fc80000000000 */
[----:B------:R-:W0:Y:S01]  /*0e10*/  I2F.RP R16, R21 ;  /* 0x0000001500107306 */ /* 0x000e220000209400 */
[----:B--2---:R-:W-:-:S06]  /*0e20*/  IABS R17, R19 ;  /* 0x0000001300117213 */ /* 0x004fcc0000000000 */
[----:B------:R-:W-:Y:S01]  /*0e30*/  @!P1 IADD3 R15, R15, 0x1, RZ ;  /* 0x000000010f0f9810 */ /* 0x000fe20007ffe0ff */
[----:B------:R-:W2:Y:S01]  /*0e40*/  I2F.RP R8, R17 ;  /* 0x0000001100087306 */ /* 0x000ea20000209400 */
[----:B-1----:R-:W-:Y:S01]  /*0e50*/  VIADD R11, R7, 0xffffffe ;  /* 0x0ffffffe070b7836 */ /* 0x002fe20000000000 */
[----:B------:R-:W-:-:S05]  /*0e60*/  IABS R7, R4 ;  /* 0x0000000400077213 */ /* 0x000fca0000000000 */
[--C-:B------:R-:W-:Y:S01]  /*0e70*/  @!P1 IMAD.IADD R23, R23, 0x1, -R7.reuse ;  /* 0x0000000117179824 */ /* 0x100fe200078e0a07 */
[----:B0-----:R-:W0:Y:S04]  /*0e80*/  MUFU.RCP R16, R16 ;  /* 0x0000001000107308 */ /* 0x001e280000001000 */
[----:B------:R-:W-:Y:S01]  /*0e90*/  ISETP.GT.U32.AND P0, PT, R6, R23, PT ;  /* 0x000000170600720c */ /* 0x000fe20003f04070 */
[----:B------:R-:W-:Y:S01]  /*0ea0*/  IMAD.MOV.U32 R6, RZ, RZ, R7 ;  /* 0x000000ffff067224 */ /* 0x000fe200078e0007 */
[C---:B------:R-:W-:Y:S02]  /*0eb0*/  IADD3 R10, R23.reuse, -R7, RZ ;  /* 0x80000007170a7210 */ /* 0x040fe40007ffe0ff */
[----:B------:R-:W1:Y:S02]  /*0ec0*/  F2I.FTZ.U32.TRUNC.NTZ R11, R11 ;  /* 0x0000000b000b7305 */ /* 0x000e64000021f000 */
[----:B------:R-:W-:Y:S01]  /*0ed0*/  SEL R27, R10, R23, !P0 ;  /* 0x000000170a1b7207 */ /* 0x000fe20004000000 */
[----:B------:R-:W-:Y:S01]  /*0ee0*/  IMAD.MOV.U32 R10, RZ, RZ, RZ ;  /* 0x000000ffff0a7224 */ /* 0x000fe200078e00ff */
[----:B------:R-:W-:-:S03]  /*0ef0*/  ISETP.GE.U32.AND P0, PT, R23, R6, PT ;  /* 0x000000061700720c */ /* 0x000fc60003f06070 */
[----:B------:R-:W-:Y:S01]  /*0f00*/  @!P2 IMAD.MOV R27, RZ, RZ, -R27 ;  /* 0x000000ffff1ba224 */ /* 0x000fe200078e0a1b */
[----:B--2---:R-:W2:Y:S01]  /*0f10*/  MUFU.RCP R8, R8 ;  /* 0x0000000800087308 */ /* 0x004ea20000001000 */
[----:B0-----:R-:W-:Y:S01]  /*0f20*/  IADD3 R12, R16, 0xffffffe, RZ ;  /* 0x0ffffffe100c7810 */ /* 0x001fe20007ffe0ff */
[----:B-1----:R-:W-:-:S06]  /*0f30*/  IMAD.MOV R25, RZ, RZ, -R11 ;  /* 0x000000ffff197224 */ /* 0x002fcc00078e0a0b */
[----:B------:R-:W0:Y:S01]  /*0f40*/  F2I.FTZ.U32.TRUNC.NTZ R13, R12 ;  /* 0x0000000c000d7305 */ /* 0x000e22000021f000 */
[----:B------:R-:W-:Y:S02]  /*0f50*/  @P0 VIADD R15, R15, 0x1 ;  /* 0x000000010f0f0836 */ /* 0x000fe40000000000 */
[----:B------:R-:W-:-:S04]  /*0f60*/  IMAD R25, R25, R14, RZ ;  /* 0x0000000e19197224 */ /* 0x000fc800078e02ff */
[----:B------:R-:W-:Y:S01]  /*0f70*/  IMAD.HI.U32 R25, R11, R25, R10 ;  /* 0x000000190b197227 */ /* 0x000fe200078e000a */
[----:B------:R-:W-:-:S03]  /*0f80*/  IABS R10, R3 ;  /* 0x00000003000a7213 */ /* 0x000fc60000000000 */
[----:B--2---:R-:W-:Y:S01]  /*0f90*/  VIADD R11, R8, 0xffffffe ;  /* 0x0ffffffe080b7836 */ /* 0x004fe20000000000 */
[----:B------:R-:W-:Y:S02]  /*0fa0*/  LOP3.LUT R8, RZ, R4, RZ, 0x33, !PT ;  /* 0x00000004ff087212 */ /* 0x000fe400078e33ff */
[----:B------:R-:W-:Y:S02]  /*0fb0*/  IADD3 R18, RZ, -R10, RZ ;  /* 0x8000000aff127210 */ /* 0x000fe40007ffe0ff */
[----:B0-----:R-:W-:Y:S01]  /*0fc0*/  IADD3 R12, RZ, -R13, RZ ;  /* 0x8000000dff0c7210 */ /* 0x001fe20007ffe0ff */
[----:B------:R-:W0:Y:S01]  /*0fd0*/  F2I.FTZ.U32.TRUNC.NTZ R11, R11 ;  /* 0x0000000b000b7305 */ /* 0x000e22000021f000 */
[----:B------:R-:W-:Y:S01]  /*0fe0*/  SEL R16, R8, R27, !P4 ;  /* 0x0000001b08107207 */ /* 0x000fe20006000000 */
[----:B------:R-:W-:Y:S01]  /*0ff0*/  IMAD.MOV.U32 R27, RZ, RZ, R18 ;  /* 0x000000ffff1b7224 */ /* 0x000fe200078e0012 */
[----:B------:R-:W-:Y:S01]  /*1000*/  LOP3.LUT R10, R5, R4, RZ, 0x3c, !PT ;  /* 0x00000004050a7212 */ /* 0x000fe200078e3cff */
[----:B------:R-:W-:-:S02]  /*1010*/  IMAD R23, R12, R21, RZ ;  /* 0x000000150c177224 */ /* 0x000fc400078e02ff */
[----:B------:R-:W-:Y:S01]  /*1020*/  IMAD.MOV.U32 R12, RZ, RZ, RZ ;  /* 0x000000ffff0c7224 */ /* 0x000fe200078e00ff */
[----:B------:R-:W-:-:S03]  /*1030*/  ISETP.GE.AND P3, PT, R10, RZ, PT ;  /* 0x000000ff0a00720c */ /* 0x000fc60003f66270 */
[----:B------:R-:W-:Y:S01]  /*1040*/  IMAD.HI.U32 R13, R13, R23, R12 ;  /* 0x000000170d0d7227 */ /* 0x000fe200078e000c */
[----:B------:R-:W-:-:S03]  /*1050*/  IABS R12, R16 ;  /* 0x00000010000c7213 */ /* 0x000fc60000000000 */
[----:B------:R-:W-:Y:S01]  /*1060*/  IMAD.HI.U32 R23, R25, R24, RZ ;  /* 0x0000001819177227 */ /* 0x000fe200078e00ff */
[----:B0-----:R-:W-:-:S03]  /*1070*/  IADD3 R18, RZ, -R11, RZ ;  /* 0x8000000bff127210 */ /* 0x001fc60007ffe0ff */
[----:B------:R-:W-:Y:S02]  /*1080*/  IMAD R23, R23, R27, R24 ;  /* 0x0000001b17177224 */ /* 0x000fe400078e0218 */
[----:B------:R-:W-:Y:S02]  /*1090*/  IMAD.MOV.U32 R10, RZ, RZ, R12 ;  /* 0x000000ffff0a7224 */ /* 0x000fe400078e000c */
[----:B------:R-:W-:Y:S01]  /*10a0*/  @!P3 IMAD.MOV R15, RZ, RZ, -R15 ;  /* 0x000000ffff0fb224 */ /* 0x000fe200078e0a0f */
[----:B------:R-:W-:Y:S01]  /*10b0*/  ISETP.GT.U32.AND P0, PT, R14, R23, PT ;  /* 0x000000170e00720c */ /* 0x000fe20003f04070 */
[----:B------:R-:W-:-:S03]  /*10c0*/  IMAD.HI.U32 R12, R25, R10, RZ ;  /* 0x0000000a190c7227 */ /* 0x000fc600078e00ff */
[----:B------:R-:W-:Y:S01]  /*10d0*/  SEL R8, R8, R15, !P4 ;  /* 0x0000000f08087207 */ /* 0x000fe20006000000 */
[----:B------:R-:W-:Y:S02]  /*10e0*/  IMAD R27, R12, R27, R10 ;  /* 0x0000001b0c1b7224 */ /* 0x000fe400078e020a */
[----:B------:R-:W-:Y:S02]  /*10f0*/  IMAD R25, R18, R17, RZ ;  /* 0x0000001112197224 */ /* 0x000fe400078e02ff */
[----:B------:R-:W0:Y:S01]  /*1100*/  LDC R18, c[0x0][0x260] ;  /* 0x00009800ff127b82 */ /* 0x000e220000000800 */
[----:B------:R-:W-:Y:S01]  /*1110*/  ISETP.GT.U32.AND P1, PT, R14, R27, PT ;  /* 0x0000001b0e00720c */ /* 0x000fe20003f24070 */
[----:B------:R-:W-:Y:S02]  /*1120*/  IMAD.MOV.U32 R10, RZ, RZ, RZ ;  /* 0x000000ffff0a7224 */ /* 0x000fe400078e00ff */
[----:B------:R-:W-:Y:S02]  /*1130*/  @!P0 IADD3 R23, R23, -R14, RZ ;  /* 0x8000000e17178210 */ /* 0x000fe40007ffe0ff */
[----:B------:R-:W-:Y:S01]  /*1140*/  IMAD.HI.U32 R25, R11, R25, R10 ;  /* 0x000000190b197227 */ /* 0x000fe200078e000a */
[----:B------:R-:W-:-:S02]  /*1150*/  IABS R10, R8 ;  /* 0x00000008000a7213 */ /* 0x000fc40000000000 */
[----:B------:R-:W-:Y:S02]  /*1160*/  ISETP.GT.U32.AND P0, PT, R14, R23, PT ;  /* 0x000000170e00720c */ /* 0x000fe40003f04070 */
[----:B------:R-:W-:Y:S01]  /*1170*/  LOP3.LUT R11, R16, R3, RZ, 0x3c, !PT ;  /* 0x00000003100b7212 */ /* 0x000fe200078e3cff */
[----:B------:R-:W-:-:S03]  /*1180*/  IMAD.HI.U32 R20, R25, R10, RZ ;  /* 0x0000000a19147227 */ /* 0x000fc600078e00ff */
[----:B------:R-:W-:Y:S01]  /*1190*/  ISETP.GE.AND P3, PT, R11, RZ, PT ;  /* 0x000000ff0b00720c */ /* 0x000fe20003f66270 */
[----:B------:R-:W-:Y:S02]  /*11a0*/  @!P1 IMAD.IADD R27, R27, 0x1, -R14 ;  /* 0x000000011b1b9824 */ /* 0x000fe400078e0a0e */
[----:B------:R-:W-:Y:S01]  /*11b0*/  @!P1 VIADD R12, R12, 0x1 ;  /* 0x000000010c0c9836 */ /* 0x000fe20000000000 */
[----:B------:R-:W-:Y:S01]  /*11c0*/  ISETP.NE.AND P1, PT, R3, RZ, PT ;  /* 0x000000ff0300720c */ /* 0x000fe20003f25270 */
[----:B------:R-:W-:Y:S01]  /*11d0*/  IMAD.MOV R25, RZ, RZ, -R20 ;  /* 0x000000ffff197224 */ /* 0x000fe200078e0a14 */
[-C--:B------:R-:W-:Y:S02]  /*11e0*/  ISETP.GE.U32.AND P4, PT, R27, R14.reuse, PT ;  /* 0x0000000e1b00720c */ /* 0x080fe40003f86070 */
[----:B------:R-:W-:Y:S01]  /*11f0*/  @!P0 IADD3 R23, R23, -R14, RZ ;  /* 0x8000000e17178210 */ /* 0x000fe20007ffe0ff */
[----:B------:R-:W-:Y:S01]  /*1200*/  IMAD R25, R17, R25, R10 ;  /* 0x0000001911197224 */ /* 0x000fe200078e020a */
[----:B------:R-:W1:Y:S01]  /*1210*/  LDC.64 R14, c[0x0][0x228] ;  /* 0x00008a00ff0e7b82 */ /* 0x000e620000000a00 */
[----:B0-----:R-:W-:Y:S01]  /*1220*/  ISETP.NE.AND P0, PT, R18, 0x2, PT ;  /* 0x000000021200780c */ /* 0x001fe20003f05270 */
[----:B------:R-:W-:Y:S01]  /*1230*/  IMAD.HI.U32 R10, R13, R24, RZ ;  /* 0x000000180d0a7227 */ /* 0x000fe200078e00ff */
[----:B------:R-:W-:-:S02]  /*1240*/  @!P2 IADD3 R23, -R23, RZ, RZ ;  /* 0x000000ff1717a210 */ /* 0x000fc40007ffe1ff */
[----:B------:R-:W-:Y:S01]  /*1250*/  ISETP.GT.U32.AND P5, PT, R17, R25, PT ;  /* 0x000000191100720c */ /* 0x000fe20003fa4070 */
[----:B------:R-:W-:Y:S01]  /*1260*/  IMAD.MOV R10, RZ, RZ, -R10 ;  /* 0x000000ffff0a7224 */ /* 0x000fe200078e0a0a */
[----:B------:R-:W-:Y:S02]  /*1270*/  SEL R18, R22, R23, !P1 ;  /* 0x0000001716127207 */ /* 0x000fe40004800000 */
[----:B------:R-:W-:Y:S02]  /*1280*/  @P4 VIADD R12, R12, 0x1 ;  /* 0x000000010c0c4836 */ /* 0x000fe40000000000 */
[----:B------:R-:W-:Y:S01]  /*1290*/  IABS R28, R18 ;  /* 0x00000012001c7213 */ /* 0x000fe20000000000 */
[----:B------:R-:W-:Y:S01]  /*12a0*/  IMAD R10, R21, R10, R24 ;  /* 0x0000000a150a7224 */ /* 0x000fe200078e0218 */
[----:B------:R-:W-:Y:S01]  /*12b0*/  SHF.R.S32.HI R24, RZ, 0x1f, R5 ;  /* 0x0000001fff187819 */ /* 0x000fe20000011405 */
[----:B------:R-:W-:Y:S02]  /*12c0*/  @!P3 IMAD.MOV R12, RZ, RZ, -R12 ;  /* 0x000000ffff0cb224 */ /* 0x000fe400078e0a0c */
[----:B------:R-:W-:-:S02]  /*12d0*/  IMAD.HI.U32 R11, R13, R28, RZ ;  /* 0x0000001c0d0b7227 */ /* 0x000fc400078e00ff */
[-C--:B------:R-:W-:Y:S02]  /*12e0*/  @!P5 IADD3 R25, R25, -R17.reuse, RZ ;  /* 0x800000111919d210 */ /* 0x080fe40007ffe0ff */
[----:B------:R-:W-:Y:S02]  /*12f0*/  SEL R22, R22, R12, !P1 ;  /* 0x0000000c16167207 */ /* 0x000fe40004800000 */
[----:B------:R-:W-:Y:S01]  /*1300*/  IADD3 R13, -R11, RZ, RZ ;  /* 0x000000ff0b0d7210 */ /* 0x000fe20007ffe1ff */
[----:B-1----:R-:W-:Y:S01]  /*1310*/  @P0 IMAD.MOV.U32 R26, RZ, RZ, R14 ;  /* 0x000000ffff1a0224 */ /* 0x002fe200078e000e */
[----:B------:R-:W-:Y:S01]  /*1320*/  ISETP.GE.U32.AND P3, PT, R25, R17, PT ;  /* 0x000000111900720c */ /* 0x000fe20003f66070 */
[----:B------:R-:W-:Y:S02]  /*1330*/  @P0 IMAD.MOV.U32 R23, RZ, RZ, R15 ;  /* 0x000000ffff170224 */ /* 0x000fe400078e000f */
[----:B------:R-:W-:Y:S01]  /*1340*/  IMAD R28, R21, R13, R28 ;  /* 0x0000000d151c7224 */ /* 0x000fe200078e021c */
[----:B------:R-:W-:Y:S01]  /*1350*/  @P0 LEA R12, P1, R5, R26, 0x1 ;  /* 0x0000001a050c0211 */ /* 0x000fe200078208ff */
[----:B------:R-:W-:-:S03]  /*1360*/  @!P0 IMAD.MOV.U32 R26, RZ, RZ, R14 ;  /* 0x000000ffff1a8224 */ /* 0x000fc600078e000e */
[----:B------:R-:W-:Y:S01]  /*1370*/  @P0 LEA.HI.X R13, R5, R23, R24, 0x1, P1 ;  /* 0x00000017050d0211 */ /* 0x000fe200008f0c18 */
[----:B------:R-:W-:Y:S02]  /*1380*/  @!P0 IMAD.MOV.U32 R23, RZ, RZ, R15 ;  /* 0x000000ffff178224 */ /* 0x000fe400078e000f */
[----:B------:R-:W0:Y:S02]  /*1390*/  LDC.64 R14, c[0x0][0x230] ;  /* 0x00008c00ff0e7b82 */ /* 0x000e240000000a00 */
[----:B------:R-:W2:Y:S01]  /*13a0*/  @P0 LDG.E.U16.CONSTANT R12, desc[UR6][R12.64] ;  /* 0x000000060c0c0981 */ /* 0x000ea2000c1e9500 */
[----:B0-----:R-:W-:-:S05]  /*13b0*/  IMAD.WIDE R14, R16, 0x2, R14 ;  /* 0x00000002100e7825 */ /* 0x001fca00078e020e */
[----:B------:R-:W0:Y:S01]  /*13c0*/  @!P0 LDC.64 R16, c[0x0][0x258] ;  /* 0x00009600ff108b82 */ /* 0x000e220000000a00 */
[----:B------:R1:W2:Y:S02]  /*13d0*/  LDG.E.U16.CONSTANT R25, desc[UR6][R14.64] ;  /* 0x000000060e197981 */ /* 0x0002a4000c1e9500 */
[----:B-1----:R-:W-:-:S04]  /*13e0*/  @!P0 IADD3 R14, P1, R5, R26, RZ ;  /* 0x0000001a050e8210 */ /* 0x002fc80007f3e0ff */
[----:B------:R-:W-:-:S05]  /*13f0*/  @!P0 IADD3.X R15, R24, R23, RZ, P1, !PT ;  /* 0x00000017180f8210 */ /* 0x000fca0000ffe4ff */
[----:B------:R-:W3:Y:S01]  /*1400*/  @!P0 LDG.E.S8 R29, desc[UR6][R14.64] ;  /* 0x000000060e1d8981 */ /* 0x000ee2000c1e1300 */
[----:B0-----:R-:W-:-:S05]  /*1410*/  @!P0 IMAD.WIDE R16, R22, 0x4, R16 ;  /* 0x0000000416108825 */ /* 0x001fca00078e0210 */
[----:B------:R0:W4:Y:S02]  /*1420*/  @!P0 LDG.E R27, desc[UR6][R16.64] ;  /* 0x00000006101b8981 */ /* 0x000124000c1e1900 */
[----:B0-----:R-:W-:-:S06]  /*1430*/  IMAD R16, R22, 0x8, R1 ;  /* 0x0000000816107824 */ /* 0x001fcc00078e0201 */
[----:B------:R-:W5:Y:S01]  /*1440*/  LDL.64 R16, [R16] ;  /* 0x0000000010107983 */ /* 0x000f620000100a00 */
[C---:B------:R-:W-:Y:S02]  /*1450*/  ISETP.GT.U32.AND P6, PT, R21.reuse, R28, PT ;  /* 0x0000001c1500720c */ /* 0x040fe40003fc4070 */
[----:B------:R-:W-:Y:S01]  /*1460*/  ISETP.GT.U32.AND P1, PT, R21, R10, PT ;  /* 0x0000000a1500720c */ /* 0x000fe20003f24070 */
[----:B------:R-:W-:Y:S01]  /*1470*/  @!P5 VIADD R20, R20, 0x1 ;  /* 0x000000011414d836 */ /* 0x000fe20000000000 */
[----:B------:R-:W-:-:S09]  /*1480*/  LOP3.LUT R18, R18, R9, RZ, 0x3c, !PT ;  /* 0x0000000912127212 */ /* 0x000fd200078e3cff */
[----:B------:R-:W-:Y:S01]  /*1490*/  @!P6 IMAD.IADD R28, R28, 0x1, -R21 ;  /* 0x000000011c1ce824 */ /* 0x000fe200078e0a15 */
[----:B------:R-:W-:-:S04]  /*14a0*/  LOP3.LUT R13, R8, R19, RZ, 0x3c, !PT ;  /* 0x00000013080d7212 */ /* 0x000fc800078e3cff */
[-C--:B------:R-:W-:Y:S02]  /*14b0*/  ISETP.GE.U32.AND P4, PT, R28, R21.reuse, PT ;  /* 0x000000151c00720c */ /* 0x080fe40003f86070 */
[----:B------:R-:W-:Y:S01]  /*14c0*/  @!P1 IADD3 R10, R10, -R21, RZ ;  /* 0x800000150a0a9210 */ /* 0x000fe20007ffe0ff */
[----:B------:R-:W0:Y:S01]  /*14d0*/  I2F.RP R28, R7 ;  /* 0x00000007001c7306 */ /* 0x000e220000209400 */
[----:B------:R-:W-:Y:S01]  /*14e0*/  @!P6 VIADD R11, R11, 0x1 ;  /* 0x000000010b0be836 */ /* 0x000fe20000000000 */
[----:B------:R-:W-:Y:S02]  /*14f0*/  ISETP.GE.AND P6, PT, R13, RZ, PT ;  /* 0x000000ff0d00720c */ /* 0x000fe40003fc6270 */
[----:B------:R-:W-:Y:S02]  /*1500*/  ISETP.GT.U32.AND P1, PT, R21, R10, PT ;  /* 0x0000000a1500720c */ /* 0x000fe40003f24070 */
[----:B------:R-:W-:Y:S02]  /*1510*/  ISETP.GE.AND P5, PT, R18, RZ, PT ;  /* 0x000000ff1200720c */ /* 0x000fe40003fa6270 */
[----:B------:R-:W-:-:S02]  /*1520*/  @P3 IADD3 R20, R20, 0x1, RZ ;  /* 0x0000000114143810 */ /* 0x000fc40007ffe0ff */
[----:B------:R-:W-:Y:S01]  /*1530*/  ISETP.NE.AND P3, PT, R19, RZ, PT ;  /* 0x000000ff1300720c */ /* 0x000fe20003f65270 */
[----:B------:R-:W-:-:S04]  /*1540*/  @P4 VIADD R11, R11, 0x1 ;  /* 0x000000010b0b4836 */ /* 0x000fc80000000000 */
[----:B------:R-:W-:Y:S01]  /*1550*/  IMAD.MOV.U32 R14, RZ, RZ, R11 ;  /* 0x000000ffff0e7224 */ /* 0x000fe200078e000b */
[----:B------:R-:W-:Y:S01]  /*1560*/  @!P6 IADD3 R20, -R20, RZ, RZ ;  /* 0x000000ff1414e210 */ /* 0x000fe20007ffe1ff */
[----:B------:R-:W-:Y:S01]  /*1570*/  @!P1 IMAD.IADD R10, R10, 0x1, -R21 ;  /* 0x000000010a0a9824 */ /* 0x000fe200078e0a15 */
[----:B0-----:R-:W0:Y:S01]  /*1580*/  MUFU.RCP R11, R28 ;  /* 0x0000001c000b7308 */ /* 0x001e220000001000 */
[----:B------:R-:W-:Y:S01]  /*1590*/  @!P5 IMAD.MOV R14, RZ, RZ, -R14 ;  /* 0x000000ffff0ed224 */ /* 0x000fe200078e0a0e */
[----:B------:R-:W-:Y:S02]  /*15a0*/  ISETP.NE.AND P1, PT, R9, RZ, PT ;  /* 0x000000ff0900720c */ /* 0x000fe40003f25270 */
[----:B------:R-:W-:Y:S02]  /*15b0*/  LOP3.LUT R13, RZ, R9, RZ, 0x33, !PT ;  /* 0x00000009ff0d7212 */ /* 0x000fe400078e33ff */
[----:B------:R-:W-:Y:S02]  /*15c0*/  @!P3 LOP3.LUT R20, RZ, R19, RZ, 0x33, !PT ;  /* 0x00000013ff14b212 */ /* 0x000fe400078e33ff */
[----:B------:R-:W-:-:S02]  /*15d0*/  SEL R15, R13, R14, !P1 ;  /* 0x0000000e0d0f7207 */ /* 0x000fc40004800000 */
[C---:B------:R-:W-:Y:S01]  /*15e0*/  IADD3 R18, -R20.reuse, RZ, RZ ;  /* 0x000000ff14127210 */ /* 0x040fe20007ffe1ff */
[----:B------:R-:W-:Y:S02]  /*15f0*/  @!P2 IMAD.MOV R10, RZ, RZ, -R10 ;  /* 0x000000ffff0aa224 */ /* 0x000fe400078e0a0a */
[----:B------:R-:W-:Y:S02]  /*1600*/  IMAD R20, R20, UR5, R15 ;  /* 0x0000000514147c24 */ /* 0x000fe4000f8e020f */
[----:B------:R-:W-:Y:S01]  /*1610*/  IMAD R8, R19, R18, R8 ;  /* 0x0000001213087224 */ /* 0x000fe200078e0208 */
[----:B------:R-:W-:-:S03]  /*1620*/  SEL R10, R13, R10, !P1 ;  /* 0x0000000a0d0a7207 */ /* 0x000fc60004800000 */
[----:B------:R-:W-:Y:S01]  /*1630*/  IMAD R8, R20, R19, R8 ;  /* 0x0000001314087224 */ /* 0x000fe200078e0208 */
[----:B------:R-:W-:Y:S01]  /*1640*/  @P0 LEA R26, P1, R5, R26, 0x1 ;  /* 0x0000001a051a0211 */ /* 0x000fe200078208ff */
[----:B0-----:R-:W-:Y:S02]  /*1650*/  VIADD R13, R11, 0xffffffe ;  /* 0x0ffffffe0b0d7836 */ /* 0x001fe40000000000 */
[----:B------:R-:W-:Y:S02]  /*1660*/  IMAD R11, R8, R9, R10 ;  /* 0x00000009080b7224 */ /* 0x000fe400078e020a */
[----:B------:R-:W0:Y:S01]  /*1670*/  F2I.FTZ.U32.TRUNC.NTZ R9, R13 ;  /* 0x0000000d00097305 */ /* 0x000e22000021f000 */
[----:B------:R-:W-:Y:S01]  /*1680*/  ULDC UR4, c[0x0][0xc] ;  /* 0x0000030000047ab9 */ /* 0x000fe20000000800 */
[----:B0-----:R-:W-:-:S06]  /*1690*/  IADD3 R8, RZ, -R9, RZ ;  /* 0x80000009ff087210 */ /* 0x001fcc0007ffe0ff */
[----:B---3--:R-:W4:Y:S02]  /*16a0*/  @!P0 I2F.S16 R22, R29 ;  /* 0x0000001d00168306 */ /* 0x008f240000101400 */
[----:B----4-:R-:W-:-:S05]  /*16b0*/  @!P0 FMUL.FTZ R27, R22, R27 ;  /* 0x0000001b161b8220 */ /* 0x010fca0000410000 */
[----:B------:R-:W-:-:S04]  /*16c0*/  @!P0 F2FP.F16.F32.PACK_AB R27, RZ, R27 ;  /* 0x0000001bff1b823e */ /* 0x000fc800000000ff */
[----:B------:R-:W-:-:S05]  /*16d0*/  @!P0 PRMT R12, R27, 0x7610, R12 ;  /* 0x000076101b0c8816 */ /* 0x000fca000000000c */
[----:B--2---:R-:W-:Y:S01]  /*16e0*/  HADD2 R12, R12.H0_H0, R25.H0_H0 ;  /* 0x200000190c0c7230 */ /* 0x004fe20000000800 */
[----:B------:R-:W-:Y:S01]  /*16f0*/  @P0 LEA.HI.X R27, R5, R23, R24, 0x1, P1 ;  /* 0x00000017051b0211 */ /* 0x000fe200008f0c18 */
[----:B-----5:R-:W-:-:S03]  /*1700*/  IMAD.WIDE R16, R11, 0x2, R16 ;  /* 0x000000020b107825 */ /* 0x020fc600078e0210 */
[----:B------:R-:W-:Y:S01]  /*1710*/  PRMT R10, R12, 0x7610, R10 ;  /* 0x000076100c0a7816 */ /* 0x000fe2000000000a */
[----:B------:R0:W-:Y:S01]  /*1720*/  @P0 STG.E.U16 desc[UR6][R26.64], R12 ;  /* 0x0000000c1a000986 */ /* 0x0001e2000c101506 */
[----:B------:R-:W-:-:S03]  /*1730*/  IMAD R5, R0, UR4, R5 ;  /* 0x0000000400057c24 */ /* 0x000fc6000f8e0205 */
[----:B------:R0:W-:Y:S02]  /*1740*/  ST.E.U16 desc[UR6][R16.64], R10 ;  /* 0x0000000a10007985 */ /* 0x0001e4000c101506 */
[----:B------:R-:W-:Y:S01]  /*1750*/  ISETP.GE.AND P0, PT, R5, R2, PT ;  /* 0x000000020500720c */ /* 0x000fe20003f06270 */
[----:B------:R-:W-:Y:S02]  /*1760*/  IMAD R11, R8, R7, RZ ;  /* 0x00000007080b7224 */ /* 0x000fe400078e02ff */
[----:B------:R-:W-:-:S04]  /*1770*/  IMAD.MOV.U32 R8, RZ, RZ, RZ ;  /* 0x000000ffff087224 */ /* 0x000fc800078e00ff */
[----:B------:R-:W-:-:S06]  /*1780*/  IMAD.HI.U32 R11, R9, R11, R8 ;  /* 0x0000000b090b7227 */ /* 0x000fcc00078e0008 */
[----:B0-----:R-:W-:Y:S05]  /*1790*/  @!P0 BRA `(.L_x_103) ;  /* 0xfffffff400608947 */ /* 0x001fea000383ffff */
[----:B------:R-:W-:Y:S05]  /*17a0*/  EXIT ;  /* 0x000000000000794d */ /* 0x000fea0003800000 */
.L_x_104:
        /* <DEDUP_REMOVED lines=13> */
.L_x_538:


//--------------------- .text._ZN17fastertransformer34add_fusedQKV_bias_transpose_kernelIfLb1EEEvPT_S2_S2_NS_29PrefixPromptBatchWeightsParamIS1_EES2_PKS1_PKiiiiiib --------------------------
	.section	.text._ZN17fastertransformer34add_fusedQKV_bias_transpose_kernelIfLb1EEEvPT_S2_S2_NS_29PrefixPromptBatchWeightsParamIS1_EES2_PKS1_PKiiiiiib,"ax",@progbits
	.align	128
        .global         _ZN17fastertransformer34add_fusedQKV_bias_transpose_kernelIfLb1EEEvPT_S2_S2_NS_29PrefixPromptBatchWeightsParamIS1_EES2_PKS1_PKiiiiiib
        .type           _ZN17fastertransformer34add_fusedQKV_bias_transpose_kernelIfLb1EEEvPT_S2_S2_NS_29PrefixPromptBatchWeightsParamIS1_EES2_PKS1_PKiiiiiib,@function
        .size           _ZN17fastertransformer34add_fusedQKV_bias_transpose_kernelIfLb1EEEvPT_S2_S2_NS_29PrefixPromptBatchWeightsParamIS1_EES2_PKS1_PKiiiiiib,(.L_x_539 - _ZN17fastertransformer34add_fusedQKV_bias_transpose_kernelIfLb1EEEvPT_S2_S2_NS_29PrefixPromptBatchWeightsParamIS1_EES2_PKS1_PKiiiiiib)
        .other          _ZN17fastertransformer34add_fusedQKV_bias_transpose_kernelIfLb1EEEvPT_S2_S2_NS_29PrefixPromptBatchWeightsParamIS1_EES2_PKS1_PKiiiiiib,@"STO_CUDA_ENTRY STV_DEFAULT"
_ZN17fastertransformer34add_fusedQKV_bias_transpose_kernelIfLb1EEEvPT_S2_S2_NS_29PrefixPromptBatchWeightsParamIS1_EES2_PKS1_PKiiiiiib:
.text._ZN17fastertransformer34add_fusedQKV_bias_transpose_kernelIfLb1EEEvPT_S2_S2_NS_29PrefixPromptBatchWeightsParamIS1_EES2_PKS1_PKiiiiiib:
        /* <DEDUP_REMOVED lines=15> */
[----:B------:R1:W2:Y:S01]  /*00f0*/  @!P0 LDG.E R0, desc[UR6][R4.64] ;  /* 0x0000000604008981 */ /* 0x0002a2000c1e1900 */
[----:B0-----:R-:W-:Y:S01]  /*0100*/  IABS R9, R21 ;  /* 0x0000001500097213 */ /* 0x001fe20000000000 */
[----:B------:R-:W0:Y:S01]  /*0110*/  S2UR UR8, SR_CTAID.Y ;  /* 0x00000000000879c3 */ /* 0x000e220000002600 */
[----:B------:R-:W3:Y:S02]  /*0120*/  S2R R20, SR_TID.X ;  /* 0x0000000000147919 */ /* 0x000ee40000002100 */
[----:B------:R-:W4:Y:S08]  /*0130*/  I2F.RP R8, R9 ;  /* 0x0000000900087306 */ /* 0x000f300000209400 */
[----:B----4-:R-:W4:Y:S01]  /*0140*/  MUFU.RCP R8, R8 ;  /* 0x0000000800087308 */ /* 0x010f220000001000 */
[----:B---3--:R-:W-:-:S02]  /*0150*/  SHF.L.U32 R20, R20, 0x1, RZ ;  /* 0x0000000114147819 */ /* 0x008fc400000006ff */
[----:B----4-:R-:W-:-:S05]  /*0160*/  IADD3 R6, R8, 0xffffffe, RZ ;  /* 0x0ffffffe08067810 */ /* 0x010fca0007ffe0ff */
[----:B------:R3:W4:Y:S02]  /*0170*/  F2I.FTZ.U32.TRUNC.NTZ R7, R6 ;  /* 0x0000000600077305 */ /* 0x000724000021f000 */
[----:B---3--:R-:W-:Y:S01]  /*0180*/  IMAD.MOV.U32 R6, RZ, RZ, RZ ;  /* 0x000000ffff067224 */ /* 0x008fe200078e00ff */
[----:B----4-:R-:W-:-:S05]  /*0190*/  IADD3 R12, RZ, -R7, RZ ;  /* 0x80000007ff0c7210 */ /* 0x010fca0007ffe0ff */
[----:B-1----:R-:W-:-:S04]  /*01a0*/  IMAD R5, R12, R9, RZ ;  /* 0x000000090c057224 */ /* 0x002fc800078e02ff */
[----:B------:R-:W-:Y:S01]  /*01b0*/  IMAD.HI.U32 R7, R7, R5, R6 ;  /* 0x0000000507077227 */ /* 0x000fe200078e0006 */
[----:B--2---:R-:W-:-:S04]  /*01c0*/  IADD3 R10, R3, R0, RZ ;  /* 0x00000000030a7210 */ /* 0x004fc80007ffe0ff */
[----:B------:R-:W-:-:S05]  /*01d0*/  IABS R0, R10 ;  /* 0x0000000a00007213 */ /* 0x000fca0000000000 */
[----:B------:R-:W-:-:S05]  /*01e0*/  IMAD.HI.U32 R19, R7, R0, RZ ;  /* 0x0000000007137227 */ /* 0x000fca00078e00ff */
[----:B------:R-:W-:-:S05]  /*01f0*/  IADD3 R4, -R19, RZ, RZ ;  /* 0x000000ff13047210 */ /* 0x000fca0007ffe1ff */
[----:B------:R-:W-:-:S05]  /*0200*/  IMAD R0, R9, R4, R0 ;  /* 0x0000000409007224 */ /* 0x000fca00078e0200 */
[----:B------:R-:W-:-:S13]  /*0210*/  ISETP.GT.U32.AND P3, PT, R9, R0, PT ;  /* 0x000000000900720c */ /* 0x000fda0003f64070 */
[-C--:B------:R-:W-:Y:S02]  /*0220*/  @!P3 IADD3 R0, R0, -R9.reuse, RZ ;  /* 0x800000090000b210 */ /* 0x080fe40007ffe0ff */
[----:B------:R-:W-:Y:S02]  /*0230*/  @!P3 IADD3 R19, R19, 0x1, RZ ;  /* 0x000000011313b810 */ /* 0x000fe40007ffe0ff */
[----:B------:R-:W-:Y:S02]  /*0240*/  ISETP.GE.U32.AND P0, PT, R0, R9, PT ;  /* 0x000000090000720c */ /* 0x000fe40003f06070 */
[----:B------:R-:W-:Y:S02]  /*0250*/  LOP3.LUT R0, R10, R21, RZ, 0x3c, !PT ;  /* 0x000000150a007212 */ /* 0x000fe400078e3cff */
[----:B------:R-:W-:Y:S02]  /*0260*/  ISETP.NE.AND P3, PT, R21, RZ, PT ;  /* 0x000000ff1500720c */ /* 0x000fe40003f65270 */
[----:B------:R-:W-:-:S02]  /*0270*/  ISETP.GE.AND P2, PT, R0, RZ, PT ;  /* 0x000000ff0000720c */ /* 0x000fc40003f46270 */
[----:B------:R-:W-:-:S05]  /*0280*/  IADD3 R0, R2, R21, RZ ;  /* 0x0000001502007210 */ /* 0x000fca0007ffe0ff */
[----:B------:R-:W-:-:S06]  /*0290*/  @P0 IADD3 R19, R19, 0x1, RZ ;  /* 0x0000000113130810 */ /* 0x000fcc0007ffe0ff */
[----:B------:R-:W-:Y:S01]  /*02a0*/  @!P2 IMAD.MOV R19, RZ, RZ, -R19 ;  /* 0x000000ffff13a224 */ /* 0x000fe200078e0a13 */
[----:B------:R-:W-:-:S04]  /*02b0*/  @!P3 LOP3.LUT R19, RZ, R21, RZ, 0x33, !PT ;  /* 0x00000015ff13b212 */ /* 0x000fc800078e33ff */
[----:B------:R-:W-:-:S05]  /*02c0*/  IADD3 R18, -R19, RZ, RZ ;  /* 0x000000ff13127210 */ /* 0x000fca0007ffe1ff */
[----:B------:R-:W-:Y:S01]  /*02d0*/  IMAD R18, R21, R18, R10 ;  /* 0x0000001215127224 */ /* 0x000fe200078e020a */
        /* <DEDUP_REMOVED lines=8> */
[----:B------:R-:W-:-:S04]  /*0360*/  IMAD R35, R15, R14, RZ ;  /* 0x0000000e0f237224 */ /* 0x000fc800078e02ff */
[----:B------:R-:W-:-:S06]  /*0370*/  IMAD R8, R8, R35, R9 ;  /* 0x0000002308087224 */ /* 0x000fcc00078e0209 */
[----:B------:R-:W0:Y:S01]  /*0380*/  @!P1 LDC.64 R28, c[0x0][0x250] ;  /* 0x00009400ff1c9b82 */ /* 0x000e220000000a00 */
[----:B-1----:R-:W-:Y:S01]  /*0390*/  IMAD.WIDE R12, R8, 0x4, R26 ;  /* 0x00000004080c7825 */ /* 0x002fe200078e021a */
[C-C-:B------:R-:W-:Y:S02]  /*03a0*/  @!P1 IADD3 R36, R35.reuse, R9, R35.reuse ;  /* 0x0000000923249210 */ /* 0x140fe40007ffe023 */
[----:B------:R-:W-:Y:S02]  /*03b0*/  IADD3 R37, R35, R8, R35 ;  /* 0x0000000823257210 */ /* 0x000fe40007ffe023 */
[----:B------:R-:W3:Y:S01]  /*03c0*/  @!P1 LDG.E.64 R24, desc[UR6][R12.64] ;  /* 0x000000060c189981 */ /* 0x000ee2000c1e1b00 */
[----:B0-----:R-:W-:-:S04]  /*03d0*/  @!P1 IMAD.WIDE R30, R9, 0x4, R28 ;  /* 0x00000004091e9825 */ /* 0x001fc800078e021c */
[C---:B------:R-:W-:Y:S01]  /*03e0*/  IMAD.WIDE R8, R35.reuse, 0x4, R12 ;  /* 0x0000000423087825 */ /* 0x040fe200078e020c */
[----:B------:R-:W3:Y:S03]  /*03f0*/  @!P1 LDG.E.64.CONSTANT R22, desc[UR6][R30.64] ;  /* 0x000000061e169981 */ /* 0x000ee6000c1e9b00 */
[----:B------:R-:W-:Y:S01]  /*0400*/  @!P1 IMAD.WIDE R32, R35, 0x4, R30 ;  /* 0x0000000423209825 */ /* 0x000fe200078e021e */
[----:B------:R-:W4:Y:S03]  /*0410*/  @!P1 LDG.E.64 R6, desc[UR6][R8.64] ;  /* 0x0000000608069981 */ /* 0x000f26000c1e1b00 */
[----:B--2---:R-:W-:Y:S01]  /*0420*/  IMAD.WIDE R34, R19, 0x4, R16 ;  /* 0x0000000413227825 */ /* 0x004fe200078e0210 */
[----:B------:R-:W4:Y:S03]  /*0430*/  @!P1 LDG.E.64.CONSTANT R10, desc[UR6][R32.64] ;  /* 0x00000006200a9981 */ /* 0x000f26000c1e9b00 */
[----:B------:R-:W-:-:S02]  /*0440*/  @!P1 IMAD.WIDE R28, R36, 0x4, R28 ;  /* 0x00000004241c9825 */ /* 0x000fc400078e021c */
[----:B------:R-:W2:Y:S02]  /*0450*/  LDG.E R35, desc[UR6][R34.64] ;  /* 0x0000000622237981 */ /* 0x000ea4000c1e1900 */
[----:B------:R-:W-:Y:S02]  /*0460*/  IMAD.WIDE R16, R37, 0x4, R26 ;  /* 0x0000000425107825 */ /* 0x000fe400078e021a */
[----:B------:R0:W5:Y:S04]  /*0470*/  @!P1 LDG.E.64.CONSTANT R4, desc[UR6][R28.64] ;  /* 0x000000061c049981 */ /* 0x000168000c1e9b00 */
[----:B------:R0:W5:Y:S01]  /*0480*/  @!P1 LDG.E.64 R2, desc[UR6][R16.64] ;  /* 0x0000000610029981 */ /* 0x000162000c1e1b00 */
[----:B------:R-:W-:-:S06]  /*0490*/  UPRMT UR4, UR4, 0x8880, URZ ;  /* 0x0000888004047896 */ /* 0x000fcc000800003f */
[----:B------:R-:W-:Y:S01]  /*04a0*/  ISETP.NE.AND P0, PT, RZ, UR4, PT ;  /* 0x00000004ff007c0c */ /* 0x000fe2000bf05270 */
[----:B------:R-:W-:Y:S01]  /*04b0*/  BSSY B0, `(.L_x_106) ;  /* 0x000007a000007945 */ /* 0x000fe20003800000 */
[----:B---3--:R-:W-:Y:S01]  /*04c0*/  FADD.FTZ R22, R24, R22 ;  /* 0x0000001618167221 */ /* 0x008fe20000010000 */
[----:B------:R-:W-:Y:S01]  /*04d0*/  FADD.FTZ R23, R25, R23 ;  /* 0x0000001719177221 */ /* 0x000fe20000010000 */
[----:B----4-:R-:W-:Y:S01]  /*04e0*/  FADD.FTZ R6, R6, R10 ;  /* 0x0000000a06067221 */ /* 0x010fe20000010000 */
[----:B------:R-:W-:Y:S01]  /*04f0*/  FADD.FTZ R7, R7, R11 ;  /* 0x0000000b07077221 */ /* 0x000fe20000010000 */
[----:B--2---:R-:W-:-:S07]  /*0500*/  IADD3 R10, R18, R35, RZ ;  /* 0x00000023120a7210 */ /* 0x004fce0007ffe0ff */
        /* <DEDUP_REMOVED lines=22> */
[-C--:B------:R-:W-:Y:S02]  /*0670*/  @!P3 IADD3 R29, R29, -R24.reuse, RZ ;  /* 0x800000181d1db210 */ /* 0x080fe40007ffe0ff */
[----:B------:R-:W-:Y:S02]  /*0680*/  @!P3 IADD3 R27, R27, 0x1, RZ ;  /* 0x000000011b1bb810 */ /* 0x000fe40007ffe0ff */
[----:B------:R-:W-:Y:S02]  /*0690*/  ISETP.GE.U32.AND P0, PT, R29, R24, PT ;  /* 0x000000181d00720c */ /* 0x000fe40003f06070 */
[----:B------:R-:W-:Y:S02]  /*06a0*/  LOP3.LUT R24, R20, R25, RZ, 0x3c, !PT ;  /* 0x0000001914187212 */ /* 0x000fe400078e3cff */
[----:B------:R-:W-:Y:S02]  /*06b0*/  ISETP.NE.AND P3, PT, R25, RZ, PT ;  /* 0x000000ff1900720c */ /* 0x000fe40003f65270 */
[----:B------:R-:W-:-:S07]  /*06c0*/  ISETP.GE.AND P2, PT, R24, RZ, PT ;  /* 0x000000ff1800720c */ /* 0x000fce0003f46270 */
[----:B------:R-:W-:Y:S02]  /*06d0*/  @P0 IADD3 R27, R27, 0x1, RZ ;  /* 0x000000011b1b0810 */ /* 0x000fe40007ffe0ff */
[----:B------:R-:W-:-:S03]  /*06e0*/  ISETP.GE.AND P0, PT, R20, R15, PT ;  /* 0x0000000f1400720c */ /* 0x000fc60003f06270 */
[----:B------:R-:W-:Y:S01]  /*06f0*/  IMAD.MOV.U32 R30, RZ, RZ, R27 ;  /* 0x000000ffff1e7224 */ /* 0x000fe200078e001b */
[----:B------:R-:W-:-:S04]  /*0700*/  ISETP.LT.AND P0, PT, R20, R11, !P0 ;  /* 0x0000000b1400720c */ /* 0x000fc80004701270 */
[----:B------:R-:W-:Y:S02]  /*0710*/  @!P2 IADD3 R30, -R30, RZ, RZ ;  /* 0x000000ff1e1ea210 */ /* 0x000fe40007ffe1ff */
[----:B------:R-:W-:-:S04]  /*0720*/  @!P3 LOP3.LUT R30, RZ, R25, RZ, 0x33, !PT ;  /* 0x00000019ff1eb212 */ /* 0x000fc800078e33ff */
[----:B------:R-:W-:-:S05]  /*0730*/  IADD3 R24, -R30, RZ, RZ ;  /* 0x000000ff1e187210 */ /* 0x000fca0007ffe1ff */
[----:B------:R-:W-:-:S04]  /*0740*/  IMAD R27, R25, R24, R20 ;  /* 0x00000018191b7224 */ /* 0x000fc800078e0214 */
[----:B------:R-:W-:-:S05]  /*0750*/  IMAD R24, R25, R30, R27 ;  /* 0x0000001e19187224 */ /* 0x000fca00078e021b */
[----:B------:R-:W-:-:S04]  /*0760*/  LEA R24, R24, UR4, 0x2 ;  /* 0x0000000418187c11 */ /* 0x000fc8000f8e10ff */
[----:B------:R-:W-:Y:S01]  /*0770*/  LEA R26, R11, R24, 0x2 ;  /* 0x000000180b1a7211 */ /* 0x000fe200078e10ff */
[----:B------:R0:W-:Y:S04]  /*0780*/  @P0 STS.64 [R24], R22 ;  /* 0x0000001618000388 */ /* 0x0001e80000000a00 */
[----:B------:R0:W-:Y:S01]  /*0790*/  @P0 STS.64 [R26], R6 ;  /* 0x000000061a000388 */ /* 0x0001e20000000a00 */
        /* <DEDUP_REMOVED lines=10> */
[C---:B------:R-:W-:Y:S01]  /*0840*/  LEA R28, R27.reuse, UR4, 0x2 ;  /* 0x000000041b1c7c11 */ /* 0x040fe2000f8e10ff */
[----:B------:R-:W-:Y:S01]  /*0850*/  BSSY B2, `(.L_x_110) ;  /* 0x000001f000027945 */ /* 0x000fe20003800000 */
[----:B------:R-:W-:Y:S02]  /*0860*/  SHF.L.U32 R36, R27, 0x1, RZ ;  /* 0x000000011b247819 */ /* 0x000fe400000006ff */
[----:B------:R-:W-:Y:S01]  /*0870*/  LEA R32, R25, R28, 0x2 ;  /* 0x0000001c19207211 */ /* 0x000fe200078e10ff */
[C---:B------:R-:W-:Y:S01]  /*0880*/  IMAD R25, R11.reuse, 0x4, R28 ;  /* 0x000000040b197824 */ /* 0x040fe200078e021c */
[----:B0-----:R0:W1:Y:S01]  /*0890*/  LDS R22, [R28] ;  /* 0x000000001c167984 */ /* 0x0010620000000800 */
[----:B------:R-:W-:Y:S02]  /*08a0*/  ISETP.GE.AND P2, PT, R36, R11, PT ;  /* 0x0000000b2400720c */ /* 0x000fe40003f46270 */
[----:B------:R-:W-:Y:S01]  /*08b0*/  LEA R30, R11, R32, 0x2 ;  /* 0x000000200b1e7211 */ /* 0x000fe200078e10ff */
[----:B------:R0:W2:Y:S04]  /*08c0*/  LDS R23, [R32] ;  /* 0x0000000020177984 */ /* 0x0000a80000000800 */
[----:B------:R0:W3:Y:S04]  /*08d0*/  LDS R6, [R25] ;  /* 0x0000000019067984 */ /* 0x0000e80000000800 */
[----:B------:R0:W4:Y:S02]  /*08e0*/  LDS R7, [R30] ;  /* 0x000000001e077984 */ /* 0x0001240000000800 */
[----:B------:R-:W-:Y:S05]  /*08f0*/  @P2 BRA `(.L_x_111) ;  /* 0x0000000000502947 */ /* 0x000fea0003800000 */
[----:B------:R-:W-:Y:S02]  /*0900*/  I2FP.F32.S32 R27, R11 ;  /* 0x0000000b001b7245 */ /* 0x000fe40000201400 */
[----:B------:R-:W-:Y:S02]  /*0910*/  I2FP.F32.S32 R11, R36 ;  /* 0x00000024000b7245 */ /* 0x000fe40000201400 */
[----:B------:R-:W0:Y:S03]  /*0920*/  MUFU.RCP R34, R27 ;  /* 0x0000001b00227308 */ /* 0x000e260000001000 */
[----:B0-----:R-:W-:-:S04]  /*0930*/  FMUL.FTZ R11, R11, R34 ;  /* 0x000000220b0b7220 */ /* 0x001fc80000410000 */
[----:B------:R-:W-:Y:S01]  /*0940*/  FMUL.FTZ R29, R11, 13.28771209716796875 ;  /* 0x41549a780b1d7820 */ /* 0x000fe20000410000 */
[----:B------:R-:W-:-:S03]  /*0950*/  I2FP.F32.S32 R11, R10 ;  /* 0x0000000a000b7245 */ /* 0x000fc60000201400 */
[----:B------:R-:W0:Y:S02]  /*0960*/  MUFU.EX2 R34, -R29 ;  /* 0x8000001d00227308 */ /* 0x000e240000000800 */
[----:B0-----:R-:W-:-:S04]  /*0970*/  FMUL.FTZ R11, R11, R34 ;  /* 0x000000220b0b7220 */ /* 0x001fc80000410000 */
[----:B------:R-:W-:-:S04]  /*0980*/  FMUL.RZ R35, R11, 0.15915493667125701904 ;  /* 0x3e22f9830b237820 */ /* 0x000fc8000040c000 */
[----:B------:R-:W2:Y:S08]  /*0990*/  MUFU.SIN R31, R35 ;  /* 0x00000023001f7308 */ /* 0x000eb00000000400 */
[----:B------:R-:W1:Y:S01]  /*09a0*/  MUFU.COS R11, R35 ;  /* 0x00000023000b7308 */ /* 0x000e620000000000 */
[-C--:B--2---:R-:W-:Y:S01]  /*09b0*/  FMUL.FTZ R33, R23, R31.reuse ;  /* 0x0000001f17217220 */ /* 0x084fe20000410000 */
[-C--:B----4-:R-:W-:Y:S01]  /*09c0*/  FMUL.FTZ R27, R7, R31.reuse ;  /* 0x0000001f071b7220 */ /* 0x090fe20000410000 */
[----:B---3--:R-:W-:-:S02]  /*09d0*/  FMUL.FTZ R34, R6, R31 ;  /* 0x0000001f06227220 */ /* 0x008fc40000410000 */
[C---:B-1----:R-:W-:Y:S01]  /*09e0*/  FFMA.FTZ R33, R22.reuse, R11, -R33 ;  /* 0x0000000b16217223 */ /* 0x042fe20000010821 */
[----:B------:R-:W-:Y:S01]  /*09f0*/  FMUL.FTZ R22, R22, R31 ;  /* 0x0000001f16167220 */ /* 0x000fe20000410000 */
[-C--:B------:R-:W-:Y:S01]  /*0a00*/  FFMA.FTZ R6, R6, R11.reuse, -R27 ;  /* 0x0000000b06067223 */ /* 0x080fe2000001081b */
[-C--:B------:R-:W-:Y:S02]  /*0a10*/  FFMA.FTZ R7, R7, R11.reuse, R34 ;  /* 0x0000000b07077223 */ /* 0x080fe40000010022 */
[----:B------:R-:W-:Y:S01]  /*0a20*/  FFMA.FTZ R23, R23, R11, R22 ;  /* 0x0000000b17177223 */ /* 0x000fe20000010016 */
[----:B------:R-:W-:-:S07]  /*0a30*/  MOV R22, R33 ;  /* 0x0000002100167202 */ /* 0x000fce0000000f00 */
.L_x_111:
[----:B------:R-:W-:Y:S05]  /*0a40*/  BSYNC B2 ;  /* 0x0000000000027941 */ /* 0x000fea0003800000 */
.L_x_110:
[----:B-1----:R1:W-:Y:S04]  /*0a50*/  STS [R28], R22 ;  /* 0x000000161c007388 */ /* 0x0023e80000000800 */
[----:B--2---:R1:W-:Y:S04]  /*0a60*/  STS [R32], R23 ;  /* 0x0000001720007388 */ /* 0x0043e80000000800 */
[----:B---3--:R1:W-:Y:S04]  /*0a70*/  STS [R25], R6 ;  /* 0x0000000619007388 */ /* 0x0083e80000000800 */
[----:B----4-:R1:W-:Y:S02]  /*0a80*/  STS [R30], R7 ;  /* 0x000000071e007388 */ /* 0x0103e40000000800 */
.L_x_109:
[----:B------:R-:W-:Y:S05]  /*0a90*/  BSYNC B1 ;  /* 0x0000000000017941 */ /* 0x000fea0003800000 */
.L_x_108:
[----:B------:R-:W-:Y:S06]  /*0aa0*/  BAR.SYNC.DEFER_BLOCKING 0x0 ;  /* 0x0000000000007b1d */ /* 0x000fec0000010000 */
[----:B------:R-:W-:Y:S05]  /*0ab0*/  @!P0 BRA `(.L_x_112) ;  /* 0x0000000000648947 */ /* 0x000fea0003800000 */
[----:B01----:R2:W3:Y:S04]  /*0ac0*/  LDS.64 R22, [R24] ;  /* 0x0000000018167984 */ /* 0x0034e80000000a00 */
[----:B------:R2:W4:Y:S01]  /*0ad0*/  LDS.64 R6, [R26] ;  /* 0x000000001a067984 */ /* 0x0005220000000a00 */
[----:B------:R-:W-:Y:S05]  /*0ae0*/  BRA `(.L_x_112) ;  /* 0x0000000000587947 */ /* 0x000fea0003800000 */
.L_x_107:
[----:B------:R-:W-:Y:S02]  /*0af0*/  ULDC UR4, c[0x0][0x270] ;  /* 0x00009c0000047ab9 */ /* 0x000fe40000000800 */
[----:B------:R-:W-:-:S13]  /*0b00*/  ISETP.GE.AND P0, PT, R20, UR4, PT ;  /* 0x0000000414007c0c */ /* 0x000fda000bf06270 */
[----:B------:R-:W-:Y:S05]  /*0b10*/  @P0 BRA `(.L_x_112) ;  /* 0x00000000004c0947 */ /* 0x000fea0003800000 */
[----:B------:R-:W-:Y:S02]  /*0b20*/  I2FP.F32.S32 R26, UR4 ;  /* 0x00000004001a7c45 */ /* 0x000fe40008201400 */
[----:B------:R-:W-:Y:S02]  /*0b30*/  I2FP.F32.S32 R11, R20 ;  /* 0x00000014000b7245 */ /* 0x000fe40000201400 */
[----:B------:R-:W-:Y:S02]  /*0b40*/  I2FP.F32.S32 R24, R10 ;  /* 0x0000000a00187245 */ /* 0x000fe40000201400 */
[----:B------:R-:W0:Y:S02]  /*0b50*/  MUFU.RCP R26, R26 ;  /* 0x0000001a001a7308 */ /* 0x000e240000001000 */
[----:B0-----:R-:W-:-:S04]  /*0b60*/  FMUL.FTZ R11, R11, R26 ;  /* 0x0000001a0b0b7220 */ /* 0x001fc80000410000 */
[----:B------:R-:W-:-:S06]  /*0b70*/  FMUL.FTZ R11, R11, 13.28771209716796875 ;  /* 0x41549a780b0b7820 */ /* 0x000fcc0000410000 */
[----:B------:R-:W0:Y:S02]  /*0b80*/  MUFU.EX2 R11, -R11 ;  /* 0x8000000b000b7308 */ /* 0x000e240000000800 */
[----:B0-----:R-:W-:-:S04]  /*0b90*/  FMUL.FTZ R24, R24, R11 ;  /* 0x0000000b18187220 */ /* 0x001fc80000410000 */
[----:B------:R-:W-:-:S04]  /*0ba0*/  FMUL.RZ R30, R24, 0.15915493667125701904 ;  /* 0x3e22f983181e7820 */ /* 0x000fc8000040c000 */
[----:B------:R-:W0:Y:S08]  /*0bb0*/  MUFU.SIN R25, R30 ;  /* 0x0000001e00197308 */ /* 0x000e300000000400 */
[----:B------:R-:W1:Y:S01]  /*0bc0*/  MUFU.COS R24, R30 ;  /* 0x0000001e00187308 */ /* 0x000e620000000000 */
[-C--:B0-----:R-:W-:Y:S01]  /*0bd0*/  FMUL.FTZ R27, R23, R25.reuse ;  /* 0x00000019171b7220 */ /* 0x081fe20000410000 */
[-C--:B------:R-:W-:Y:S01]  /*0be0*/  FMUL.FTZ R29, R7, R25.reuse ;  /* 0x00000019071d7220 */ /* 0x080fe20000410000 */
[-C--:B------:R-:W-:Y:S01]  /*0bf0*/  FMUL.FTZ R26, R22, R25.reuse ;  /* 0x00000019161a7220 */ /* 0x080fe20000410000 */
[----:B------:R-:W-:Y:S01]  /*0c00*/  FMUL.FTZ R28, R6, R25 ;  /* 0x00000019061c7220 */ /* 0x000fe20000410000 */
[-C--:B-1----:R-:W-:Y:S01]  /*0c10*/  FFMA.FTZ R22, R22, R24.reuse, -R27 ;  /* 0x0000001816167223 */ /* 0x082fe2000001081b */
[-C--:B------:R-:W-:Y:S01]  /*0c20*/  FFMA.FTZ R6, R6, R24.reuse, -R29 ;  /* 0x0000001806067223 */ /* 0x080fe2000001081d */
[-C--:B------:R-:W-:Y:S01]  /*0c30*/  FFMA.FTZ R23, R23, R24.reuse, R26 ;  /* 0x0000001817177223 */ /* 0x080fe2000001001a */
[----:B------:R-:W-:-:S07]  /*0c40*/  FFMA.FTZ R7, R7, R24, R28 ;  /* 0x0000001807077223 */ /* 0x000fce000001001c */
.L_x_112:
[----:B------:R-:W-:Y:S05]  /*0c50*/  BSYNC B0 ;  /* 0x0000000000007941 */ /* 0x000fea0003800000 */
.L_x_106:
[----:B-----5:R-:W-:Y:S01]  /*0c60*/  FADD.FTZ R2, R2, R4 ;  /* 0x0000000402027221 */ /* 0x020fe20000010000 */
[----:B------:R-:W-:Y:S01]  /*0c70*/  FADD.FTZ R3, R3, R5 ;  /* 0x0000000503037221 */ /* 0x000fe20000010000 */
[----:B---3--:R3:W-:Y:S01]  /*0c80*/  @!P1 STG.E.64 desc[UR6][R12.64], R22 ;  /* 0x000000160c009986 */ /* 0x0087e2000c101b06 */
[----:B------:R-:W-:-:S03]  /*0c90*/  IMAD R14, R19, R14, UR8 ;  /* 0x00000008130e7e24 */ /* 0x000fc6000f8e020e */
[----:B----4-:R3:W-:Y:S04]  /*0ca0*/  @!P1 STG.E.64 desc[UR6][R8.64], R6 ;  /* 0x0000000608009986 */ /* 0x0107e8000c101b06 */
[----:B------:R3:W-:Y:S01]  /*0cb0*/  @!P1 STG.E.64 desc[UR6][R16.64], R2 ;  /* 0x0000000210009986 */ /* 0x0007e2000c101b06 */
[----:B------:R-:W-:Y:S05]  /*0cc0*/  @P1 EXIT ;  /* 0x000000000000194d */ /* 0x000fea0003800000 */
[----:B---3--:R-:W3:Y:S01]  /*0cd0*/  LDC.64 R12, c[0x0][0x210] ;  /* 0x00008400ff0c7b82 */ /* 0x008ee20000000a00 */
[-C--:B------:R-:W-:Y:S02]  /*0ce0*/  IMAD R11, R14, R15.reuse, RZ ;  /* 0x0000000f0e0b7224 */ /* 0x080fe400078e02ff */
[--C-:B------:R-:W-:Y:S02]  /*0cf0*/  IMAD R18, R18, R15, R20.reuse ;  /* 0x0000000f12127224 */ /* 0x100fe400078e0214 */
[----:B------:R-:W-:Y:S02]  /*0d00*/  IMAD R0, R0, R11, R20 ;  /* 0x0000000b00007224 */ /* 0x000fe400078e0214 */
[----:B------:R-:W-:Y:S01]  /*0d10*/  IMAD R11, R11, R21, R18 ;  /* 0x000000150b0b7224 */ /* 0x000fe200078e0212 */
[----:B------:R-:W4:Y:S01]  /*0d20*/  LDC.64 R8, c[0x0][0x218] ;  /* 0x00008600ff087b82 */ /* 0x000f220000000a00 */
[----:B------:R-:W-:-:S07]  /*0d30*/  IMAD R15, R10, R15, R0 ;  /* 0x0000000f0a0f7224 */ /* 0x000fce00078e0200 */
[----:B------:R-:W5:Y:S01]  /*0d40*/  LDC.64 R4, c[0x0][0x220] ;  /* 0x00008800ff047b82 */ /* 0x000f620000000a00 */
[----:B---3--:R-:W-:-:S05]  /*0d50*/  IMAD.WIDE R10, R11, 0x4, R12 ;  /* 0x000000040b0a7825 */ /* 0x008fca00078e020c */
[----:B------:R-:W-:Y:S01]  /*0d60*/  STG.E.64 desc[UR6][R10.64], R22 ;  /* 0x000000160a007986 */ /* 0x000fe2000c101b06 */
[----:B----4-:R-:W-:-:S05]  /*0d70*/  IMAD.WIDE R8, R15, 0x4, R8 ;  /* 0x000000040f087825 */ /* 0x010fca00078e0208 */
[----:B------:R-:W-:Y:S01]  /*0d80*/  STG.E.64 desc[UR6][R8.64], R6 ;  /* 0x0000000608007986 */ /* 0x000fe2000c101b06 */
[----:B-----5:R-:W-:-:S05]  /*0d90*/  IMAD.WIDE R4, R15, 0x4, R4 ;  /* 0x000000040f047825 */ /* 0x020fca00078e0204 */
[----:B------:R-:W-:Y:S01]  /*0da0*/  STG.E.64 desc[UR6][R4.64], R2 ;  /* 0x0000000204007986 */ /* 0x000fe2000c101b06 */
[----:B------:R-:W-:Y:S05]  /*0db0*/  EXIT ;  /* 0x000000000000794d */ /* 0x000fea0003800000 */
.L_x_105:
        /* <DEDUP_REMOVED lines=47> */
[----:B------:R-:W2:Y:S01]  /*10b0*/  LDG.E.64 R14, desc[UR6][R4.64] ;  /* 0x00000006040e7981 */ /* 0x000ea2000c1e1b00 */
[----:B------:R-:W-:Y:S02]  /*10c0*/  IMAD R9, R0, R3, RZ ;  /* 0x0000000300097224 */ /* 0x000fe400078e02ff */
[----:B------:R-:W-:Y:S02]  /*10d0*/  IMAD R2, R3, R2, RZ ;  /* 0x0000000203027224 */ /* 0x000fe400078e02ff */
[----:B------:R-:W-:Y:S02]  /*10e0*/  IMAD R13, R10, R9, R20 ;  /* 0x000000090a0d7224 */ /* 0x000fe400078e0214 */
[----:B------:R-:W-:Y:S01]  /*10f0*/  IMAD R11, R2, R11, RZ ;  /* 0x0000000b020b7224 */ /* 0x000fe200078e02ff */
[----:B------:R-:W1:Y:S01]  /*1100*/  LDC.64 R8, c[0x0][0x220] ;  /* 0x00008800ff087b82 */ /* 0x000e620000000a00 */
[----:B0-----:R-:W-:-:S04]  /*1110*/  IMAD.WIDE R2, R13, 0x4, R6 ;  /* 0x000000040d027825 */ /* 0x001fc800078e0206 */
[----:B------:R-:W-:Y:S01]  /*1120*/  IMAD.WIDE R6, R11, 0x4, R4 ;  /* 0x000000040b067825 */ /* 0x000fe200078e0204 */
[----:B--2---:R-:W-:Y:S05]  /*1130*/  STG.E.64 desc[UR6][R2.64], R14 ;  /* 0x0000000e02007986 */ /* 0x004fea000c101b06 */
[----:B------:R-:W2:Y:S01]  /*1140*/  LDG.E.64 R6, desc[UR6][R6.64] ;  /* 0x0000000606067981 */ /* 0x000ea2000c1e1b00 */
[----:B-1----:R-:W-:-:S05]  /*1150*/  IMAD.WIDE R4, R13, 0x4, R8 ;  /* 0x000000040d047825 */ /* 0x002fca00078e0208 */
[----:B--2---:R-:W-:Y:S01]  /*1160*/  STG.E.64 desc[UR6][R4.64], R6 ;  /* 0x0000000604007986 */ /* 0x004fe2000c101b06 */
[----:B------:R-:W-:Y:S05]  /*1170*/  EXIT ;  /* 0x000000000000794d */ /* 0x000fea0003800000 */
.L_x_113:
        /* <DEDUP_REMOVED lines=16> */
.L_x_539:


//--------------------- .text._ZN17fastertransformer34add_fusedQKV_bias_transpose_kernelIfLb0EEEvPT_S2_S2_NS_29PrefixPromptBatchWeightsParamIS1_EES2_PKS1_PKiiiiiib --------------------------
	.section	.text._ZN17fastertransformer34add_fusedQKV_bias_transpose_kernelIfLb0EEEvPT_S2_S2_NS_29PrefixPromptBatchWeightsParamIS1_EES2_PKS1_PKiiiiiib,"ax",@progbits
	.align	128
        .global         _ZN17fastertransformer34add_fusedQKV_bias_transpose_kernelIfLb0EEEvPT_S2_S2_NS_29PrefixPromptBatchWeightsParamIS1_EES2_PKS1_PKiiiiiib
        .type           _ZN17fastertransformer34add_fusedQKV_bias_transpose_kernelIfLb0EEEvPT_S2_S2_NS_29PrefixPromptBatchWeightsParamIS1_EES2_PKS1_PKiiiiiib,@function
        .size           _ZN17fastertransformer34add_fusedQKV_bias_transpose_kernelIfLb0EEEvPT_S2_S2_NS_29PrefixPromptBatchWeightsParamIS1_EES2_PKS1_PKiiiiiib,(.L_x_540 - _ZN17fastertransformer34add_fusedQKV_bias_transpose_kernelIfLb0EEEvPT_S2_S2_NS_29PrefixPromptBatchWeightsParamIS1_EES2_PKS1_PKiiiiiib)
        .other          _ZN17fastertransformer34add_fusedQKV_bias_transpose_kernelIfLb0EEEvPT_S2_S2_NS_29PrefixPromptBatchWeightsParamIS1_EES2_PKS1_PKiiiiiib,@"STO_CUDA_ENTRY STV_DEFAULT"
_ZN17fastertransformer34add_fusedQKV_bias_transpose_kernelIfLb0EEEvPT_S2_S2_NS_29PrefixPromptBatchWeightsParamIS1_EES2_PKS1_PKiiiiiib:
.text._ZN17fastertransformer34add_fusedQKV_bias_transpose_kernelIfLb0EEEvPT_S2_S2_NS_29PrefixPromptBatchWeightsParamIS1_EES2_PKS1_PKiiiiiib:
[----:B------:R-:W-:Y:S08]  /*0000*/  LDC R1, c[0x0][0x28] ;  /* 0x00000a00ff017b82 */ /* 0x000ff00000000800 */
[----:B------:R-:W0:Y:S01]  /*0010*/  S2UR UR6, SR_CTAID.X ;  /* 0x00000000000679c3 */ /* 0x000e220000002500 */
[----:B------:R-:W-:Y:S01]  /*0020*/  ULDC UR15, c[0x0][0x238] ;  /* 0x00008e00000f7ab9 */ /* 0x000fe20000000800 */
[----:B------:R-:W-:Y:S01]  /*0030*/  ULDC UR5, c[0x0][0x260] ;  /* 0x0000980000057ab9 */ /* 0x000fe20000000800 */
[----:B------:R-:W-:Y:S01]  /*0040*/  UIADD3 UR4, -UR15, URZ, URZ ;  /* 0x0000003f0f047290 */ /* 0x000fe2000fffe13f */
[----:B------:R-:W1:Y:S01]  /*0050*/  S2R R0, SR_TID.X ;  /* 0x0000000000007919 */ /* 0x000e620000002100 */
[----:B------:R-:W-:Y:S01]  /*0060*/  ULDC.64 UR10, c[0x0][0x208] ;  /* 0x00008200000a7ab9 */ /* 0x000fe20000000a00 */
[----:B------:R-:W-:Y:S01]  /*0070*/  ULDC.64 UR12, c[0x0][0x268] ;  /* 0x00009a00000c7ab9 */ /* 0x000fe20000000a00 */
[----:B------:R-:W-:Y:S01]  /*0080*/  ULDC UR16, c[0x0][0x264] ;  /* 0x0000990000107ab9 */ /* 0x000fe20000000800 */
[----:B------:R-:W2:Y:S01]  /*0090*/  S2R R7, SR_CTAID.Y ;  /* 0x0000000000077919 */ /* 0x000ea20000002600 */
[----:B------:R-:W3:Y:S01]  /*00a0*/  LDC.64 R10, c[0x0][0x248] ;  /* 0x00009200ff0a7b82 */ /* 0x000ee20000000a00 */
        /* <DEDUP_REMOVED lines=8> */
[----:B------:R-:W-:Y:S02]  /*0130*/  MOV R22, UR4 ;  /* 0x0000000400167c02 */ /* 0x000fe40008000f00 */
[----:B------:R-:W-:-:S05]  /*0140*/  MOV R23, UR5 ;  /* 0x0000000500177c02 */ /* 0x000fca0008000f00 */
[----:B------:R0:W4:Y:S01]  /*0150*/  @!P0 LDG.E R22, desc[UR10][R22.64] ;  /* 0x0000000a16168981 */ /* 0x000122000c1e1900 */
[----:B-1----:R-:W-:Y:S01]  /*0160*/  IMAD.SHL.U32 R0, R0, 0x2, RZ ;  /* 0x0000000200007824 */ /* 0x002fe200078e00ff */
[----:B------:R-:W-:Y:S02]  /*0170*/  UIMAD UR4, UR6, 0x3, URZ ;  /* 0x00000003060478a4 */ /* 0x000fe4000f8e023f */
[----:B------:R-:W-:Y:S02]  /*0180*/  UIMAD UR5, UR13, UR12, URZ ;  /* 0x0000000c0d0572a4 */ /* 0x000fe4000f8e023f */
[----:B--2---:R-:W-:Y:S01]  /*0190*/  IMAD R7, R7, UR13, R0 ;  /* 0x0000000d07077c24 */ /* 0x004fe2000f8e0200 */
[----:B------:R-:W-:Y:S01]  /*01a0*/  ISETP.GE.AND P1, PT, R0, UR13, PT ;  /* 0x0000000d00007c0c */ /* 0x000fe2000bf26270 */
[----:B------:R-:W-:Y:S02]  /*01b0*/  IMAD.U32 R6, RZ, RZ, UR4 ;  /* 0x00000004ff067e24 */ /* 0x000fe4000f8e00ff */
[----:B------:R-:W-:Y:S01]  /*01c0*/  IMAD.U32 R28, RZ, RZ, UR5 ;  /* 0x00000005ff1c7e24 */ /* 0x000fe2000f8e00ff */
[----:B------:R-:W-:Y:S01]  /*01d0*/  MOV R27, UR5 ;  /* 0x00000005001b7c02 */ /* 0x000fe20008000f00 */
[----:B0-----:R-:W-:-:S08]  /*01e0*/  IMAD R23, R6, UR5, R7 ;  /* 0x0000000506177c24 */ /* 0x001fd0000f8e0207 */
[----:B------:R-:W0:Y:S01]  /*01f0*/  @!P1 LDC.64 R20, c[0x0][0x250] ;  /* 0x00009400ff149b82 */ /* 0x000e220000000a00 */
[----:B---3--:R-:W-:Y:S01]  /*0200*/  IMAD.WIDE R8, R23, 0x4, R10 ;  /* 0x0000000417087825 */ /* 0x008fe200078e020a */
[----:B------:R-:W-:Y:S02]  /*0210*/  MOV R29, UR5 ;  /* 0x00000005001d7c02 */ /* 0x000fe40008000f00 */
[----:B------:R-:W-:Y:S02]  /*0220*/  MOV R6, UR5 ;  /* 0x0000000500067c02 */ /* 0x000fe40008000f00 */
[----:B------:R-:W-:Y:S01]  /*0230*/  @!P1 IADD3 R29, R29, UR5, R7 ;  /* 0x000000051d1d9c10 */ /* 0x000fe2000fffe007 */
[----:B------:R-:W2:Y:S01]  /*0240*/  @!P1 LDG.E.64 R18, desc[UR10][R8.64] ;  /* 0x0000000a08129981 */ /* 0x000ea2000c1e1b00 */
[----:B------:R-:W-:-:S05]  /*0250*/  IADD3 R23, R28, UR5, R23 ;  /* 0x000000051c177c10 */ /* 0x000fca000fffe017 */
[----:B------:R-:W-:-:S05]  /*0260*/  IMAD.WIDE R10, R23, 0x4, R10 ;  /* 0x00000004170a7825 */ /* 0x000fca00078e020a */
[----:B------:R-:W5:Y:S01]  /*0270*/  @!P1 LDG.E.64 R2, desc[UR10][R10.64] ;  /* 0x0000000a0a029981 */ /* 0x000f62000c1e1b00 */
[----:B0-----:R-:W-:-:S04]  /*0280*/  @!P1 IMAD.WIDE R24, R7, 0x4, R20 ;  /* 0x0000000407189825 */ /* 0x001fc800078e0214 */
[----:B------:R-:W-:Y:S01]  /*0290*/  IMAD.WIDE R6, R6, 0x4, R8 ;  /* 0x0000000406067825 */ /* 0x000fe200078e0208 */
[----:B------:R0:W2:Y:S03]  /*02a0*/  @!P1 LDG.E.64.CONSTANT R12, desc[UR10][R24.64] ;  /* 0x0000000a180c9981 */ /* 0x0000a6000c1e9b00 */
[----:B------:R-:W-:Y:S01]  /*02b0*/  @!P1 IMAD.WIDE R26, R27, 0x4, R24 ;  /* 0x000000041b1a9825 */ /* 0x000fe200078e0218 */
[----:B------:R-:W3:Y:S04]  /*02c0*/  @!P1 LDG.E.64 R16, desc[UR10][R6.64] ;  /* 0x0000000a06109981 */ /* 0x000ee8000c1e1b00 */
[----:B------:R-:W3:Y:S01]  /*02d0*/  @!P1 LDG.E.64.CONSTANT R14, desc[UR10][R26.64] ;  /* 0x0000000a1a0e9981 */ /* 0x000ee2000c1e9b00 */
[----:B------:R-:W-:-:S04]  /*02e0*/  IABS R23, UR16 ;  /* 0x0000001000177c13 */ /* 0x000fc80008000000 */
[----:B------:R-:W-:-:S13]  /*02f0*/  R2UR UR8, R23 ;  /* 0x00000000170872ca */ /* 0x000fda00000e0000 */
[----:B------:R-:W1:Y:S08]  /*0300*/  I2F.RP R23, UR8 ;  /* 0x0000000800177d06 */ /* 0x000e700008209400 */
[----:B-1----:R-:W0:Y:S01]  /*0310*/  MUFU.RCP R23, R23 ;  /* 0x0000001700177308 */ /* 0x002e220000001000 */
[----:B------:R-:W-:Y:S01]  /*0320*/  UMOV UR4, URZ ;  /* 0x0000003f00047c82 */ /* 0x000fe20008000000 */
[----:B0-----:R-:W-:-:S06]  /*0330*/  IADD3 R24, R23, 0xffffffe, RZ ;  /* 0x0ffffffe17187810 */ /* 0x001fcc0007ffe0ff */
[----:B------:R-:W0:Y:S01]  /*0340*/  F2I.FTZ.U32.TRUNC.NTZ R24, R24 ;  /* 0x0000001800187305 */ /* 0x000e22000021f000 */
[----:B------:R-:W-:-:S05]  /*0350*/  @!P1 IMAD.WIDE R20, R29, 0x4, R20 ;  /* 0x000000041d149825 */ /* 0x000fca00078e0214 */
[----:B------:R1:W5:Y:S01]  /*0360*/  @!P1 LDG.E.64.CONSTANT R4, desc[UR10][R20.64] ;  /* 0x0000000a14049981 */ /* 0x000362000c1e9b00 */
[----:B0-----:R-:W-:Y:S01]  /*0370*/  R2UR UR5, R24 ;  /* 0x00000000180572ca */ /* 0x001fe200000e0000 */
[----:B------:R-:W0:Y:S01]  /*0380*/  S2UR UR14, SR_CTAID.Y ;  /* 0x00000000000e79c3 */ /* 0x000e220000002600 */
[----:B------:R-:W-:Y:S01]  /*0390*/  BSSY B0, `(.L_x_114) ;  /* 0x0000091000007945 */ /* 0x000fe20003800000 */
[----:B----4-:R-:W-:-:S13]  /*03a0*/  @!P0 R2UR UR4, R22 ;  /* 0x00000000160482ca */ /* 0x010fda00000e0000 */
        /* <DEDUP_REMOVED lines=22> */
[----:B--2---:R-:W-:-:S03]  /*0510*/  FADD.FTZ R12, R18, R12 ;  /* 0x0000000c120c7221 */ /* 0x004fc60000010000 */
[----:B------:R-:W-:Y:S01]  /*0520*/  USEL UR8, UR7, UR6, !UP1 ;  /* 0x0000000607087287 */ /* 0x000fe2000c800000 */
[----:B------:R-:W-:Y:S01]  /*0530*/  FADD.FTZ R13, R19, R13 ;  /* 0x0000000d130d7221 */ /* 0x000fe20000010000 */
[----:B---3--:R-:W-:Y:S01]  /*0540*/  FADD.FTZ R14, R16, R14 ;  /* 0x0000000e100e7221 */ /* 0x008fe20000010000 */
[----:B------:R-:W-:Y:S01]  /*0550*/  FADD.FTZ R15, R17, R15 ;  /* 0x0000000f110f7221 */ /* 0x000fe20000010000 */
        /* <DEDUP_REMOVED lines=14> */
[----:B0-----:R-:W-:Y:S01]  /*0640*/  HFMA2.MMA R20, -RZ, RZ, 0, 0 ;  /* 0x00000000ff147435 */ /* 0x001fe200000001ff */
[----:B-1----:R-:W-:-:S04]  /*0650*/  IMAD.MOV R23, RZ, RZ, -R21 ;  /* 0x000000ffff177224 */ /* 0x002fc800078e0a15 */
[----:B------:R-:W-:-:S05]  /*0660*/  IMAD R23, R23, R16, RZ ;  /* 0x0000001017177224 */ /* 0x000fca00078e02ff */
        /* <DEDUP_REMOVED lines=51> */
[----:B------:R-:W-:-:S03]  /*09a0*/  I2FP.F32.S32 R17, UR8 ;  /* 0x0000000800117c45 */ /* 0x000fc60008201400 */
        /* <DEDUP_REMOVED lines=14> */
.L_x_119:
[----:B------:R-:W-:Y:S05]  /*0a90*/  BSYNC B2 ;  /* 0x0000000000027941 */ /* 0x000fea0003800000 */
.L_x_118:
[----:B-1----:R1:W-:Y:S04]  /*0aa0*/  STS [R20], R12 ;  /* 0x0000000c14007388 */ /* 0x0023e80000000800 */
[----:B--2---:R1:W-:Y:S04]  /*0ab0*/  STS [R24], R13 ;  /* 0x0000000d18007388 */ /* 0x0043e80000000800 */
[----:B---3--:R1:W-:Y:S04]  /*0ac0*/  STS [R19], R14 ;  /* 0x0000000e13007388 */ /* 0x0083e80000000800 */
[----:B----4-:R1:W-:Y:S02]  /*0ad0*/  STS [R22], R15 ;  /* 0x0000000f16007388 */ /* 0x0103e40000000800 */
.L_x_117:
[----:B------:R-:W-:Y:S05]  /*0ae0*/  BSYNC B1 ;  /* 0x0000000000017941 */ /* 0x000fea0003800000 */
.L_x_116:
[----:B------:R-:W-:Y:S06]  /*0af0*/  BAR.SYNC.DEFER_BLOCKING 0x0 ;  /* 0x0000000000007b1d */ /* 0x000fec0000010000 */
[----:B------:R-:W-:Y:S05]  /*0b00*/  @!P0 BRA `(.L_x_120) ;  /* 0x0000000000648947 */ /* 0x000fea0003800000 */
[----:B01----:R2:W3:Y:S04]  /*0b10*/  LDS.64 R12, [R16] ;  /* 0x00000000100c7984 */ /* 0x0034e80000000a00 */
[----:B------:R2:W4:Y:S01]  /*0b20*/  LDS.64 R14, [R18] ;  /* 0x00000000120e7984 */ /* 0x0005220000000a00 */
[----:B------:R-:W-:Y:S05]  /*0b30*/  BRA `(.L_x_120) ;  /* 0x0000000000587947 */ /* 0x000fea0003800000 */
.L_x_115:
[----:B------:R-:W-:Y:S02]  /*0b40*/  ULDC UR17, c[0x0][0x270] ;  /* 0x00009c0000117ab9 */ /* 0x000fe40000000800 */
[----:B------:R-:W-:-:S13]  /*0b50*/  ISETP.GE.AND P0, PT, R0, UR17, PT ;  /* 0x0000001100007c0c */ /* 0x000fda000bf06270 */
[----:B------:R-:W-:Y:S05]  /*0b60*/  @P0 BRA `(.L_x_120) ;  /* 0x00000000004c0947 */ /* 0x000fea0003800000 */
[----:B------:R-:W-:Y:S02]  /*0b70*/  I2FP.F32.S32 R20, UR17 ;  /* 0x0000001100147c45 */ /* 0x000fe40008201400 */
[----:B------:R-:W-:Y:S02]  /*0b80*/  I2FP.F32.S32 R16, R0 ;  /* 0x0000000000107245 */ /* 0x000fe40000201400 */
[----:B------:R-:W0:Y:S03]  /*0b90*/  MUFU.RCP R17, R20 ;  /* 0x0000001400117308 */ /* 0x000e260000001000 */
[----:B0-----:R-:W-:Y:S01]  /*0ba0*/  FMUL.FTZ R16, R16, R17 ;  /* 0x0000001110107220 */ /* 0x001fe20000410000 */
[----:B------:R-:W-:-:S03]  /*0bb0*/  I2FP.F32.S32 R17, UR8 ;  /* 0x0000000800117c45 */ /* 0x000fc60008201400 */
        /* <DEDUP_REMOVED lines=14> */
.L_x_120:
[----:B------:R-:W-:Y:S05]  /*0ca0*/  BSYNC B0 ;  /* 0x0000000000007941 */ /* 0x000fea0003800000 */
.L_x_114:
[----:B0-2---:R-:W-:Y:S01]  /*0cb0*/  IABS R16, UR16 ;  /* 0x0000001000107c13 */ /* 0x005fe20008000000 */
[----:B------:R-:W-:Y:S01]  /*0cc0*/  @!UP0 UIADD3 UR5, UR5, 0x1, URZ ;  /* 0x0000000105058890 */ /* 0x000fe2000fffe03f */
[----:B------:R-:W-:Y:S01]  /*0cd0*/  IMAD.U32 R17, RZ, RZ, UR8 ;  /* 0x00000008ff117e24 */ /* 0x000fe2000f8e00ff */
[----:B------:R-:W-:Y:S01]  /*0ce0*/  ULOP3.LUT UR7, URZ, UR16, URZ, 0x33, !UPT ;  /* 0x000000103f077292 */ /* 0x000fe2000f8e333f */
[----:B------:R-:W-:Y:S01]  /*0cf0*/  R2UR UR6, R16 ;  /* 0x00000000100672ca */ /* 0x000fe200000e0000 */
[----:B-----5:R-:W-:Y:S01]  /*0d00*/  FADD.FTZ R2, R2, R4 ;  /* 0x0000000402027221 */ /* 0x020fe20000010000 */
[----:B------:R-:W-:Y:S01]  /*0d10*/  FADD.FTZ R3, R3, R5 ;  /* 0x0000000503037221 */ /* 0x000fe20000010000 */
[----:B------:R-:W-:Y:S01]  /*0d20*/  IMAD R0, R17, UR13, R0 ;  /* 0x0000000d11007c24 */ /* 0x000fe2000f8e0200 */
[----:B---3--:R0:W-:Y:S04]  /*0d30*/  @!P1 STG.E.64 desc[UR10][R8.64], R12 ;  /* 0x0000000c08009986 */ /* 0x0081e8000c101b0a */
[----:B----4-:R0:W-:Y:S04]  /*0d40*/  @!P1 STG.E.64 desc[UR10][R6.64], R14 ;  /* 0x0000000e06009986 */ /* 0x0101e8000c101b0a */
[----:B------:R0:W-:Y:S01]  /*0d50*/  @!P1 STG.E.64 desc[UR10][R10.64], R2 ;  /* 0x000000020a009986 */ /* 0x0001e2000c101b0a */
        /* <DEDUP_REMOVED lines=10> */
[----:B-1----:R-:W-:-:S05]  /*0e00*/  MOV R19, UR7 ;  /* 0x0000000700137c02 */ /* 0x002fca0008000f00 */
        /* <DEDUP_REMOVED lines=8> */
[----:B------:R-:W-:Y:S01]  /*0e90*/  STG.E.64 desc[UR10][R4.64], R12 ;  /* 0x0000000c04007986 */ /* 0x000fe2000c101b0a */
[----:B-1----:R-:W-:-:S05]  /*0ea0*/  IMAD.WIDE R6, R19, 0x4, R6 ;  /* 0x0000000413067825 */ /* 0x002fca00078e0206 */
[----:B------:R-:W-:Y:S01]  /*0eb0*/  STG.E.64 desc[UR10][R6.64], R14 ;  /* 0x0000000e06007986 */ /* 0x000fe2000c101b0a */
[----:B--2---:R-:W-:-:S05]  /*0ec0*/  IMAD.WIDE R8, R19, 0x4, R8 ;  /* 0x0000000413087825 */ /* 0x004fca00078e0208 */
[----:B------:R-:W-:Y:S01]  /*0ed0*/  STG.E.64 desc[UR10][R8.64], R2 ;  /* 0x0000000208007986 */ /* 0x000fe2000c101b0a */
[----:B------:R-:W-:Y:S05]  /*0ee0*/  EXIT ;  /* 0x000000000000794d */ /* 0x000fea0003800000 */
.L_x_121:
        /* <DEDUP_REMOVED lines=9> */
.L_x_540:


//--------------------- .text._ZN17fastertransformer34add_fusedQKV_bias_transpose_kernelIfEEvPT_S2_S2_S2_PKS1_PKiiiiiiPKfi --------------------------
	.section	.text._ZN17fastertransformer34add_fusedQKV_bias_transpose_kernelIfEEvPT_S2_S2_S2_PKS1_PKiiiiiiPKfi,"ax",@progbits
	.align	128
        .global         _ZN17fastertransformer34add_fusedQKV_bias_transpose_kernelIfEEvPT_S2_S2_S2_PKS1_PKiiiiiiPKfi
        .type           _ZN17fastertransformer34add_fusedQKV_bias_transpose_kernelIfEEvPT_S2_S2_S2_PKS1_PKiiiiiiPKfi,@function
        .size           _ZN17fastertransformer34add_fusedQKV_bias_transpose_kernelIfEEvPT_S2_S2_S2_PKS1_PKiiiiiiPKfi,(.L_x_541 - _ZN17fastertransformer34add_fusedQKV_bias_transpose_kernelIfEEvPT_S2_S2_S2_PKS1_PKiiiiiiPKfi)
        .other          _ZN17fastertransformer34add_fusedQKV_bias_transpose_kernelIfEEvPT_S2_S2_S2_PKS1_PKiiiiiiPKfi,@"STO_CUDA_ENTRY STV_DEFAULT"
_ZN17fastertransformer34add_fusedQKV_bias_transpose_kernelIfEEvPT_S2_S2_S2_PKS1_PKiiiiiiPKfi:
.text._ZN17fastertransformer34add_fusedQKV_bias_transpose_kernelIfEEvPT_S2_S2_S2_PKS1_PKiiiiiiPKfi:
        /* <DEDUP_REMOVED lines=19> */
[----:B------:R-:W-:Y:S01]  /*0130*/  IMAD R2, R3, 0x3, RZ ;  /* 0x0000000303027824 */ /* 0x000fe200078e02ff */
[----:B------:R-:W-:Y:S01]  /*0140*/  ULDC UR4, c[0x0][0xc] ;  /* 0x0000030000047ab9 */ /* 0x000fe20000000800 */
[----:B0-----:R-:W-:Y:S01]  /*0150*/  IMAD.MOV.U32 R7, RZ, RZ, R11 ;  /* 0x000000ffff077224 */ /* 0x001fe200078e000b */
[----:B------:R-:W-:Y:S01]  /*0160*/  ULDC.64 UR6, c[0x0][0x208] ;  /* 0x0000820000067ab9 */ /* 0x000fe20000000a00 */
[----:B------:R-:W-:Y:S01]  /*0170*/  ULDC UR8, c[0x0][0x24c] ;  /* 0x0000930000087ab9 */ /* 0x000fe20000000800 */
[----:B------:R-:W-:-:S04]  /*0180*/  IABS R4, R2 ;  /* 0x0000000200047213 */ /* 0x000fc80000000000 */
[----:B------:R-:W0:Y:S08]  /*0190*/  I2F.RP R5, R4 ;  /* 0x0000000400057306 */ /* 0x000e300000209400 */
[----:B0-----:R-:W0:Y:S02]  /*01a0*/  MUFU.RCP R5, R5 ;  /* 0x0000000500057308 */ /* 0x001e240000001000 */
[----:B0-----:R-:W-:-:S02]  /*01b0*/  VIADD R8, R5, 0xffffffe ;  /* 0x0ffffffe05087836 */ /* 0x001fc40000000000 */
[----:B------:R-:W-:Y:S01]  /*01c0*/  IMAD R5, R10, UR4, RZ ;  /* 0x000000040a057c24 */ /* 0x000fe2000f8e02ff */
[----:B------:R-:W-:-:S03]  /*01d0*/  ULDC.64 UR4, c[0x0][0x238] ;  /* 0x00008e0000047ab9 */ /* 0x000fc60000000a00 */
[----:B------:R0:W1:Y:S02]  /*01e0*/  F2I.FTZ.U32.TRUNC.NTZ R9, R8 ;  /* 0x0000000800097305 */ /* 0x000064000021f000 */
[----:B0-----:R-:W-:Y:S01]  /*01f0*/  IMAD.MOV.U32 R8, RZ, RZ, RZ ;  /* 0x000000ffff087224 */ /* 0x001fe200078e00ff */
[----:B-1----:R-:W-:-:S05]  /*0200*/  IADD3 R13, RZ, -R9, RZ ;  /* 0x80000009ff0d7210 */ /* 0x002fca0007ffe0ff */
[----:B------:R-:W-:-:S04]  /*0210*/  IMAD R13, R13, R4, RZ ;  /* 0x000000040d0d7224 */ /* 0x000fc800078e02ff */
[----:B------:R-:W-:-:S07]  /*0220*/  IMAD.HI.U32 R6, R9, R13, R8 ;  /* 0x0000000d09067227 */ /* 0x000fce00078e0008 */
.L_x_122:
[----:B------:R-:W-:Y:S01]  /*0230*/  IABS R8, R2 ;  /* 0x0000000200087213 */ /* 0x000fe20000000000 */
[----:B------:R-:W0:Y:S01]  /*0240*/  LDC R14, c[0x0][0x260] ;  /* 0x00009800ff0e7b82 */ /* 0x000e220000000800 */
[----:B------:R-:W-:Y:S02]  /*0250*/  IABS R9, R7 ;  /* 0x0000000700097213 */ /* 0x000fe40000000000 */
[----:B------:R-:W-:Y:S02]  /*0260*/  IABS R17, R3 ;  /* 0x0000000300117213 */ /* 0x000fe40000000000 */
[----:B------:R-:W-:Y:S01]  /*0270*/  IADD3 R11, RZ, -R8, RZ ;  /* 0x80000008ff0b7210 */ /* 0x000fe20007ffe0ff */
[----:B------:R-:W-:Y:S01]  /*0280*/  IMAD.HI.U32 R8, R6, R9, RZ ;  /* 0x0000000906087227 */ /* 0x000fe200078e00ff */
[----:B------:R-:W1:Y:S01]  /*0290*/  I2F.RP R12, R17 ;  /* 0x00000011000c7306 */ /* 0x000e620000209400 */
[----:B------:R-:W-:Y:S01]  /*02a0*/  IABS R10, R2 ;  /* 0x00000002000a7213 */ /* 0x000fe20000000000 */
[----:B------:R-:W2:Y:S01]  /*02b0*/  LDC R25, c[0x0][0x250] ;  /* 0x00009400ff197b82 */ /* 0x000ea20000000800 */
[----:B------:R-:W-:Y:S01]  /*02c0*/  IMAD R11, R8, R11, R9 ;  /* 0x0000000b080b7224 */ /* 0x000fe200078e0209 */
[----:B------:R-:W-:-:S04]  /*02d0*/  IABS R15, R3 ;  /* 0x00000003000f7213 */ /* 0x000fc80000000000 */
[----:B------:R-:W-:Y:S02]  /*02e0*/  ISETP.GT.U32.AND P1, PT, R4, R11, PT ;  /* 0x0000000b0400720c */ /* 0x000fe40003f24070 */
[----:B------:R-:W-:Y:S01]  /*02f0*/  IADD3 R24, RZ, -R15, RZ ;  /* 0x8000000fff187210 */ /* 0x000fe20007ffe0ff */
[----:B-1----:R-:W1:Y:S10]  /*0300*/  MUFU.RCP R12, R12 ;  /* 0x0000000c000c7308 */ /* 0x002e740000001000 */
[----:B------:R-:W-:Y:S01]  /*0310*/  @!P1 IMAD.IADD R11, R11, 0x1, -R10 ;  /* 0x000000010b0b9824 */ /* 0x000fe200078e0a0a */
[----:B------:R-:W-:-:S02]  /*0320*/  LOP3.LUT R10, R7, R2, RZ, 0x3c, !PT ;  /* 0x00000002070a7212 */ /* 0x000fc400078e3cff */
[----:B------:R-:W-:Y:S02]  /*0330*/  @!P1 IADD3 R8, R8, 0x1, RZ ;  /* 0x0000000108089810 */ /* 0x000fe40007ffe0ff */
[----:B------:R-:W-:Y:S02]  /*0340*/  ISETP.GE.U32.AND P0, PT, R11, R4, PT ;  /* 0x000000040b00720c */ /* 0x000fe40003f06070 */
[----:B------:R-:W-:Y:S02]  /*0350*/  ISETP.GE.AND P2, PT, R10, RZ, PT ;  /* 0x000000ff0a00720c */ /* 0x000fe40003f46270 */
[----:B------:R-:W-:Y:S01]  /*0360*/  ISETP.NE.AND P1, PT, R2, RZ, PT ;  /* 0x000000ff0200720c */ /* 0x000fe20003f25270 */
[----:B-1----:R-:W-:-:S04]  /*0370*/  VIADD R10, R12, 0xffffffe ;  /* 0x0ffffffe0c0a7836 */ /* 0x002fc80000000000 */
[----:B------:R1:W3:Y:S04]  /*0380*/  F2I.FTZ.U32.TRUNC.NTZ R11, R10 ;  /* 0x0000000a000b7305 */ /* 0x0002e8000021f000 */
[----:B------:R-:W-:Y:S01]  /*0390*/  @P0 VIADD R8, R8, 0x1 ;  /* 0x0000000108080836 */ /* 0x000fe20000000000 */
[----:B------:R-:W-:-:S03]  /*03a0*/  ISETP.NE.U32.AND P0, PT, RZ, UR4, PT ;  /* 0x00000004ff007c0c */ /* 0x000fc6000bf05070 */
[----:B------:R-:W-:Y:S01]  /*03b0*/  @!P2 IMAD.MOV R8, RZ, RZ, -R8 ;  /* 0x000000ffff08a224 */ /* 0x000fe200078e0a08 */
[----:B------:R-:W-:Y:S01]  /*03c0*/  @!P1 LOP3.LUT R8, RZ, R2, RZ, 0x33, !PT ;  /* 0x00000002ff089212 */ /* 0x000fe200078e33ff */
[----:B-1----:R-:W-:Y:S01]  /*03d0*/  IMAD.MOV.U32 R10, RZ, RZ, RZ ;  /* 0x000000ffff0a7224 */ /* 0x002fe200078e00ff */
[----:B0-----:R-:W-:Y:S02]  /*03e0*/  ISETP.NE.AND P1, PT, R14, 0x2, PT ;  /* 0x000000020e00780c */ /* 0x001fe40003f25270 */
[----:B------:R-:W-:Y:S01]  /*03f0*/  ISETP.NE.AND.EX P0, PT, RZ, UR5, PT, P0 ;  /* 0x00000005ff007c0c */ /* 0x000fe2000bf05300 */
[----:B------:R-:W-:Y:S01]  /*0400*/  IMAD.MOV R19, RZ, RZ, -R8 ;  /* 0x000000ffff137224 */ /* 0x000fe200078e0a08 */
[----:B---3--:R-:W-:-:S03]  /*0410*/  IADD3 R12, RZ, -R11, RZ ;  /* 0x8000000bff0c7210 */ /* 0x008fc60007ffe0ff */
[----:B------:R-:W-:Y:S02]  /*0420*/  IMAD R19, R2, R19, R7 ;  /* 0x0000001302137224 */ /* 0x000fe400078e0207 */
[----:B------:R-:W-:-:S03]  /*0430*/  IMAD R13, R12, R17, RZ ;  /* 0x000000110c0d7224 */ /* 0x000fc600078e02ff */
[----:B------:R-:W-:Y:S01]  /*0440*/  IABS R12, R19 ;  /* 0x00000013000c7213 */ /* 0x000fe20000000000 */
[----:B------:R-:W0:Y:S01]  /*0450*/  @!P1 LDC.64 R26, c[0x0][0x258] ;  /* 0x00009600ff1a9b82 */ /* 0x000e220000000a00 */
[----:B------:R-:W-:Y:S01]  /*0460*/  IMAD.HI.U32 R16, R11, R13, R10 ;  /* 0x0000000d0b107227 */ /* 0x000fe200078e000a */
[----:B------:R-:W-:-:S03]  /*0470*/  LOP3.LUT R18, R19, R3, RZ, 0x3c, !PT ;  /* 0x0000000313127212 */ /* 0x000fc600078e3cff */
[----:B------:R-:W-:-:S03]  /*0480*/  IMAD.MOV.U32 R11, RZ, RZ, R12 ;  /* 0x000000ffff0b7224 */ /* 0x000fc600078e000c */
[----:B------:R-:W1:Y:S01]  /*0490*/  LDC.64 R12, c[0x0][0x228] ;  /* 0x00008a00ff0c7b82 */ /* 0x000e620000000a00 */
[----:B------:R-:W-:-:S04]  /*04a0*/  IMAD.HI.U32 R21, R16, R11, RZ ;  /* 0x0000000b10157227 */ /* 0x000fc800078e00ff */
[----:B------:R-:W-:-:S05]  /*04b0*/  IMAD R10, R21, R24, R11 ;  /* 0x00000018150a7224 */ /* 0x000fca00078e020b */
[----:B------:R-:W-:-:S13]  /*04c0*/  ISETP.GT.U32.AND P3, PT, R17, R10, PT ;  /* 0x0000000a1100720c */ /* 0x000fda0003f64070 */
[----:B------:R-:W-:Y:S01]  /*04d0*/  @!P3 IMAD.IADD R10, R10, 0x1, -R17 ;  /* 0x000000010a0ab824 */ /* 0x000fe200078e0a11 */
[----:B-1----:R-:W-:Y:S01]  /*04e0*/  @P1 MOV R11, R13 ;  /* 0x0000000d000b1202 */ /* 0x002fe20000000f00 */
[----:B------:R-:W-:Y:S01]  /*04f0*/  @!P3 VIADD R21, R21, 0x1 ;  /* 0x000000011515b836 */ /* 0x000fe20000000000 */
[CC--:B------:R-:W-:Y:S02]  /*0500*/  @P1 LEA R14, P4, R7.reuse, R12.reuse, 0x2 ;  /* 0x0000000c070e1211 */ /* 0x0c0fe400078810ff */
[----:B------:R-:W-:Y:S02]  /*0510*/  ISETP.GE.U32.AND P2, PT, R10, R17, PT ;  /* 0x000000110a00720c */ /* 0x000fe40003f46070 */
[----:B------:R-:W-:Y:S02]  /*0520*/  SHF.R.S32.HI R10, RZ, 0x1f, R7 ;  /* 0x0000001fff0a7819 */ /* 0x000fe40000011407 */
[C---:B------:R-:W-:Y:S02]  /*0530*/  @!P1 IADD3 R28, P3, R7.reuse, R12, RZ ;  /* 0x0000000c071c9210 */ /* 0x040fe40007f7e0ff */
[----:B------:R-:W-:Y:S01]  /*0540*/  @P1 LEA.HI.X R15, R7, R11, R10, 0x2, P4 ;  /* 0x0000000b070f1211 */ /* 0x000fe200020f140a */
[----:B------:R-:W-:Y:S01]  /*0550*/  @!P1 IMAD.MOV.U32 R11, RZ, RZ, R13 ;  /* 0x000000ffff0b9224 */ /* 0x000fe200078e000d */
[----:B------:R-:W-:-:S03]  /*0560*/  ISETP.GE.AND P4, PT, R18, RZ, PT ;  /* 0x000000ff1200720c */ /* 0x000fc60003f86270 */
[----:B------:R1:W3:Y:S01]  /*0570*/  @P1 LDG.E.CONSTANT R13, desc[UR6][R14.64] ;  /* 0x000000060e0d1981 */ /* 0x0002e2000c1e9900 */
[----:B------:R-:W-:Y:S01]  /*0580*/  @!P1 IMAD.X R29, R10, 0x1, R11, P3 ;  /* 0x000000010a1d9824 */ /* 0x000fe200018e060b */
[----:B------:R-:W-:Y:S01]  /*0590*/  @P2 IADD3 R21, R21, 0x1, RZ ;  /* 0x0000000115152810 */ /* 0x000fe20007ffe0ff */
[----:B-1----:R-:W1:Y:S07]  /*05a0*/  @P0 LDC.64 R14, c[0x0][0x238] ;  /* 0x00008e00ff0e0b82 */ /* 0x002e6e0000000a00 */
[----:B------:R-:W-:Y:S01]  /*05b0*/  @!P4 IMAD.MOV R21, RZ, RZ, -R21 ;  /* 0x000000ffff15c224 */ /* 0x000fe200078e0a15 */
[----:B------:R-:W-:Y:S01]  /*05c0*/  ISETP.NE.AND P3, PT, R3, RZ, PT ;  /* 0x000000ff0300720c */ /* 0x000fe20003f65270 */
[----:B------:R0:W4:Y:S01]  /*05d0*/  @!P1 LDG.E.S8 R20, desc[UR6][R28.64] ;  /* 0x000000061c149981 */ /* 0x000122000c1e1300 */
[----:B------:R-:W-:-:S04]  /*05e0*/  LOP3.LUT R23, RZ, R3, RZ, 0x33, !PT ;  /* 0x00000003ff177212 */ /* 0x000fc800078e33ff */
[----:B------:R-:W-:Y:S01]  /*05f0*/  SEL R18, R23, R21, !P3 ;  /* 0x0000001517127207 */ /* 0x000fe20005800000 */
[----:B------:R-:W-:-:S04]  /*0600*/  HFMA2.MMA R21, -RZ, RZ, 0, 0 ;  /* 0x00000000ff157435 */ /* 0x000fc800000001ff */
[----:B0-----:R-:W-:-:S05]  /*0610*/  @!P1 IMAD.WIDE R28, R18, 0x4, R26 ;  /* 0x00000004121c9825 */ /* 0x001fca00078e021a */
[----:B------:R0:W5:Y:S01]  /*0620*/  @!P1 LDG.E R22, desc[UR6][R28.64] ;  /* 0x000000061c169981 */ /* 0x000162000c1e1900 */
[----:B-1----:R-:W-:-:S05]  /*0630*/  @P0 IMAD.WIDE R14, R8, 0x4, R14 ;  /* 0x00000004080e0825 */ /* 0x002fca00078e020e */
[----:B------:R1:W3:Y:S01]  /*0640*/  @P0 LDG.E R21, desc[UR6][R14.64] ;  /* 0x000000060e150981 */ /* 0x0002e2000c1e1900 */
[----:B------:R-:W-:Y:S01]  /*0650*/  IMAD.HI.U32 R16, R16, R9, RZ ;  /* 0x0000000910107227 */ /* 0x000fe200078e00ff */
[----:B--2---:R-:W-:Y:S02]  /*0660*/  IABS R26, R25 ;  /* 0x00000019001a7213 */ /* 0x004fe40000000000 */
[----:B0-----:R-:W-:Y:S01]  /*0670*/  LEA R29, R18, R1, 0x3 ;  /* 0x00000001121d7211 */ /* 0x001fe200078e18ff */
[----:B------:R-:W-:Y:S01]  /*0680*/  IMAD R24, R16, R24, R9 ;  /* 0x0000001810187224 */ /* 0x000fe200078e0209 */
[----:B------:R-:W0:Y:S01]  /*0690*/  I2F.RP R27, R26 ;  /* 0x0000001a001b7306 */ /* 0x000e220000209400 */
[----:B------:R-:W-:-:S03]  /*06a0*/  ISETP.GE.AND P2, PT, R7, RZ, PT ;  /* 0x000000ff0700720c */ /* 0x000fc60003f46270 */
[----:B------:R-:W-:-:S04]  /*06b0*/  ISETP.GT.U32.AND P0, PT, R17, R24, PT ;  /* 0x000000181100720c */ /* 0x000fc80003f04070 */
[----:B0-----:R-:W1:Y:S09]  /*06c0*/  MUFU.RCP R27, R27 ;  /* 0x0000001b001b7308 */ /* 0x001e720000001000 */
[----:B------:R-:W-:-:S05]  /*06d0*/  @!P0 IMAD.IADD R24, R24, 0x1, -R17 ;  /* 0x0000000118188824 */ /* 0x000fca00078e0a11 */
[----:B------:R-:W-:Y:S02]  /*06e0*/  ISETP.GT.U32.AND P0, PT, R17, R24, PT ;  /* 0x000000181100720c */ /* 0x000fe40003f04070 */
[----:B-1----:R-:W-:-:S11]  /*06f0*/  IADD3 R14, R27, 0xffffffe, RZ ;  /* 0x0ffffffe1b0e7810 */ /* 0x002fd60007ffe0ff */
[----:B------:R-:W-:Y:S01]  /*0700*/  @!P0 IMAD.IADD R24, R24, 0x1, -R17 ;  /* 0x0000000118188824 */ /* 0x000fe200078e0a11 */
[----:B------:R0:W1:Y:S01]  /*0710*/  F2I.FTZ.U32.TRUNC.NTZ R15, R14 ;  /* 0x0000000e000f7305 */ /* 0x000062000021f000 */
[----:B------:R-:W2:Y:S02]  /*0720*/  LDC.64 R16, c[0x0][0x230] ;  /* 0x00008c00ff107b82 */ /* 0x000ea40000000a00 */
[----:B------:R-:W-:-:S05]  /*0730*/  @!P2 IMAD.MOV R24, RZ, RZ, -R24 ;  /* 0x000000ffff18a224 */ /* 0x000fca00078e0a18 */
[----:B------:R-:W-:Y:S01]  /*0740*/  SEL R24, R23, R24, !P3 ;  /* 0x0000001817187207 */ /* 0x000fe20005800000 */
[----:B0-----:R-:W-:Y:S02]  /*0750*/  IMAD.MOV.U32 R14, RZ, RZ, RZ ;  /* 0x000000ffff0e7224 */ /* 0x001fe400078e00ff */
[----:B--2---:R-:W-:-:S04]  /*0760*/  IMAD.WIDE R16, R19, 0x4, R16 ;  /* 0x0000000413107825 */ /* 0x004fc800078e0210 */
[----:B-1----:R-:W-:Y:S01]  /*0770*/  IMAD.MOV R19, RZ, RZ, -R15 ;  /* 0x000000ffff137224 */ /* 0x002fe200078e0a0f */
[----:B------:R0:W2:Y:S03]  /*0780*/  LDG.E.CONSTANT R18, desc[UR6][R16.64] ;  /* 0x0000000610127981 */ /* 0x0000a6000c1e9900 */
[----:B------:R-:W-:-:S04]  /*0790*/  IMAD R19, R19, R26, RZ ;  /* 0x0000001a13137224 */ /* 0x000fc800078e02ff */
[----:B------:R-:W-:Y:S02]  /*07a0*/  IMAD.HI.U32 R28, R15, R19, R14 ;  /* 0x000000130f1c7227 */ /* 0x000fe400078e000e */
[----:B------:R-:W2:Y:S01]  /*07b0*/  LDL.64 R14, [R29] ;  /* 0x000000001d0e7983 */ /* 0x000ea20000100a00 */
[----:B------:R-:W1:Y:S01]  /*07c0*/  LDC R19, c[0x0][0x244] ;  /* 0x00009100ff137b82 */ /* 0x000e620000000800 */
[----:B------:R-:W-:Y:S02]  /*07d0*/  IABS R23, R24 ;  /* 0x0000001800177213 */ /* 0x000fe40000000000 */
[----:B------:R-:W-:Y:S01]  /*07e0*/  LOP3.LUT R24, R24, R25, RZ, 0x3c, !PT ;  /* 0x0000001918187212 */ /* 0x000fe200078e3cff */
[----:B----4-:R-:W5:Y:S02]  /*07f0*/  @!P1 I2F.S16 R27, R20 ;  /* 0x00000014001b9306 */ /* 0x010f640000101400 */
[----:B-----5:R-:W-:Y:S01]  /*0800*/  @!P1 FMUL.FTZ R13, R27, R22 ;  /* 0x000000161b0d9220 */ /* 0x020fe20000410000 */
[----:B---3--:R-:W-:Y:S01]  /*0810*/  IMAD.IADD R8, R8, 0x1, R21 ;  /* 0x0000000108087824 */ /* 0x008fe200078e0215 */
[----:B-1----:R-:W-:-:S04]  /*0820*/  IABS R21, R19 ;  /* 0x0000001300157213 */ /* 0x002fc80000000000 */
[----:B------:R-:W1:Y:S01]  /*0830*/  I2F.RP R27, R21 ;  /* 0x00000015001b7306 */ /* 0x000e620000209400 */
[----:B------:R-:W-:-:S07]  /*0840*/  IMAD.HI.U32 R22, R28, R23, RZ ;  /* 0x000000171c167227 */ /* 0x000fce00078e00ff */
[----:B-1----:R-:W1:Y:S01]  /*0850*/  MUFU.RCP R27, R27 ;  /* 0x0000001b001b7308 */ /* 0x002e620000001000 */
[----:B0-----:R-:W-:-:S05]  /*0860*/  IADD3 R16, -R22, RZ, RZ ;  /* 0x000000ff16107210 */ /* 0x001fca0007ffe1ff */
[----:B------:R-:W-:-:S05]  /*0870*/  IMAD R23, R26, R16, R23 ;  /* 0x000000101a177224 */ /* 0x000fca00078e0217 */
[----:B------:R-:W-:Y:S01]  /*0880*/  ISETP.GT.U32.AND P3, PT, R26, R23, PT ;  /* 0x000000171a00720c */ /* 0x000fe20003f64070 */
[----:B-1----:R-:W-:-:S04]  /*0890*/  VIADD R16, R27, 0xffffffe ;  /* 0x0ffffffe1b107836 */ /* 0x002fc80000000000 */
[----:B------:R0:W1:Y:S08]  /*08a0*/  F2I.FTZ.U32.TRUNC.NTZ R17, R16 ;  /* 0x0000001000117305 */ /* 0x000070000021f000 */
[----:B------:R-:W-:-:S05]  /*08b0*/  @!P3 IMAD.IADD R23, R23, 0x1, -R26 ;  /* 0x000000011717b824 */ /* 0x000fca00078e0a1a */
[----:B------:R-:W-:Y:S01]  /*08c0*/  ISETP.GE.U32.AND P5, PT, R23, R26, PT ;  /* 0x0000001a1700720c */ /* 0x000fe20003fa6070 */
[----:B0-----:R-:W-:Y:S01]  /*08d0*/  IMAD.MOV.U32 R16, RZ, RZ, RZ ;  /* 0x000000ffff107224 */ /* 0x001fe200078e00ff */
[----:B-1----:R-:W-:-:S05]  /*08e0*/  IADD3 R20, RZ, -R17, RZ ;  /* 0x80000011ff147210 */ /* 0x002fca0007ffe0ff */
[----:B------:R-:W-:Y:S01]  /*08f0*/  IMAD R23, R20, R21, RZ ;  /* 0x0000001514177224 */ /* 0x000fe200078e02ff */
[----:B------:R-:W-:-:S03]  /*0900*/  IABS R20, R8 ;  /* 0x0000000800147213 */ /* 0x000fc60000000000 */
[----:B------:R-:W-:-:S06]  /*0910*/  IMAD.HI.U32 R16, R17, R23, R16 ;  /* 0x0000001711107227 */ /* 0x000fcc00078e0010 */
[----:B------:R-:W-:-:S05]  /*0920*/  IMAD.HI.U32 R16, R16, R20, RZ ;  /* 0x0000001410107227 */ /* 0x000fca00078e00ff */
[----:B------:R-:W-:-:S05]  /*0930*/  IADD3 R17, -R16, RZ, RZ ;  /* 0x000000ff10117210 */ /* 0x000fca0007ffe1ff */
[----:B------:R-:W-:Y:S02]  /*0940*/  IMAD R20, R21, R17, R20 ;  /* 0x0000001115147224 */ /* 0x000fe400078e0214 */
[----:B------:R-:W-:-:S03]  /*0950*/  IMAD.HI.U32 R28, R28, R9, RZ ;  /* 0x000000091c1c7227 */ /* 0x000fc600078e00ff */
[----:B------:R-:W-:Y:S01]  /*0960*/  ISETP.GT.U32.AND P0, PT, R21, R20, PT ;  /* 0x000000141500720c */ /* 0x000fe20003f04070 */
[----:B------:R-:W-:-:S04]  /*0970*/  IMAD.MOV R28, RZ, RZ, -R28 ;  /* 0x000000ffff1c7224 */ /* 0x000fc800078e0a1c */
[----:B------:R-:W-:-:S05]  /*0980*/  IMAD R9, R26, R28, R9 ;  /* 0x0000001c1a097224 */ /* 0x000fca00078e0209 */
[----:B------:R-:W-:-:S03]  /*0990*/  ISETP.GT.U32.AND P4, PT, R26, R9, PT ;  /* 0x000000091a00720c */ /* 0x000fc60003f84070 */
[----:B------:R-:W-:-:S05]  /*09a0*/  @!P0 IMAD.IADD R20, R20, 0x1, -R21 ;  /* 0x0000000114148824 */ /* 0x000fca00078e0a15 */
[----:B------:R-:W-:Y:S01]  /*09b0*/  ISETP.GE.U32.AND P6, PT, R20, R21, PT ;  /* 0x000000151400720c */ /* 0x000fe20003fc6070 */
[----:B------:R-:W-:Y:S01]  /*09c0*/  @!P0 VIADD R16, R16, 0x1 ;  /* 0x0000000110108836 */ /* 0x000fe20000000000 */
[----:B------:R-:W-:-:S03]  /*09d0*/  LOP3.LUT R17, R8, R19, RZ, 0x3c, !PT ;  /* 0x0000001308117212 */ /* 0x000fc600078e3cff */
[----:B------:R-:W-:Y:S01]  /*09e0*/  @!P4 IMAD.IADD R9, R9, 0x1, -R26 ;  /* 0x000000010909c824 */ /* 0x000fe200078e0a1a */
[----:B------:R-:W-:Y:S02]  /*09f0*/  @!P3 IADD3 R22, R22, 0x1, RZ ;  /* 0x000000011616b810 */ /* 0x000fe40007ffe0ff */
[----:B------:R-:W-:Y:S02]  /*0a00*/  ISETP.GE.AND P4, PT, R17, RZ, PT ;  /* 0x000000ff1100720c */ /* 0x000fe40003f86270 */
[----:B------:R-:W-:-:S03]  /*0a10*/  ISETP.GT.U32.AND P3, PT, R26, R9, PT ;  /* 0x000000091a00720c */ /* 0x000fc60003f64070 */
[----:B------:R-:W-:Y:S01]  /*0a20*/  @P6 VIADD R16, R16, 0x1 ;  /* 0x0000000110106836 */ /* 0x000fe20000000000 */
[----:B------:R-:W-:Y:S02]  /*0a30*/  ISETP.GE.AND P6, PT, R24, RZ, PT ;  /* 0x000000ff1800720c */ /* 0x000fe40003fc6270 */
[----:B------:R-:W-:Y:S01]  /*0a40*/  ISETP.NE.AND P0, PT, R19, RZ, PT ;  /* 0x000000ff1300720c */ /* 0x000fe20003f05270 */
[----:B------:R-:W-:Y:S01]  /*0a50*/  @P5 VIADD R22, R22, 0x1 ;  /* 0x0000000116165836 */ /* 0x000fe20000000000 */
[----:B------:R-:W-:Y:S02]  /*0a60*/  MOV R21, R16 ;  /* 0x0000001000157202 */ /* 0x000fe40000000f00 */
[----:B------:R-:W-:-:S03]  /*0a70*/  LOP3.LUT R16, RZ, R25, RZ, 0x33, !PT ;  /* 0x00000019ff107212 */ /* 0x000fc600078e33ff */
[----:B------:R-:W-:Y:S01]  /*0a80*/  @!P4 IMAD.MOV R21, RZ, RZ, -R21 ;  /* 0x000000ffff15c224 */ /* 0x000fe200078e0a15 */
[----:B------:R-:W-:Y:S02]  /*0a90*/  @!P3 IADD3 R9, R9, -R26, RZ ;  /* 0x8000001a0909b210 */ /* 0x000fe40007ffe0ff */
[----:B------:R-:W-:Y:S01]  /*0aa0*/  ISETP.NE.AND P3, PT, R25, RZ, PT ;  /* 0x000000ff1900720c */ /* 0x000fe20003f65270 */
[----:B------:R-:W-:Y:S02]  /*0ab0*/  @!P6 IMAD.MOV R22, RZ, RZ, -R22 ;  /* 0x000000ffff16e224 */ /* 0x000fe400078e0a16 */
[----:B------:R-:W-:-:S03]  /*0ac0*/  @!P0 LOP3.LUT R21, RZ, R19, RZ, 0x33, !PT ;  /* 0x00000013ff158212 */ /* 0x000fc600078e33ff */
[C---:B------:R-:W-:Y:S02]  /*0ad0*/  SEL R22, R16.reuse, R22, !P3 ;  /* 0x0000001610167207 */ /* 0x040fe40005800000 */
[C---:B------:R-:W-:Y:S01]  /*0ae0*/  IADD3 R17, -R21.reuse, RZ, RZ ;  /* 0x000000ff15117210 */ /* 0x040fe20007ffe1ff */
[----:B------:R-:W-:Y:S02]  /*0af0*/  @!P2 IMAD.MOV R9, RZ, RZ, -R9 ;  /* 0x000000ffff09a224 */ /* 0x000fe400078e0a09 */
[----:B------:R-:W-:Y:S02]  /*0b00*/  IMAD R22, R21, UR8, R22 ;  /* 0x0000000815167c24 */ /* 0x000fe4000f8e0216 */
[----:B------:R-:W-:Y:S01]  /*0b10*/  IMAD R8, R19, R17, R8 ;  /* 0x0000001113087224 */ /* 0x000fe200078e0208 */
[----:B------:R-:W-:-:S03]  /*0b20*/  SEL R16, R16, R9, !P3 ;  /* 0x0000000910107207 */ /* 0x000fc60005800000 */
[----:B------:R-:W-:Y:S01]  /*0b30*/  IMAD R22, R22, R19, R8 ;  /* 0x0000001316167224 */ /* 0x000fe200078e0208 */
[----:B------:R-:W-:-:S03]  /*0b40*/  @P1 LEA R8, P0, R7, R12, 0x2 ;  /* 0x0000000c07081211 */ /* 0x000fc600078010ff */
[----:B------:R-:W-:Y:S01]  /*0b50*/  IMAD R25, R22, R25, R16 ;  /* 0x0000001916197224 */ /* 0x000fe200078e0210 */
[----:B------:R-:W-:Y:S01]  /*0b60*/  @P1 LEA.HI.X R9, R7, R11, R10, 0x2, P0 ;  /* 0x0000000b07091211 */ /* 0x000fe200000f140a */
[----:B--2---:R-:W-:Y:S02]  /*0b70*/  FADD.FTZ R13, R18, R13 ;  /* 0x0000000d120d7221 */ /* 0x004fe40000010000 */
[----:B------:R-:W-:Y:S01]  /*0b80*/  IMAD.WIDE R14, R25, 0x4, R14 ;  /* 0x00000004190e7825 */ /* 0x000fe200078e020e */
[----:B------:R-:W-:Y:S02]  /*0b90*/  IADD3 R7, R5, R7, RZ ;  /* 0x0000000705077210 */ /* 0x000fe40007ffe0ff */
[----:B------:R0:W-:Y:S04]  /*0ba0*/  @P1 STG.E desc[UR6][R8.64], R13 ;  /* 0x0000000d08001986 */ /* 0x0001e8000c101906 */
[----:B------:R0:W-:Y:S01]  /*0bb0*/  ST.E desc[UR6][R14.64], R13 ;  /* 0x0000000d0e007985 */ /* 0x0001e2000c101906 */
[----:B------:R-:W-:-:S13]  /*0bc0*/  ISETP.GE.AND P0, PT, R7, R0, PT ;  /* 0x000000000700720c */ /* 0x000fda0003f06270 */
[----:B0-----:R-:W-:Y:S05]  /*0bd0*/  @!P0 BRA `(.L_x_122) ;  /* 0xfffffff400948947 */ /* 0x001fea000383ffff */
[----:B------:R-:W-:Y:S05]  /*0be0*/  EXIT ;  /* 0x000000000000794d */ /* 0x000fea0003800000 */
.L_x_123:
        /* <DEDUP_REMOVED lines=9> */
.L_x_541:


//--------------------- .text._ZN17fastertransformer24transpose_remove_paddingI6__halfEEvPKT_PS2_iiiiPKiPKfi --------------------------
	.section	.text._ZN17fastertransformer24transpose_remove_paddingI6__halfEEvPKT_PS2_iiiiPKiPKfi,"ax",@progbits
	.align	128
        .global         _ZN17fastertransformer24transpose_remove_paddingI6__halfEEvPKT_PS2_iiiiPKiPKfi
        .type           _ZN17fastertransformer24transpose_remove_paddingI6__halfEEvPKT_PS2_iiiiPKiPKfi,@function
        .size           _ZN17fastertransformer24transpose_remove_paddingI6__halfEEvPKT_PS2_iiiiPKiPKfi,(.L_x_542 - _ZN17fastertransformer24transpose_remove_paddingI6__halfEEvPKT_PS2_iiiiPKiPKfi)
        .other          _ZN17fastertransformer24transpose_remove_paddingI6__halfEEvPKT_PS2_iiiiPKiPKfi,@"STO_CUDA_ENTRY STV_DEFAULT"
_ZN17fastertransformer24transpose_remove_paddingI6__halfEEvPKT_PS2_iiiiPKiPKfi:
.text._ZN17fastertransformer24transpose_remove_paddingI6__halfEEvPKT_PS2_iiiiPKiPKfi:
[----:B------:R-:W-:Y:S08]  /*0000*/  LDC R1, c[0x0][0x28] ;  /* 0x00000a00ff017b82 */ /* 0x000ff00000000800 */
[----:B------:R-:W0:Y:S01]  /*0010*/  LDC R0, c[0x0][0x240] ;  /* 0x00009000ff007b82 */ /* 0x000e220000000800 */
[----:B------:R-:W-:Y:S01]  /*0020*/  IMAD.MOV.U32 R4, RZ, RZ, RZ ;  /* 0x000000ffff047224 */ /* 0x000fe200078e00ff */
[----:B------:R-:W-:Y:S01]  /*0030*/  ULDC.64 UR4, c[0x0][0x208] ;  /* 0x0000820000047ab9 */ /* 0x000fe20000000a00 */
[----:B------:R-:W1:Y:S01]  /*0040*/  S2R R7, SR_TID.X ;  /* 0x0000000000077919 */ /* 0x000e620000002100 */
[----:B------:R-:W-:-:S04]  /*0050*/  ULDC UR7, c[0x0][0x228] ;  /* 0x00008a0000077ab9 */ /* 0x000fc80000000800 */
[----:B------:R-:W2:Y:S01]  /*0060*/  LDC R5, c[0x0][0x22c] ;  /* 0x00008b00ff057b82 */ /* 0x000ea20000000800 */
[----:B0-----:R-:W-:Y:S01]  /*0070*/  ISETP.NE.AND P0, PT, R0, 0x2, PT ;  /* 0x000000020000780c */ /* 0x001fe20003f05270 */
[----:B--2---:R-:W-:-:S12]  /*0080*/  IMAD R0, R5, UR7, RZ ;  /* 0x0000000705007c24 */ /* 0x004fd8000f8e02ff */
[----:B------:R-:W0:Y:S01]  /*0090*/  @!P0 LDC.64 R2, c[0x0][0x238] ;  /* 0x00008e00ff028b82 */ /* 0x000e220000000a00 */
[----:B-1----:R-:W-:Y:S01]  /*00a0*/  ISETP.GE.AND P1, PT, R7, R0, PT ;  /* 0x000000000700720c */ /* 0x002fe20003f26270 */
[----:B0-----:R0:W5:-:S12]  /*00b0*/  @!P0 LDG.E R4, desc[UR4][R2.64] ;  /* 0x0000000402048981 */ /* 0x001158000c1e1900 */
[----:B------:R-:W-:Y:S05]  /*00c0*/  @P1 EXIT ;  /* 0x000000000000194d */ /* 0x000fea0003800000 */
[----:B------:R-:W1:Y:S01]  /*00d0*/  S2R R6, SR_CTAID.X ;  /* 0x0000000000067919 */ /* 0x000e620000002500 */
[----:B------:R-:W1:Y:S08]  /*00e0*/  LDC.64 R14, c[0x0][0x230] ;  /* 0x00008c00ff0e7b82 */ /* 0x000e700000000a00 */
[----:B------:R-:W2:Y:S01]  /*00f0*/  LDC R8, c[0x0][0x224] ;  /* 0x00008900ff087b82 */ /* 0x000ea20000000800 */
[----:B------:R-:W-:Y:S01]  /*0100*/  IABS R5, R5 ;  /* 0x0000000500057213 */ /* 0x000fe20000000000 */
[----:B------:R-:W-:Y:S01]  /*0110*/  ULDC UR6, c[0x0][0x0] ;  /* 0x0000000000067ab9 */ /* 0x000fe20000000800 */
[----:B------:R-:W-:Y:S01]  /*0120*/  ULDC.64 UR8, c[0x0][0x218] ;  /* 0x0000860000087ab9 */ /* 0x000fe20000000a00 */
[----:B-1----:R-:W-:-:S06]  /*0130*/  IMAD.WIDE R14, R6, 0x4, R14 ;  /* 0x00000004060e7825 */ /* 0x002fcc00078e020e */
[----:B------:R-:W3:Y:S01]  /*0140*/  LDG.E R15, desc[UR4][R14.64] ;  /* 0x000000040e0f7981 */ /* 0x000ee2000c1e1900 */
[----:B--2---:R-:W-:-:S04]  /*0150*/  IABS R10, R8 ;  /* 0x00000008000a7213 */ /* 0x004fc80000000000 */
[----:B------:R-:W1:Y:S08]  /*0160*/  I2F.RP R9, R10 ;  /* 0x0000000a00097306 */ /* 0x000e700000209400 */
[----:B-1----:R-:W0:Y:S02]  /*0170*/  MUFU.RCP R9, R9 ;  /* 0x0000000900097308 */ /* 0x002e240000001000 */
[----:B0-----:R-:W-:-:S06]  /*0180*/  VIADD R2, R9, 0xffffffe ;  /* 0x0ffffffe09027836 */ /* 0x001fcc0000000000 */
[----:B------:R0:W1:Y:S02]  /*0190*/  F2I.FTZ.U32.TRUNC.NTZ R3, R2 ;  /* 0x0000000200037305 */ /* 0x000064000021f000 */
[----:B0-----:R-:W-:Y:S01]  /*01a0*/  HFMA2.MMA R2, -RZ, RZ, 0, 0 ;  /* 0x00000000ff027435 */ /* 0x001fe200000001ff */
[----:B-1----:R-:W-:-:S05]  /*01b0*/  IADD3 R11, RZ, -R3, RZ ;  /* 0x80000003ff0b7210 */ /* 0x002fca0007ffe0ff */
[----:B------:R-:W-:-:S04]  /*01c0*/  IMAD R11, R11, R10, RZ ;  /* 0x0000000a0b0b7224 */ /* 0x000fc800078e02ff */
[----:B------:R-:W-:Y:S02]  /*01d0*/  IMAD.HI.U32 R3, R3, R11, R2 ;  /* 0x0000000b03037227 */ /* 0x000fe400078e0002 */
[----:B------:R-:W0:Y:S01]  /*01e0*/  I2F.RP R2, R5 ;  /* 0x0000000500027306 */ /* 0x000e220000209400 */
[----:B------:R-:W1:Y:S07]  /*01f0*/  LDC R11, c[0x0][0x240] ;  /* 0x00009000ff0b7b82 */ /* 0x000e6e0000000800 */
[----:B0-----:R-:W0:Y:S01]  /*0200*/  MUFU.RCP R2, R2 ;  /* 0x0000000200027308 */ /* 0x001e220000001000 */
[----:B---3--:R-:W-:-:S02]  /*0210*/  IMAD.IADD R12, R15, 0x1, R6 ;  /* 0x000000010f0c7824 */ /* 0x008fc400078e0206 */
[----:B------:R-:W-:-:S03]  /*0220*/  IMAD R6, R6, UR7, RZ ;  /* 0x0000000706067c24 */ /* 0x000fc6000f8e02ff */
[----:B------:R-:W-:Y:S02]  /*0230*/  IABS R9, R12 ;  /* 0x0000000c00097213 */ /* 0x000fe40000000000 */
[----:B------:R-:W-:-:S03]  /*0240*/  ISETP.GE.AND P2, PT, R12, RZ, PT ;  /* 0x000000ff0c00720c */ /* 0x000fc60003f46270 */
[----:B------:R-:W-:-:S04]  /*0250*/  IMAD.HI.U32 R3, R3, R9, RZ ;  /* 0x0000000903037227 */ /* 0x000fc800078e00ff */
[----:B------:R-:W-:-:S04]  /*0260*/  IMAD.MOV R3, RZ, RZ, -R3 ;  /* 0x000000ffff037224 */ /* 0x000fc800078e0a03 */
[----:B------:R-:W-:Y:S02]  /*0270*/  IMAD R3, R10, R3, R9 ;  /* 0x000000030a037224 */ /* 0x000fe400078e0209 */
[----:B0-----:R-:W-:-:S03]  /*0280*/  VIADD R9, R2, 0xffffffe ;  /* 0x0ffffffe02097836 */ /* 0x001fc60000000000 */
[----:B------:R-:W-:-:S03]  /*0290*/  ISETP.GT.U32.AND P0, PT, R10, R3, PT ;  /* 0x000000030a00720c */ /* 0x000fc60003f04070 */
[----:B------:R-:W0:Y:S10]  /*02a0*/  F2I.FTZ.U32.TRUNC.NTZ R9, R9 ;  /* 0x0000000900097305 */ /* 0x000e34000021f000 */
[----:B------:R-:W-:-:S02]  /*02b0*/  @!P0 IADD3 R3, R3, -R10, RZ ;  /* 0x8000000a03038210 */ /* 0x000fc40007ffe0ff */
[----:B------:R-:W-:Y:S02]  /*02c0*/  ISETP.NE.AND P0, PT, R8, RZ, PT ;  /* 0x000000ff0800720c */ /* 0x000fe40003f05270 */
[----:B------:R-:W-:Y:S02]  /*02d0*/  ISETP.GT.U32.AND P1, PT, R10, R3, PT ;  /* 0x000000030a00720c */ /* 0x000fe40003f24070 */
[----:B0-----:R-:W-:-:S05]  /*02e0*/  IADD3 R14, RZ, -R9, RZ ;  /* 0x80000009ff0e7210 */ /* 0x001fca0007ffe0ff */
[----:B------:R-:W-:-:S06]  /*02f0*/  IMAD R15, R14, R5, RZ ;  /* 0x000000050e0f7224 */ /* 0x000fcc00078e02ff */
[----:B------:R-:W-:Y:S02]  /*0300*/  @!P1 IADD3 R3, R3, -R10, RZ ;  /* 0x8000000a03039210 */ /* 0x000fe40007ffe0ff */
[----:B------:R-:W0:Y:S03]  /*0310*/  LDC R10, c[0x0][0x22c] ;  /* 0x00008b00ff0a7b82 */ /* 0x000e260000000800 */
[----:B------:R-:W-:-:S04]  /*0320*/  IMAD.MOV.U32 R13, RZ, RZ, R3 ;  /* 0x000000ffff0d7224 */ /* 0x000fc800078e0003 */
[----:B------:R-:W-:Y:S01]  /*0330*/  @!P2 IMAD.MOV R13, RZ, RZ, -R13 ;  /* 0x000000ffff0da224 */ /* 0x000fe200078e0a0d */
[----:B------:R-:W2:Y:S01]  /*0340*/  LDC.64 R2, c[0x0][0x210] ;  /* 0x00008400ff027b82 */ /* 0x000ea20000000a00 */
[----:B------:R-:W-:Y:S01]  /*0350*/  @!P0 LOP3.LUT R13, RZ, R8, RZ, 0x33, !PT ;  /* 0x00000008ff0d8212 */ /* 0x000fe200078e33ff */
[----:B------:R-:W-:-:S03]  /*0360*/  IMAD.MOV.U32 R8, RZ, RZ, RZ ;  /* 0x000000ffff087224 */ /* 0x000fc600078e00ff */
[----:B------:R-:W-:Y:S01]  /*0370*/  IADD3 R12, R12, -R13, RZ ;  /* 0x8000000d0c0c7210 */ /* 0x000fe20007ffe0ff */
[----:B------:R-:W-:-:S04]  /*0380*/  IMAD.HI.U32 R8, R9, R15, R8 ;  /* 0x0000000f09087227 */ /* 0x000fc800078e0008 */
[----:B------:R-:W-:Y:S01]  /*0390*/  IMAD R9, R12, UR7, R13 ;  /* 0x000000070c097c24 */ /* 0x000fe2000f8e020d */
[----:B-1----:R-:W-:-:S06]  /*03a0*/  ULDC UR7, c[0x0][0x224] ;  /* 0x0000890000077ab9 */ /* 0x002fcc0000000800 */
.L_x_125:
[----:B01----:R-:W-:Y:S02]  /*03b0*/  IABS R13, R7 ;  /* 0x00000007000d7213 */ /* 0x003fe40000000000 */
[----:B0-----:R-:W-:-:S03]  /*03c0*/  IABS R15, R10 ;  /* 0x0000000a000f7213 */ /* 0x001fc60000000000 */
[----:B------:R-:W-:-:S05]  /*03d0*/  IMAD.HI.U32 R12, R8, R13, RZ ;  /* 0x0000000d080c7227 */ /* 0x000fca00078e00ff */
[----:B------:R-:W-:-:S05]  /*03e0*/  IADD3 R14, -R12, RZ, RZ ;  /* 0x000000ff0c0e7210 */ /* 0x000fca0007ffe1ff */
[----:B------:R-:W-:Y:S01]  /*03f0*/  IMAD R14, R15, R14, R13 ;  /* 0x0000000e0f0e7224 */ /* 0x000fe200078e020d */
[----:B------:R-:W-:-:S04]  /*0400*/  LOP3.LUT R13, R7, R10, RZ, 0x3c, !PT ;  /* 0x0000000a070d7212 */ /* 0x000fc800078e3cff */
[----:B------:R-:W-:Y:S02]  /*0410*/  ISETP.GT.U32.AND P2, PT, R5, R14, PT ;  /* 0x0000000e0500720c */ /* 0x000fe40003f44070 */
[----:B------:R-:W-:-:S11]  /*0420*/  ISETP.GE.AND P1, PT, R13, RZ, PT ;  /* 0x000000ff0d00720c */ /* 0x000fd60003f26270 */
[----:B------:R-:W-:Y:S01]  /*0430*/  @!P2 IMAD.IADD R14, R14, 0x1, -R15 ;  /* 0x000000010e0ea824 */ /* 0x000fe200078e0a0f */
[----:B------:R-:W-:Y:S02]  /*0440*/  @!P2 IADD3 R12, R12, 0x1, RZ ;  /* 0x000000010c0ca810 */ /* 0x000fe40007ffe0ff */
[----:B------:R-:W-:Y:S02]  /*0450*/  ISETP.NE.AND P2, PT, R10, RZ, PT ;  /* 0x000000ff0a00720c */ /* 0x000fe40003f45270 */
[----:B------:R-:W-:-:S13]  /*0460*/  ISETP.GE.U32.AND P0, PT, R14, R5, PT ;  /* 0x000000050e00720c */ /* 0x000fda0003f06070 */
[----:B------:R-:W-:-:S05]  /*0470*/  @P0 VIADD R12, R12, 0x1 ;  /* 0x000000010c0c0836 */ /* 0x000fca0000000000 */
[----:B------:R-:W-:Y:S02]  /*0480*/  @!P1 IADD3 R12, -R12, RZ, RZ ;  /* 0x000000ff0c0c9210 */ /* 0x000fe40007ffe1ff */
[----:B------:R-:W-:-:S05]  /*0490*/  @!P2 LOP3.LUT R12, RZ, R10, RZ, 0x33, !PT ;  /* 0x0000000aff0ca212 */ /* 0x000fca00078e33ff */
[----:B------:R-:W-:Y:S02]  /*04a0*/  IMAD.MOV R14, RZ, RZ, -R12 ;  /* 0x000000ffff0e7224 */ /* 0x000fe400078e0a0c */
[----:B------:R-:W-:Y:S02]  /*04b0*/  IMAD R13, R12, UR7, R9 ;  /* 0x000000070c0d7c24 */ /* 0x000fe4000f8e0209 */
[----:B------:R-:W-:-:S04]  /*04c0*/  IMAD R12, R10, R14, R7 ;  /* 0x0000000e0a0c7224 */ /* 0x000fc800078e0207 */
[----:B------:R-:W-:-:S04]  /*04d0*/  IMAD R13, R13, R10, R12 ;  /* 0x0000000a0d0d7224 */ /* 0x000fc800078e020c */
[----:B--2---:R-:W-:-:S06]  /*04e0*/  IMAD.WIDE R12, R13, 0x2, R2 ;  /* 0x000000020d0c7825 */ /* 0x004fcc00078e0202 */
[----:B------:R-:W2:Y:S01]  /*04f0*/  LDG.E.U16.CONSTANT R13, desc[UR4][R12.64] ;  /* 0x000000040c0d7981 */ /* 0x000ea2000c1e9500 */
[----:B------:R-:W-:-:S13]  /*0500*/  ISETP.NE.AND P0, PT, R11, 0x2, PT ;  /* 0x000000020b00780c */ /* 0x000fda0003f05270 */
[----:B------:R-:W0:Y:S01]  /*0510*/  @P0 LDC.64 R14, c[0x0][0x218] ;  /* 0x00008600ff0e0b82 */ /* 0x000e220000000a00 */
[----:B------:R-:W-:-:S04]  /*0520*/  @P0 IMAD R17, R6, R10, R7 ;  /* 0x0000000a06110224 */ /* 0x000fc800078e0207 */
[----:B0-----:R-:W-:-:S05]  /*0530*/  @P0 IMAD.WIDE R14, R17, 0x2, R14 ;  /* 0x00000002110e0825 */ /* 0x001fca00078e020e */
[----:B--2---:R0:W-:Y:S01]  /*0540*/  @P0 STG.E.U16 desc[UR4][R14.64], R13 ;  /* 0x0000000d0e000986 */ /* 0x0041e2000c101504 */
[----:B------:R-:W-:Y:S05]  /*0550*/  @P0 BRA `(.L_x_124) ;  /* 0x0000000000240947 */ /* 0x000fea0003800000 */
[----:B0-----:R-:W-:-:S05]  /*0560*/  HADD2.F32 R13, -RZ, R13.H0_H0 ;  /* 0x2000000dff0d7230 */ /* 0x001fca0000004100 */
[----:B-----5:R-:W-:Y:S01]  /*0570*/  FMUL.FTZ R14, R13, R4 ;  /* 0x000000040d0e7220 */ /* 0x020fe20000410000 */
[----:B------:R-:W-:-:S05]  /*0580*/  IMAD R13, R6, R10, R7 ;  /* 0x0000000a060d7224 */ /* 0x000fca00078e0207 */
[----:B------:R-:W0:Y:S01]  /*0590*/  F2I.S8.NTZ R14, R14 ;  /* 0x0000000e000e7305 */ /* 0x000e220000202100 */
[----:B------:R-:W-:-:S04]  /*05a0*/  IADD3 R12, P0, R13, UR8, RZ ;  /* 0x000000080d0c7c10 */ /* 0x000fc8000ff1e0ff */
[----:B------:R-:W-:Y:S02]  /*05b0*/  LEA.HI.X.SX32 R13, R13, UR9, 0x1, P0 ;  /* 0x000000090d0d7c11 */ /* 0x000fe400080f0eff */
[----:B0-----:R-:W-:-:S04]  /*05c0*/  PRMT R15, R14, 0x8880, RZ ;  /* 0x000088800e0f7816 */ /* 0x001fc800000000ff */
[----:B------:R-:W-:-:S05]  /*05d0*/  PRMT R15, R15, 0x7710, RZ ;  /* 0x000077100f0f7816 */ /* 0x000fca00000000ff */
[----:B------:R1:W-:Y:S02]  /*05e0*/  STG.E.U8 desc[UR4][R12.64], R15 ;  /* 0x0000000f0c007986 */ /* 0x0003e4000c101104 */
.L_x_124:
[----:B------:R-:W-:-:S04]  /*05f0*/  IADD3 R7, R7, UR6, RZ ;  /* 0x0000000607077c10 */ /* 0x000fc8000fffe0ff */
[----:B------:R-:W-:-:S13]  /*0600*/  ISETP.GE.AND P0, PT, R7, R0, PT ;  /* 0x000000000700720c */ /* 0x000fda0003f06270 */
[----:B------:R-:W-:Y:S05]  /*0610*/  @!P0 BRA `(.L_x_125) ;  /* 0xfffffffc00648947 */ /* 0x000fea000383ffff */
[----:B------:R-:W-:Y:S05]  /*0620*/  EXIT ;  /* 0x000000000000794d */ /* 0x000fea0003800000 */
.L_x_126:
        /* <DEDUP_REMOVED lines=13> */
.L_x_542:


//--------------------- .text._ZN17fastertransformer24transpose_remove_paddingIfEEvPKT_PS1_iiiiPKiPKfi --------------------------
	.section	.text._ZN17fastertransformer24transpose_remove_paddingIfEEvPKT_PS1_iiiiPKiPKfi,"ax",@progbits
	.align	128
        .global         _ZN17fastertransformer24transpose_remove_paddingIfEEvPKT_PS1_iiiiPKiPKfi
        .type           _ZN17fastertransformer24transpose_remove_paddingIfEEvPKT_PS1_iiiiPKiPKfi,@function
        .size           _ZN17fastertransformer24transpose_remove_paddingIfEEvPKT_PS1_iiiiPKiPKfi,(.L_x_543 - _ZN17fastertransformer24transpose_remove_paddingIfEEvPKT_PS1_iiiiPKiPKfi)
        .other          _ZN17fastertransformer24transpose_remove_paddingIfEEvPKT_PS1_iiiiPKiPKfi,@"STO_CUDA_ENTRY STV_DEFAULT"
_ZN17fastertransformer24transpose_remove_paddingIfEEvPKT_PS1_iiiiPKiPKfi:
.text._ZN17fastertransformer24transpose_remove_paddingIfEEvPKT_PS1_iiiiPKiPKfi:
        /* <DEDUP_REMOVED lines=59> */
.L_x_128:
        /* <DEDUP_REMOVED lines=20> */
[----:B------:R-:W2:Y:S01]  /*04f0*/  LDG.E.CONSTANT R13, desc[UR4][R12.64] ;  /* 0x000000040c0d7981 */ /* 0x000ea2000c1e9900 */
[----:B------:R-:W-:-:S13]  /*0500*/  ISETP.NE.AND P0, PT, R11, 0x2, PT ;  /* 0x000000020b00780c */ /* 0x000fda0003f05270 */
[----:B------:R-:W0:Y:S01]  /*0510*/  @P0 LDC.64 R14, c[0x0][0x218] ;  /* 0x00008600ff0e0b82 */ /* 0x000e220000000a00 */
[----:B------:R-:W-:-:S04]  /*0520*/  @P0 IMAD R17, R6, R10, R7 ;  /* 0x0000000a06110224 */ /* 0x000fc800078e0207 */
[----:B0-----:R-:W-:-:S05]  /*0530*/  @P0 IMAD.WIDE R14, R17, 0x4, R14 ;  /* 0x00000004110e0825 */ /* 0x001fca00078e020e */
[----:B--2---:R0:W-:Y:S01]  /*0540*/  @P0 STG.E desc[UR4][R14.64], R13 ;  /* 0x0000000d0e000986 */ /* 0x0041e2000c101904 */
[----:B------:R-:W-:Y:S05]  /*0550*/  @P0 BRA `(.L_x_127) ;  /* 0x0000000000200947 */ /* 0x000fea0003800000 */
[----:B0----5:R-:W-:Y:S01]  /*0560*/  FMUL.FTZ R14, R13, R4 ;  /* 0x000000040d0e7220 */ /* 0x021fe20000410000 */
[----:B------:R-:W-:-:S05]  /*0570*/  IMAD R13, R6, R10, R7 ;  /* 0x0000000a060d7224 */ /* 0x000fca00078e0207 */
[----:B------:R-:W0:Y:S01]  /*0580*/  F2I.S8.NTZ R14, R14 ;  /* 0x0000000e000e7305 */ /* 0x000e220000202100 */
[----:B------:R-:W-:-:S04]  /*0590*/  IADD3 R12, P0, R13, UR8, RZ ;  /* 0x000000080d0c7c10 */ /* 0x000fc8000ff1e0ff */
[----:B------:R-:W-:Y:S02]  /*05a0*/  LEA.HI.X.SX32 R13, R13, UR9, 0x1, P0 ;  /* 0x000000090d0d7c11 */ /* 0x000fe400080f0eff */
[----:B0-----:R-:W-:-:S04]  /*05b0*/  PRMT R15, R14, 0x8880, RZ ;  /* 0x000088800e0f7816 */ /* 0x001fc800000000ff */
[----:B------:R-:W-:-:S05]  /*05c0*/  PRMT R15, R15, 0x7710, RZ ;  /* 0x000077100f0f7816 */ /* 0x000fca00000000ff */
[----:B------:R1:W-:Y:S02]  /*05d0*/  STG.E.U8 desc[UR4][R12.64], R15 ;  /* 0x0000000f0c007986 */ /* 0x0003e4000c101104 */
.L_x_127:
[----:B------:R-:W-:-:S04]  /*05e0*/  IADD3 R7, R7, UR6, RZ ;  /* 0x0000000607077c10 */ /* 0x000fc8000fffe0ff */
[----:B------:R-:W-:-:S13]  /*05f0*/  ISETP.GE.AND P0, PT, R7, R0, PT ;  /* 0x000000000700720c */ /* 0x000fda0003f06270 */
[----:B------:R-:W-:Y:S05]  /*0600*/  @!P0 BRA `(.L_x_128) ;  /* 0xfffffffc00688947 */ /* 0x000fea000383ffff */
[----:B------:R-:W-:Y:S05]  /*0610*/  EXIT ;  /* 0x000000000000794d */ /* 0x000fea0003800000 */
.L_x_129:
        /* <DEDUP_REMOVED lines=14> */
.L_x_543:


//--------------------- .text._ZN17fastertransformer24transpose_remove_paddingI7__half2EEvPKT_PS2_iiiiPKiPKfi --------------------------
	.section	.text._ZN17fastertransformer24transpose_remove_paddingI7__half2EEvPKT_PS2_iiiiPKiPKfi,"ax",@progbits
	.align	128
        .global         _ZN17fastertransformer24transpose_remove_paddingI7__half2EEvPKT_PS2_iiiiPKiPKfi
        .type           _ZN17fastertransformer24transpose_remove_paddingI7__half2EEvPKT_PS2_iiiiPKiPKfi,@function
        .size           _ZN17fastertransformer24transpose_remove_paddingI7__half2EEvPKT_PS2_iiiiPKiPKfi,(.L_x_544 - _ZN17fastertransformer24transpose_remove_paddingI7__half2EEvPKT_PS2_iiiiPKiPKfi)
        .other          _ZN17fastertransformer24transpose_remove_paddingI7__half2EEvPKT_PS2_iiiiPKiPKfi,@"STO_CUDA_ENTRY STV_DEFAULT"
_ZN17fastertransformer24transpose_remove_paddingI7__half2EEvPKT_PS2_iiiiPKiPKfi:
.text._ZN17fastertransformer24transpose_remove_paddingI7__half2EEvPKT_PS2_iiiiPKiPKfi:
[----:B------:R-:W-:Y:S08]  /*0000*/  LDC R1, c[0x0][0x28] ;  /* 0x00000a00ff017b82 */ /* 0x000ff00000000800 */
[----:B------:R-:W0:Y:S01]  /*0010*/  LDC R0, c[0x0][0x240] ;  /* 0x00009000ff007b82 */ /* 0x000e220000000800 */
[----:B------:R-:W-:Y:S01]  /*0020*/  HFMA2.MMA R6, -RZ, RZ, 0, 0 ;  /* 0x00000000ff067435 */ /* 0x000fe200000001ff */
        /* <DEDUP_REMOVED lines=15> */
[----:B-1----:R-:W-:-:S06]  /*0120*/  IMAD.WIDE R12, R8, 0x4, R12 ;  /* 0x00000004080c7825 */ /* 0x002fcc00078e020c */
[----:B------:R1:W3:Y:S01]  /*0130*/  LDG.E R13, desc[UR4][R12.64] ;  /* 0x000000040c0d7981 */ /* 0x0002e2000c1e1900 */
[----:B--2---:R-:W-:-:S04]  /*0140*/  IABS R4, R10 ;  /* 0x0000000a00047213 */ /* 0x004fc80000000000 */
[----:B------:R-:W2:Y:S01]  /*0150*/  I2F.RP R5, R4 ;  /* 0x0000000400057306 */ /* 0x000ea20000209400 */
[----:B-1----:R-:W1:Y:S07]  /*0160*/  LDC R12, c[0x0][0x22c] ;  /* 0x00008b00ff0c7b82 */ /* 0x002e6e0000000800 */
[----:B--2---:R-:W0:Y:S02]  /*0170*/  MUFU.RCP R5, R5 ;  /* 0x0000000500057308 */ /* 0x004e240000001000 */
[----:B0-----:R-:W-:-:S06]  /*0180*/  IADD3 R2, R5, 0xffffffe, RZ ;  /* 0x0ffffffe05027810 */ /* 0x001fcc0007ffe0ff */
[----:B------:R0:W2:Y:S02]  /*0190*/  F2I.FTZ.U32.TRUNC.NTZ R3, R2 ;  /* 0x0000000200037305 */ /* 0x0000a4000021f000 */
[----:B0-----:R-:W-:Y:S02]  /*01a0*/  IMAD.MOV.U32 R2, RZ, RZ, RZ ;  /* 0x000000ffff027224 */ /* 0x001fe400078e00ff */
[----:B--2---:R-:W-:-:S04]  /*01b0*/  IMAD.MOV R11, RZ, RZ, -R3 ;  /* 0x000000ffff0b7224 */ /* 0x004fc800078e0a03 */
[----:B------:R-:W-:-:S04]  /*01c0*/  IMAD R11, R11, R4, RZ ;  /* 0x000000040b0b7224 */ /* 0x000fc800078e02ff */
[----:B------:R-:W-:Y:S02]  /*01d0*/  IMAD.HI.U32 R3, R3, R11, R2 ;  /* 0x0000000b03037227 */ /* 0x000fe400078e0002 */
[----:B------:R-:W0:Y:S08]  /*01e0*/  I2F.RP R2, R7 ;  /* 0x0000000700027306 */ /* 0x000e300000209400 */
[----:B0-----:R-:W0:Y:S02]  /*01f0*/  MUFU.RCP R2, R2 ;  /* 0x0000000200027308 */ /* 0x001e240000001000 */
[----:B0-----:R-:W-:-:S06]  /*0200*/  IADD3 R11, R2, 0xffffffe, RZ ;  /* 0x0ffffffe020b7810 */ /* 0x001fcc0007ffe0ff */
[----:B------:R-:W0:Y:S02]  /*0210*/  F2I.FTZ.U32.TRUNC.NTZ R11, R11 ;  /* 0x0000000b000b7305 */ /* 0x000e24000021f000 */
[----:B0-----:R-:W-:-:S04]  /*0220*/  IMAD.MOV R16, RZ, RZ, -R11 ;  /* 0x000000ffff107224 */ /* 0x001fc800078e0a0b */
[----:B------:R-:W-:Y:S01]  /*0230*/  IMAD R17, R16, R7, RZ ;  /* 0x0000000710117224 */ /* 0x000fe200078e02ff */
[----:B---3--:R-:W-:Y:S01]  /*0240*/  IADD3 R14, R13, R8, RZ ;  /* 0x000000080d0e7210 */ /* 0x008fe20007ffe0ff */
[----:B------:R-:W-:Y:S01]  /*0250*/  IMAD R8, R8, UR6, RZ ;  /* 0x0000000608087c24 */ /* 0x000fe2000f8e02ff */
[----:B------:R-:W0:Y:S02]  /*0260*/  LDC R13, c[0x0][0x240] ;  /* 0x00009000ff0d7b82 */ /* 0x000e240000000800 */
[----:B------:R-:W-:Y:S02]  /*0270*/  IABS R5, R14 ;  /* 0x0000000e00057213 */ /* 0x000fe40000000000 */
[----:B------:R-:W-:-:S03]  /*0280*/  ISETP.GE.AND P2, PT, R14, RZ, PT ;  /* 0x000000ff0e00720c */ /* 0x000fc60003f46270 */
[----:B------:R-:W-:-:S05]  /*0290*/  IMAD.HI.U32 R3, R3, R5, RZ ;  /* 0x0000000503037227 */ /* 0x000fca00078e00ff */
[----:B------:R-:W-:-:S05]  /*02a0*/  IADD3 R3, -R3, RZ, RZ ;  /* 0x000000ff03037210 */ /* 0x000fca0007ffe1ff */
[C---:B------:R-:W-:Y:S02]  /*02b0*/  IMAD R5, R4.reuse, R3, R5 ;  /* 0x0000000304057224 */ /* 0x040fe400078e0205 */
[----:B------:R-:W2:Y:S03]  /*02c0*/  LDC.64 R2, c[0x0][0x210] ;  /* 0x00008400ff027b82 */ /* 0x000ea60000000a00 */
[----:B------:R-:W-:-:S13]  /*02d0*/  ISETP.GT.U32.AND P0, PT, R4, R5, PT ;  /* 0x000000050400720c */ /* 0x000fda0003f04070 */
[----:B------:R-:W-:Y:S01]  /*02e0*/  @!P0 IMAD.IADD R5, R5, 0x1, -R4 ;  /* 0x0000000105058824 */ /* 0x000fe200078e0a04 */
[----:B------:R-:W-:-:S04]  /*02f0*/  ISETP.NE.AND P0, PT, R10, RZ, PT ;  /* 0x000000ff0a00720c */ /* 0x000fc80003f05270 */
[----:B------:R-:W-:-:S13]  /*0300*/  ISETP.GT.U32.AND P1, PT, R4, R5, PT ;  /* 0x000000050400720c */ /* 0x000fda0003f24070 */
[----:B------:R-:W-:-:S05]  /*0310*/  @!P1 IMAD.IADD R5, R5, 0x1, -R4 ;  /* 0x0000000105059824 */ /* 0x000fca00078e0a04 */
[----:B------:R-:W-:Y:S02]  /*0320*/  MOV R15, R5 ;  /* 0x00000005000f7202 */ /* 0x000fe40000000f00 */
[----:B------:R-:W3:Y:S02]  /*0330*/  LDC.64 R4, c[0x0][0x218] ;  /* 0x00008600ff047b82 */ /* 0x000ee40000000a00 */
[----:B------:R-:W-:Y:S02]  /*0340*/  @!P2 IADD3 R15, -R15, RZ, RZ ;  /* 0x000000ff0f0fa210 */ /* 0x000fe40007ffe1ff */
[----:B------:R-:W-:Y:S02]  /*0350*/  @!P0 LOP3.LUT R15, RZ, R10, RZ, 0x33, !PT ;  /* 0x0000000aff0f8212 */ /* 0x000fe400078e33ff */
[----:B------:R-:W-:-:S03]  /*0360*/  MOV R10, RZ ;  /* 0x000000ff000a7202 */ /* 0x000fc60000000f00 */
[----:B------:R-:W-:Y:S02]  /*0370*/  IMAD.IADD R14, R14, 0x1, -R15 ;  /* 0x000000010e0e7824 */ /* 0x000fe400078e0a0f */
[----:B------:R-:W-:-:S04]  /*0380*/  IMAD.HI.U32 R10, R11, R17, R10 ;  /* 0x000000110b0a7227 */ /* 0x000fc800078e000a */
[----:B------:R-:W-:Y:S01]  /*0390*/  IMAD R11, R14, UR6, R15 ;  /* 0x000000060e0b7c24 */ /* 0x000fe2000f8e020f */
[----:B012---:R-:W-:-:S06]  /*03a0*/  ULDC UR6, c[0x0][0x0] ;  /* 0x0000000000067ab9 */ /* 0x007fcc0000000800 */
.L_x_131:
[----:B-1----:R-:W-:Y:S02]  /*03b0*/  IABS R15, R9 ;  /* 0x00000009000f7213 */ /* 0x002fe40000000000 */
[----:B0-----:R-:W-:-:S03]  /*03c0*/  IABS R17, R12 ;  /* 0x0000000c00117213 */ /* 0x001fc60000000000 */
[----:B------:R-:W-:-:S04]  /*03d0*/  IMAD.HI.U32 R14, R10, R15, RZ ;  /* 0x0000000f0a0e7227 */ /* 0x000fc800078e00ff */
[----:B------:R-:W-:-:S04]  /*03e0*/  IMAD.MOV R16, RZ, RZ, -R14 ;  /* 0x000000ffff107224 */ /* 0x000fc800078e0a0e */
[----:B------:R-:W-:Y:S01]  /*03f0*/  IMAD R16, R17, R16, R15 ;  /* 0x0000001011107224 */ /* 0x000fe200078e020f */
[----:B------:R-:W-:-:S04]  /*0400*/  LOP3.LUT R15, R9, R12, RZ, 0x3c, !PT ;  /* 0x0000000c090f7212 */ /* 0x000fc800078e3cff */
[----:B------:R-:W-:Y:S02]  /*0410*/  ISETP.GT.U32.AND P2, PT, R7, R16, PT ;  /* 0x000000100700720c */ /* 0x000fe40003f44070 */
[----:B------:R-:W-:-:S11]  /*0420*/  ISETP.GE.AND P1, PT, R15, RZ, PT ;  /* 0x000000ff0f00720c */ /* 0x000fd60003f26270 */
[----:B------:R-:W-:Y:S01]  /*0430*/  @!P2 IADD3 R16, R16, -R17, RZ ;  /* 0x800000111010a210 */ /* 0x000fe20007ffe0ff */
[----:B------:R-:W-:Y:S01]  /*0440*/  @!P2 VIADD R14, R14, 0x1 ;  /* 0x000000010e0ea836 */ /* 0x000fe20000000000 */
[----:B------:R-:W-:Y:S02]  /*0450*/  ISETP.NE.AND P2, PT, R12, RZ, PT ;  /* 0x000000ff0c00720c */ /* 0x000fe40003f45270 */
[----:B------:R-:W-:-:S13]  /*0460*/  ISETP.GE.U32.AND P0, PT, R16, R7, PT ;  /* 0x000000071000720c */ /* 0x000fda0003f06070 */
[----:B------:R-:W-:-:S05]  /*0470*/  @P0 IADD3 R14, R14, 0x1, RZ ;  /* 0x000000010e0e0810 */ /* 0x000fca0007ffe0ff */
[----:B------:R-:W-:Y:S01]  /*0480*/  @!P1 IMAD.MOV R14, RZ, RZ, -R14 ;  /* 0x000000ffff0e9224 */ /* 0x000fe200078e0a0e */
[----:B------:R-:W-:-:S04]  /*0490*/  @!P2 LOP3.LUT R14, RZ, R12, RZ, 0x33, !PT ;  /* 0x0000000cff0ea212 */ /* 0x000fc800078e33ff */
[C---:B------:R-:W-:Y:S01]  /*04a0*/  IADD3 R16, -R14.reuse, RZ, RZ ;  /* 0x000000ff0e107210 */ /* 0x040fe20007ffe1ff */
[----:B------:R-:W-:-:S04]  /*04b0*/  IMAD R15, R14, UR7, R11 ;  /* 0x000000070e0f7c24 */ /* 0x000fc8000f8e020b */
[----:B------:R-:W-:-:S04]  /*04c0*/  IMAD R14, R12, R16, R9 ;  /* 0x000000100c0e7224 */ /* 0x000fc800078e0209 */
[----:B------:R-:W-:-:S04]  /*04d0*/  IMAD R15, R15, R12, R14 ;  /* 0x0000000c0f0f7224 */ /* 0x000fc800078e020e */
[----:B------:R-:W-:-:S05]  /*04e0*/  IMAD.WIDE R14, R15, 0x4, R2 ;  /* 0x000000040f0e7825 */ /* 0x000fca00078e0202 */
[----:B------:R-:W2:Y:S01]  /*04f0*/  LDG.E.CONSTANT R21, desc[UR4][R14.64] ;  /* 0x000000040e157981 */ /* 0x000ea2000c1e9900 */
[----:B------:R-:W-:-:S13]  /*0500*/  ISETP.NE.AND P0, PT, R13, 0x2, PT ;  /* 0x000000020d00780c */ /* 0x000fda0003f05270 */
[----:B------:R-:W0:Y:S01]  /*0510*/  @P0 LDC.64 R16, c[0x0][0x218] ;  /* 0x00008600ff100b82 */ /* 0x000e220000000a00 */
[----:B------:R-:W-:-:S04]  /*0520*/  @P0 IMAD R19, R8, R12, R9 ;  /* 0x0000000c08130224 */ /* 0x000fc800078e0209 */
[----:B0-----:R-:W-:-:S05]  /*0530*/  @P0 IMAD.WIDE R16, R19, 0x4, R16 ;  /* 0x0000000413100825 */ /* 0x001fca00078e0210 */
[----:B--2---:R0:W-:Y:S01]  /*0540*/  @P0 STG.E desc[UR4][R16.64], R21 ;  /* 0x0000001510000986 */ /* 0x0041e2000c101904 */
[----:B------:R-:W-:Y:S05]  /*0550*/  @P0 BRA `(.L_x_130) ;  /* 0x0000000000300947 */ /* 0x000fea0003800000 */
[----:B------:R-:W-:-:S05]  /*0560*/  HADD2.F32 R15, -RZ, R21.H0_H0 ;  /* 0x20000015ff0f7230 */ /* 0x000fca0000004100 */
[----:B0----5:R-:W-:Y:S01]  /*0570*/  FMUL.FTZ R16, R15, R6 ;  /* 0x000000060f107220 */ /* 0x021fe20000410000 */
[----:B------:R-:W-:-:S05]  /*0580*/  HADD2.F32 R15, -RZ, R21.H1_H1 ;  /* 0x30000015ff0f7230 */ /* 0x000fca0000004100 */
[----:B------:R-:W0:Y:S01]  /*0590*/  F2I.S8.NTZ R16, R16 ;  /* 0x0000001000107305 */ /* 0x000e220000202100 */
[----:B------:R-:W-:Y:S01]  /*05a0*/  FMUL.FTZ R17, R15, R6 ;  /* 0x000000060f117220 */ /* 0x000fe20000410000 */
[----:B------:R-:W-:-:S04]  /*05b0*/  IMAD R15, R8, R12, R9 ;  /* 0x0000000c080f7224 */ /* 0x000fc800078e0209 */
[----:B---3--:R-:W-:Y:S02]  /*05c0*/  IMAD.WIDE R14, R15, 0x2, R4 ;  /* 0x000000020f0e7825 */ /* 0x008fe400078e0204 */
[----:B------:R-:W1:Y:S01]  /*05d0*/  F2I.S8.NTZ R17, R17 ;  /* 0x0000001100117305 */ /* 0x000e620000202100 */
[----:B0-----:R-:W-:-:S04]  /*05e0*/  PRMT R18, R16, 0x8880, RZ ;  /* 0x0000888010127816 */ /* 0x001fc800000000ff */
[----:B------:R-:W-:-:S04]  /*05f0*/  PRMT R18, R18, 0x7710, RZ ;  /* 0x0000771012127816 */ /* 0x000fc800000000ff */
[----:B-1----:R-:W-:-:S05]  /*0600*/  PRMT R19, R17, 0x7604, R18 ;  /* 0x0000760411137816 */ /* 0x002fca0000000012 */
[----:B------:R1:W-:Y:S02]  /*0610*/  STG.E.U16 desc[UR4][R14.64], R19 ;  /* 0x000000130e007986 */ /* 0x0003e4000c101504 */
.L_x_130:
[----:B------:R-:W-:-:S05]  /*0620*/  VIADD R9, R9, UR6 ;  /* 0x0000000609097c36 */ /* 0x000fca0008000000 */
[----:B------:R-:W-:-:S13]  /*0630*/  ISETP.GE.AND P0, PT, R9, R0, PT ;  /* 0x000000000900720c */ /* 0x000fda0003f06270 */
[----:B------:R-:W-:Y:S05]  /*0640*/  @!P0 BRA `(.L_x_131) ;  /* 0xfffffffc00588947 */ /* 0x000fea000383ffff */
[----:B------:R-:W-:Y:S05]  /*0650*/  EXIT ;  /* 0x000000000000794d */ /* 0x000fea0003800000 */
.L_x_132:
        /* <DEDUP_REMOVED lines=10> */
.L_x_544:


//--------------------- .text._ZN17fastertransformer32add_QKV_bias_rebuild_padding_ia3I6__halfEEvPKT_S4_S4_S4_S4_S4_PS2_S5_S5_PKiS4_S4_iiiiS7_ --------------------------
	.section	.text._ZN17fastertransformer32add_QKV_bias_rebuild_padding_ia3I6__halfEEvPKT_S4_S4_S4_S4_S4_PS2_S5_S5_PKiS4_S4_iiiiS7_,"ax",@progbits
	.align	128
        .global         _ZN17fastertransformer32add_QKV_bias_rebuild_padding_ia3I6__halfEEvPKT_S4_S4_S4_S4_S4_PS2_S5_S5_PKiS4_S4_iiiiS7_
        .type           _ZN17fastertransformer32add_QKV_bias_rebuild_padding_ia3I6__halfEEvPKT_S4_S4_S4_S4_S4_PS2_S5_S5_PKiS4_S4_iiiiS7_,@function
        .size           _ZN17fastertransformer32add_QKV_bias_rebuild_padding_ia3I6__halfEEvPKT_S4_S4_S4_S4_S4_PS2_S5_S5_PKiS4_S4_iiiiS7_,(.L_x_545 - _ZN17fastertransformer32add_QKV_bias_rebuild_padding_ia3I6__halfEEvPKT_S4_S4_S4_S4_S4_PS2_S5_S5_PKiS4_S4_iiiiS7_)
        .other          _ZN17fastertransformer32add_QKV_bias_rebuild_padding_ia3I6__halfEEvPKT_S4_S4_S4_S4_S4_PS2_S5_S5_PKiS4_S4_iiiiS7_,@"STO_CUDA_ENTRY STV_DEFAULT"
_ZN17fastertransformer32add_QKV_bias_rebuild_padding_ia3I6__halfEEvPKT_S4_S4_S4_S4_S4_PS2_S5_S5_PKiS4_S4_iiiiS7_:
.text._ZN17fastertransformer32add_QKV_bias_rebuild_padding_ia3I6__halfEEvPKT_S4_S4_S4_S4_S4_PS2_S5_S5_PKiS4_S4_iiiiS7_:
[----:B------:R-:W-:Y:S01]  /*0000*/  LDC R1, c[0x0][0x28] ;  /* 0x00000a00ff017b82 */ /* 0x000fe20000000800 */
[----:B------:R-:W0:Y:S07]  /*0010*/  S2R R5, SR_CTAID.X ;  /* 0x0000000000057919 */ /* 0x000e2e0000002500 */
[----:B------:R-:W0:Y:S01]  /*0020*/  LDC.64 R2, c[0x0][0x280] ;  /* 0x0000a000ff027b82 */ /* 0x000e220000000a00 */
[----:B------:R-:W-:-:S07]  /*0030*/  ULDC.64 UR4, c[0x0][0x208] ;  /* 0x0000820000047ab9 */ /* 0x000fce0000000a00 */
[----:B------:R-:W1:Y:S01]  /*0040*/  LDC R17, c[0x0][0x274] ;  /* 0x00009d00ff117b82 */ /* 0x000e620000000800 */
[----:B0-----:R-:W-:-:S06]  /*0050*/  IMAD.WIDE R2, R5, 0x4, R2 ;  /* 0x0000000405027825 */ /* 0x001fcc00078e0202 */
[----:B------:R0:W2:Y:S01]  /*0060*/  LDG.E R2, desc[UR4][R2.64] ;  /* 0x0000000402027981 */ /* 0x0000a2000c1e1900 */
[----:B-1----:R-:W-:Y:S01]  /*0070*/  IABS R9, R17 ;  /* 0x0000001100097213 */ /* 0x002fe20000000000 */
[----:B------:R-:W-:-:S03]  /*0080*/  HFMA2.MMA R13, -RZ, RZ, 0, 0 ;  /* 0x00000000ff0d7435 */ /* 0x000fc600000001ff */
[----:B------:R-:W1:Y:S08]  /*0090*/  I2F.RP R0, R9 ;  /* 0x0000000900007306 */ /* 0x000e700000209400 */
[----:B-1----:R-:W1:Y:S02]  /*00a0*/  MUFU.RCP R0, R0 ;  /* 0x0000000000007308 */ /* 0x002e640000001000 */
[----:B-1----:R-:W-:-:S06]  /*00b0*/  IADD3 R8, R0, 0xffffffe, RZ ;  /* 0x0ffffffe00087810 */ /* 0x002fcc0007ffe0ff */
[----:B------:R-:W1:Y:S02]  /*00c0*/  F2I.FTZ.U32.TRUNC.NTZ R7, R8 ;  /* 0x0000000800077305 */ /* 0x000e64000021f000 */
[----:B-1----:R-:W-:-:S04]  /*00d0*/  IMAD.MOV R6, RZ, RZ, -R7 ;  /* 0x000000ffff067224 */ /* 0x002fc800078e0a07 */
[----:B0-----:R-:W-:Y:S02]  /*00e0*/  IMAD R3, R6, R9, RZ ;  /* 0x0000000906037224 */ /* 0x001fe400078e02ff */
[----:B------:R-:W-:Y:S01]  /*00f0*/  IMAD.MOV.U32 R6, RZ, RZ, RZ ;  /* 0x000000ffff067224 */ /* 0x000fe200078e00ff */
[----:B------:R-:W0:Y:S01]  /*0100*/  S2R R15, SR_TID.X ;  /* 0x00000000000f7919 */ /* 0x000e220000002100 */
[----:B--2---:R-:W-:Y:S02]  /*0110*/  IADD3 R4, R2, R5, RZ ;  /* 0x0000000502047210 */ /* 0x004fe40007ffe0ff */
[----:B------:R-:W-:Y:S02]  /*0120*/  IMAD.HI.U32 R2, R7, R3, R6 ;  /* 0x0000000307027227 */ /* 0x000fe400078e0006 */
[----:B------:R-:W1:Y:S01]  /*0130*/  LDC.64 R6, c[0x0][0x258] ;  /* 0x00009600ff067b82 */ /* 0x000e620000000a00 */
[----:B------:R-:W-:-:S04]  /*0140*/  IABS R10, R4 ;  /* 0x00000004000a7213 */ /* 0x000fc80000000000 */
[----:B------:R-:W-:-:S05]  /*0150*/  MOV R3, R10 ;  /* 0x0000000a00037202 */ /* 0x000fca0000000f00 */
[----:B------:R-:W-:-:S04]  /*0160*/  IMAD.HI.U32 R0, R2, R3, RZ ;  /* 0x0000000302007227 */ /* 0x000fc800078e00ff */
[----:B------:R-:W-:-:S04]  /*0170*/  IMAD.MOV R2, RZ, RZ, -R0 ;  /* 0x000000ffff027224 */ /* 0x000fc800078e0a00 */
[----:B------:R-:W-:-:S05]  /*0180*/  IMAD R2, R9, R2, R3 ;  /* 0x0000000209027224 */ /* 0x000fca00078e0203 */
[----:B------:R-:W-:Y:S02]  /*0190*/  ISETP.GT.U32.AND P1, PT, R9, R2, PT ;  /* 0x000000020900720c */ /* 0x000fe40003f24070 */
[----:B-1----:R-:W-:-:S04]  /*01a0*/  ISETP.NE.U32.AND P0, PT, R6, RZ, PT ;  /* 0x000000ff0600720c */ /* 0x002fc80003f05070 */
[----:B------:R-:W-:-:S07]  /*01b0*/  ISETP.NE.AND.EX P0, PT, R7, RZ, PT, P0 ;  /* 0x000000ff0700720c */ /* 0x000fce0003f05300 */
[-C--:B------:R-:W-:Y:S01]  /*01c0*/  @!P1 IADD3 R2, R2, -R9.reuse, RZ ;  /* 0x8000000902029210 */ /* 0x080fe20007ffe0ff */
[----:B------:R-:W-:Y:S01]  /*01d0*/  @!P1 VIADD R0, R0, 0x1 ;  /* 0x0000000100009836 */ /* 0x000fe20000000000 */
[----:B------:R-:W-:Y:S02]  /*01e0*/  ISETP.NE.AND P1, PT, R17, RZ, PT ;  /* 0x000000ff1100720c */ /* 0x000fe40003f25270 */
[----:B------:R-:W-:Y:S02]  /*01f0*/  ISETP.GE.U32.AND P3, PT, R2, R9, PT ;  /* 0x000000090200720c */ /* 0x000fe40003f66070 */
[----:B------:R-:W1:Y:S01]  /*0200*/  @P0 LDC.64 R10, c[0x0][0x258] ;  /* 0x00009600ff0a0b82 */ /* 0x000e620000000a00 */
[----:B------:R-:W-:-:S04]  /*0210*/  LOP3.LUT R2, R4, R17, RZ, 0x3c, !PT ;  /* 0x0000001104027212 */ /* 0x000fc800078e3cff */
[----:B------:R-:W-:-:S03]  /*0220*/  ISETP.GE.AND P2, PT, R2, RZ, PT ;  /* 0x000000ff0200720c */ /* 0x000fc60003f46270 */
[----:B------:R-:W2:Y:S03]  /*0230*/  LDC.64 R8, c[0x0][0x278] ;  /* 0x00009e00ff087b82 */ /* 0x000ea60000000a00 */
[----:B------:R-:W-:-:S07]  /*0240*/  @P3 IADD3 R0, R0, 0x1, RZ ;  /* 0x0000000100003810 */ /* 0x000fce0007ffe0ff */
[----:B------:R-:W-:Y:S01]  /*0250*/  @!P2 IMAD.MOV R0, RZ, RZ, -R0 ;  /* 0x000000ffff00a224 */ /* 0x000fe200078e0a00 */
[----:B------:R-:W-:-:S05]  /*0260*/  @!P1 LOP3.LUT R0, RZ, R17, RZ, 0x33, !PT ;  /* 0x00000011ff009212 */ /* 0x000fca00078e33ff */
[----:B-1----:R-:W-:-:S05]  /*0270*/  @P0 IMAD.WIDE R10, R0, 0x4, R10 ;  /* 0x00000004000a0825 */ /* 0x002fca00078e020a */
[----:B------:R1:W5:Y:S01]  /*0280*/  @P0 LDG.E R13, desc[UR4][R10.64] ;  /* 0x000000040a0d0981 */ /* 0x000362000c1e1900 */
[----:B--2---:R-:W-:-:S05]  /*0290*/  IMAD R2, R9, R8, RZ ;  /* 0x0000000809027224 */ /* 0x004fca00078e02ff */
[----:B0-----:R-:W-:-:S13]  /*02a0*/  ISETP.GE.AND P0, PT, R15, R2, PT ;  /* 0x000000020f00720c */ /* 0x001fda0003f06270 */
[----:B-1----:R-:W-:Y:S05]  /*02b0*/  @P0 EXIT ;  /* 0x000000000000094d */ /* 0x002fea0003800000 */
[----:B------:R-:W-:Y:S01]  /*02c0*/  ULDC.64 UR6, c[0x0][0x260] ;  /* 0x0000980000067ab9 */ /* 0x000fe20000000a00 */
[----:B------:R-:W-:Y:S01]  /*02d0*/  ISETP.NE.U32.AND P0, PT, R6, RZ, PT ;  /* 0x000000ff0600720c */ /* 0x000fe20003f05070 */
[----:B------:R-:W-:Y:S01]  /*02e0*/  IMAD.MOV R3, RZ, RZ, -R0 ;  /* 0x000000ffff037224 */ /* 0x000fe200078e0a00 */
[----:B------:R-:W-:Y:S01]  /*02f0*/  ISETP.NE.U32.AND P1, PT, RZ, UR6, PT ;  /* 0x00000006ff007c0c */ /* 0x000fe2000bf25070 */
[----:B------:R-:W-:Y:S01]  /*0300*/  ULDC UR6, c[0x0][0x0] ;  /* 0x0000000000067ab9 */ /* 0x000fe20000000800 */
[----:B------:R-:W-:Y:S01]  /*0310*/  ISETP.NE.AND.EX P0, PT, R7, RZ, PT, P0 ;  /* 0x000000ff0700720c */ /* 0x000fe20003f05300 */
[----:B------:R-:W-:Y:S01]  /*0320*/  IMAD R3, R17, R3, R4 ;  /* 0x0000000311037224 */ /* 0x000fe200078e0204 */
[----:B------:R-:W-:Y:S01]  /*0330*/  ISETP.NE.AND.EX P1, PT, RZ, UR7, PT, P1 ;  /* 0x00000007ff007c0c */ /* 0x000fe2000bf25310 */
[C---:B------:R-:W-:Y:S01]  /*0340*/  IMAD R5, R2.reuse, R5, RZ ;  /* 0x0000000502057224 */ /* 0x040fe200078e02ff */
[----:B------:R-:W-:Y:S01]  /*0350*/  MOV R10, R15 ;  /* 0x0000000f000a7202 */ /* 0x000fe20000000f00 */
[----:B-----5:R-:W-:-:S10]  /*0360*/  IMAD R7, R2, R13, RZ ;  /* 0x0000000d02077224 */ /* 0x020fd400078e02ff */
[----:B------:R-:W-:Y:S05]  /*0370*/  @P0 BRA P1, `(.L_x_133) ;  /* 0x0000000800480947 */ /* 0x000fea0000800000 */
[----:B------:R-:W-:Y:S02]  /*0380*/  ULDC.64 UR8, c[0x0][0x268] ;  /* 0x00009a0000087ab9 */ /* 0x000fe40000000a00 */
[----:B------:R-:W-:-:S04]  /*0390*/  ISETP.NE.U32.AND P1, PT, RZ, UR8, PT ;  /* 0x00000008ff007c0c */ /* 0x000fc8000bf25070 */
[----:B------:R-:W-:-:S13]  /*03a0*/  ISETP.NE.AND.EX P1, PT, RZ, UR9, PT, P1 ;  /* 0x00000009ff007c0c */ /* 0x000fda000bf25310 */
[----:B------:R-:W-:Y:S05]  /*03b0*/  @P0 BRA P1, `(.L_x_134) ;  /* 0x0000000400140947 */ /* 0x000fea0000800000 */
[----:B------:R-:W-:Y:S01]  /*03c0*/  IABS R6, R9 ;  /* 0x0000000900067213 */ /* 0x000fe20000000000 */
[----:B------:R-:W0:Y:S01]  /*03d0*/  LDC R7, c[0x0][0x27c] ;  /* 0x00009f00ff077b82 */ /* 0x000e220000000800 */
[----:B------:R-:W-:Y:S01]  /*03e0*/  ISETP.NE.AND P0, PT, R9, RZ, PT ;  /* 0x000000ff0900720c */ /* 0x000fe20003f05270 */
[----:B------:R-:W-:Y:S01]  /*03f0*/  ULDC UR8, c[0x0][0x274] ;  /* 0x00009d0000087ab9 */ /* 0x000fe20000000800 */
[----:B------:R-:W1:Y:S01]  /*0400*/  I2F.RP R4, R6 ;  /* 0x0000000600047306 */ /* 0x000e620000209400 */
[----:B------:R-:W-:-:S04]  /*0410*/  ULDC UR7, c[0x0][0x278] ;  /* 0x00009e0000077ab9 */ /* 0x000fc80000000800 */
[----:B------:R-:W2:Y:S08]  /*0420*/  LDC.64 R12, c[0x0][0x210] ;  /* 0x00008400ff0c7b82 */ /* 0x000eb00000000a00 */
[----:B------:R-:W3:Y:S01]  /*0430*/  LDC.64 R14, c[0x0][0x218] ;  /* 0x00008600ff0e7b82 */ /* 0x000ee20000000a00 */
[----:B-1----:R-:W1:Y:S07]  /*0440*/  MUFU.RCP R4, R4 ;  /* 0x0000000400047308 */ /* 0x002e6e0000001000 */
[----:B------:R-:W4:Y:S08]  /*0450*/  LDC.64 R16, c[0x0][0x240] ;  /* 0x00009000ff107b82 */ /* 0x000f300000000a00 */
[----:B------:R-:W0:Y:S01]  /*0460*/  LDC.64 R18, c[0x0][0x220] ;  /* 0x00008800ff127b82 */ /* 0x000e220000000a00 */
[----:B-1----:R-:W-:Y:S01]  /*0470*/  VIADD R28, R4, 0xffffffe ;  /* 0x0ffffffe041c7836 */ /* 0x002fe20000000000 */
[----:B------:R-:W-:-:S03]  /*0480*/  LOP3.LUT R4, RZ, R9, RZ, 0x33, !PT ;  /* 0x00000009ff047212 */ /* 0x000fc600078e33ff */
[----:B------:R1:W5:Y:S03]  /*0490*/  F2I.FTZ.U32.TRUNC.NTZ R29, R28 ;  /* 0x0000001c001d7305 */ /* 0x000366000021f000 */
[----:B------:R-:W0:Y:S08]  /*04a0*/  LDC.64 R20, c[0x0][0x228] ;  /* 0x00008a00ff147b82 */ /* 0x000e300000000a00 */
[----:B------:R-:W0:Y:S01]  /*04b0*/  LDC.64 R22, c[0x0][0x248] ;  /* 0x00009200ff167b82 */ /* 0x000e220000000a00 */
[----:B-1----:R-:W-:Y:S01]  /*04c0*/  IMAD.MOV.U32 R28, RZ, RZ, RZ ;  /* 0x000000ffff1c7224 */ /* 0x002fe200078e00ff */
[----:B-----5:R-:W-:-:S06]  /*04d0*/  IADD3 R11, RZ, -R29, RZ ;  /* 0x8000001dff0b7210 */ /* 0x020fcc0007ffe0ff */
[----:B------:R-:W1:Y:S01]  /*04e0*/  LDC.64 R24, c[0x0][0x230] ;  /* 0x00008c00ff187b82 */ /* 0x000e620000000a00 */
[----:B------:R-:W-:-:S04]  /*04f0*/  IMAD R11, R11, R6, RZ ;  /* 0x000000060b0b7224 */ /* 0x000fc800078e02ff */
[----:B------:R-:W-:-:S03]  /*0500*/  IMAD.HI.U32 R8, R29, R11, R28 ;  /* 0x0000000b1d087227 */ /* 0x000fc600078e001c */
[----:B--23--:R-:W0:Y:S04]  /*0510*/  LDC.64 R26, c[0x0][0x238] ;  /* 0x00008e00ff1a7b82 */ /* 0x00ce280000000a00 */
.L_x_135:
[----:B--2---:R-:W-:Y:S01]  /*0520*/  IABS R11, R10 ;  /* 0x0000000a000b7213 */ /* 0x004fe20000000000 */
[----:B------:R-:W-:Y:S01]  /*0530*/  IMAD.IADD R33, R5, 0x1, R10 ;  /* 0x0000000105217824 */ /* 0x000fe200078e020a */
[----:B0-----:R-:W-:Y:S01]  /*0540*/  IABS R30, R7 ;  /* 0x00000007001e7213 */ /* 0x001fe20000000000 */
[----:B------:R-:W-:-:S04]  /*0550*/  IMAD.WIDE R36, R10, 0x2, R14 ;  /* 0x000000020a247825 */ /* 0x000fc800078e020e */
[----:B------:R-:W-:Y:S02]  /*0560*/  IMAD.HI.U32 R9, R8, R11, RZ ;  /* 0x0000000b08097227 */ /* 0x000fe400078e00ff */
[----:B------:R-:W2:Y:S03]  /*0570*/  LDG.E.U16.CONSTANT R36, desc[UR4][R36.64] ;  /* 0x0000000424247981 */ /* 0x000ea6000c1e9500 */
[----:B------:R-:W-:-:S05]  /*0580*/  IADD3 R28, -R9, RZ, RZ ;  /* 0x000000ff091c7210 */ /* 0x000fca0007ffe1ff */
[----:B------:R-:W-:Y:S02]  /*0590*/  IMAD R11, R30, R28, R11 ;  /* 0x0000001c1e0b7224 */ /* 0x000fe400078e020b */
[----:B------:R-:W-:-:S03]  /*05a0*/  IMAD.WIDE R28, R33, 0x2, R12 ;  /* 0x00000002211c7825 */ /* 0x000fc600078e020c */
[----:B------:R-:W-:Y:S02]  /*05b0*/  ISETP.GT.U32.AND P2, PT, R6, R11, PT ;  /* 0x0000000b0600720c */ /* 0x000fe40003f44070 */
[----:B------:R0:W2:Y:S01]  /*05c0*/  LDG.E.U16.CONSTANT R37, desc[UR4][R28.64] ;  /* 0x000000041c257981 */ /* 0x0000a2000c1e9500 */
[----:B------:R-:W-:-:S06]  /*05d0*/  IMAD.WIDE R34, R10, 0x2, R26 ;  /* 0x000000020a227825 */ /* 0x000fcc00078e021a */
[----:B------:R-:W3:Y:S01]  /*05e0*/  LDG.E.U16.CONSTANT R35, desc[UR4][R34.64] ;  /* 0x0000000422237981 */ /* 0x000ee2000c1e9500 */
[----:B0-----:R-:W-:-:S03]  /*05f0*/  IMAD.WIDE R28, R10, 0x2, R20 ;  /* 0x000000020a1c7825 */ /* 0x001fc600078e0214 */
[----:B------:R-:W-:Y:S01]  /*0600*/  @!P2 IADD3 R11, R11, -R30, RZ ;  /* 0x8000001e0b0ba210 */ /* 0x000fe20007ffe0ff */
[C---:B------:R-:W-:Y:S02]  /*0610*/  IMAD.WIDE R30, R33.reuse, 0x2, R18 ;  /* 0x00000002211e7825 */ /* 0x040fe400078e0212 */
[----:B------:R-:W5:Y:S02]  /*0620*/  LDG.E.U16.CONSTANT R28, desc[UR4][R28.64] ;  /* 0x000000041c1c7981 */ /* 0x000f64000c1e9500 */
[----:B-1----:R-:W-:Y:S02]  /*0630*/  IMAD.WIDE R32, R33, 0x2, R24 ;  /* 0x0000000221207825 */ /* 0x002fe400078e0218 */
[----:B------:R-:W5:Y:S04]  /*0640*/  LDG.E.U16.CONSTANT R31, desc[UR4][R30.64] ;  /* 0x000000041e1f7981 */ /* 0x000f68000c1e9500 */
[----:B------:R0:W3:Y:S01]  /*0650*/  LDG.E.U16.CONSTANT R30, desc[UR4][R32.64] ;  /* 0x00000004201e7981 */ /* 0x0000e2000c1e9500 */
[----:B------:R-:W-:-:S02]  /*0660*/  ISETP.GE.U32.AND P1, PT, R11, R6, PT ;  /* 0x000000060b00720c */ /* 0x000fc40003f26070 */
[----:B------:R-:W-:Y:S01]  /*0670*/  LOP3.LUT R11, R10, R7, RZ, 0x3c, !PT ;  /* 0x000000070a0b7212 */ /* 0x000fe200078e3cff */
[----:B------:R-:W-:-:S03]  /*0680*/  @!P2 VIADD R9, R9, 0x1 ;  /* 0x000000010909a836 */ /* 0x000fc60000000000 */
[----:B------:R-:W-:Y:S01]  /*0690*/  ISETP.GE.AND P3, PT, R11, RZ, PT ;  /* 0x000000ff0b00720c */ /* 0x000fe20003f66270 */
[----:B0-----:R-:W0:Y:S06]  /*06a0*/  LDC.64 R32, c[0x0][0x250] ;  /* 0x00009400ff207b82 */ /* 0x001e2c0000000a00 */
[----:B------:R-:W-:-:S06]  /*06b0*/  @P1 IADD3 R9, R9, 0x1, RZ ;  /* 0x0000000109091810 */ /* 0x000fcc0007ffe0ff */
[----:B------:R-:W-:-:S05]  /*06c0*/  @!P3 IMAD.MOV R9, RZ, RZ, -R9 ;  /* 0x000000ffff09b224 */ /* 0x000fca00078e0a09 */
[----:B------:R-:W-:-:S05]  /*06d0*/  SEL R9, R4, R9, !P0 ;  /* 0x0000000904097207 */ /* 0x000fca0004000000 */
[----:B------:R-:W-:Y:S01]  /*06e0*/  IMAD R11, R0, UR7, R9 ;  /* 0x00000007000b7c24 */ /* 0x000fe2000f8e0209 */
[----:B------:R-:W-:-:S03]  /*06f0*/  IADD3 R9, -R9, RZ, RZ ;  /* 0x000000ff09097210 */ /* 0x000fc60007ffe1ff */
[----:B------:R-:W-:Y:S02]  /*0700*/  IMAD R34, R11, UR8, R3 ;  /* 0x000000080b227c24 */ /* 0x000fe4000f8e0203 */
[----:B------:R-:W-:-:S04]  /*0710*/  IMAD R9, R7, R9, R10 ;  /* 0x0000000907097224 */ /* 0x000fc800078e020a */
[----:B------:R-:W-:-:S04]  /*0720*/  IMAD R9, R34, R7, R9 ;  /* 0x0000000722097224 */ /* 0x000fc800078e0209 */
[----:B0-----:R-:W-:-:S04]  /*0730*/  IMAD.WIDE R32, R9, 0x2, R32 ;  /* 0x0000000209207825 */ /* 0x001fc800078e0220 */
[----:B------:R-:W-:-:S05]  /*0740*/  VIADD R10, R10, UR6 ;  /* 0x000000060a0a7c36 */ /* 0x000fca0008000000 */
[----:B------:R-:W-:Y:S01]  /*0750*/  ISETP.GE.AND P1, PT, R10, R2, PT ;  /* 0x000000020a00720c */ /* 0x000fe20003f26270 */
[----:B--2---:R-:W-:Y:S02]  /*0760*/  HADD2 R36, R37.H0_H0, R36.H0_H0 ;  /* 0x2000002425247230 */ /* 0x004fe40000000800 */
[----:B-----5:R-:W-:Y:S02]  /*0770*/  HADD2 R31, R31.H0_H0, R28.H0_H0 ;  /* 0x2000001c1f1f7230 */ /* 0x020fe40000000800 */
[----:B----4-:R-:W-:-:S03]  /*0780*/  IMAD.WIDE R28, R9, 0x2, R16 ;  /* 0x00000002091c7825 */ /* 0x010fc600078e0210 */
[----:B------:R-:W-:Y:S01]  /*0790*/  PRMT R11, R31, 0x7610, R11 ;  /* 0x000076101f0b7816 */ /* 0x000fe2000000000b */
[----:B---3--:R-:W-:Y:S02]  /*07a0*/  HADD2 R35, R30.H0_H0, R35.H0_H0 ;  /* 0x200000231e237230 */ /* 0x008fe40000000800 */
[----:B------:R-:W-:Y:S01]  /*07b0*/  IMAD.WIDE R30, R9, 0x2, R22 ;  /* 0x00000002091e7825 */ /* 0x000fe200078e0216 */
[----:B------:R2:W-:Y:S04]  /*07c0*/  STG.E.U16 desc[UR4][R28.64], R36 ;  /* 0x000000241c007986 */ /* 0x0005e8000c101504 */
[----:B------:R2:W-:Y:S04]  /*07d0*/  STG.E.U16 desc[UR4][R30.64], R11 ;  /* 0x0000000b1e007986 */ /* 0x0005e8000c101504 */
[----:B------:R2:W-:Y:S01]  /*07e0*/  STG.E.U16 desc[UR4][R32.64], R35 ;  /* 0x0000002320007986 */ /* 0x0005e2000c101504 */
[----:B------:R-:W-:Y:S05]  /*07f0*/  @!P1 BRA `(.L_x_135) ;  /* 0xfffffffc00489947 */ /* 0x000fea000383ffff */
[----:B------:R-:W-:Y:S05]  /*0800*/  EXIT ;  /* 0x000000000000794d */ /* 0x000fea0003800000 */
.L_x_134:
[-C--:B------:R-:W-:Y:S01]  /*0810*/  IABS R4, R9.reuse ;  /* 0x0000000900047213 */ /* 0x080fe20000000000 */
[----:B------:R-:W0:Y:S01]  /*0820*/  LDC R11, c[0x0][0x27c] ;  /* 0x00009f00ff0b7b82 */ /* 0x000e220000000800 */
[----:B------:R-:W-:Y:S01]  /*0830*/  ISETP.NE.AND P0, PT, R9, RZ, PT ;  /* 0x000000ff0900720c */ /* 0x000fe20003f05270 */
[----:B------:R-:W-:Y:S01]  /*0840*/  ULDC UR8, c[0x0][0x274] ;  /* 0x00009d0000087ab9 */ /* 0x000fe20000000800 */
[----:B------:R-:W1:Y:S01]  /*0850*/  I2F.RP R6, R4 ;  /* 0x0000000400067306 */ /* 0x000e620000209400 */
[----:B------:R-:W-:Y:S01]  /*0860*/  LOP3.LUT R32, RZ, R9, RZ, 0x33, !PT ;  /* 0x00000009ff207212 */ /* 0x000fe200078e33ff */
[----:B------:R-:W-:-:S03]  /*0870*/  ULDC UR7, c[0x0][0x278] ;  /* 0x00009e0000077ab9 */ /* 0x000fc60000000800 */
[----:B------:R-:W2:Y:S08]  /*0880*/  LDC.64 R12, c[0x0][0x210] ;  /* 0x00008400ff0c7b82 */ /* 0x000eb00000000a00 */
[----:B------:R-:W3:Y:S01]  /*0890*/  LDC.64 R14, c[0x0][0x218] ;  /* 0x00008600ff0e7b82 */ /* 0x000ee20000000a00 */
[----:B-1----:R-:W1:Y:S07]  /*08a0*/  MUFU.RCP R6, R6 ;  /* 0x0000000600067308 */ /* 0x002e6e0000001000 */
[----:B------:R-:W4:Y:S08]  /*08b0*/  LDC.64 R16, c[0x0][0x240] ;  /* 0x00009000ff107b82 */ /* 0x000f300000000a00 */
[----:B------:R-:W0:Y:S01]  /*08c0*/  LDC.64 R18, c[0x0][0x220] ;  /* 0x00008800ff127b82 */ /* 0x000e220000000a00 */
[----:B-1----:R-:W-:-:S04]  /*08d0*/  IADD3 R26, R6, 0xffffffe, RZ ;  /* 0x0ffffffe061a7810 */ /* 0x002fc80007ffe0ff */
[----:B------:R1:W5:Y:S03]  /*08e0*/  F2I.FTZ.U32.TRUNC.NTZ R27, R26 ;  /* 0x0000001a001b7305 */ /* 0x000366000021f000 */
[----:B------:R-:W0:Y:S08]  /*08f0*/  LDC.64 R20, c[0x0][0x228] ;  /* 0x00008a00ff147b82 */ /* 0x000e300000000a00 */
[----:B------:R-:W0:Y:S01]  /*0900*/  LDC.64 R22, c[0x0][0x248] ;  /* 0x00009200ff167b82 */ /* 0x000e220000000a00 */
[----:B-1----:R-:W-:Y:S01]  /*0910*/  MOV R26, RZ ;  /* 0x000000ff001a7202 */ /* 0x002fe20000000f00 */
[----:B-----5:R-:W-:-:S06]  /*0920*/  IMAD.MOV R29, RZ, RZ, -R27 ;  /* 0x000000ffff1d7224 */ /* 0x020fcc00078e0a1b */
[----:B------:R-:W1:Y:S01]  /*0930*/  LDC.64 R24, c[0x0][0x230] ;  /* 0x00008c00ff187b82 */ /* 0x000e620000000a00 */
[----:B------:R-:W-:-:S04]  /*0940*/  IMAD R29, R29, R4, RZ ;  /* 0x000000041d1d7224 */ /* 0x000fc800078e02ff */
[----:B--23--:R-:W-:-:S07]  /*0950*/  IMAD.HI.U32 R6, R27, R29, R26 ;  /* 0x0000001d1b067227 */ /* 0x00cfce00078e001a */
.L_x_136:
[----:B------:R-:W-:Y:S02]  /*0960*/  IMAD.IADD R37, R5, 0x1, R10 ;  /* 0x0000000105257824 */ /* 0x000fe400078e020a */
[----:B--2---:R-:W-:-:S04]  /*0970*/  IMAD.WIDE R26, R10, 0x2, R14 ;  /* 0x000000020a1a7825 */ /* 0x004fc800078e020e */
[C---:B------:R-:W-:Y:S02]  /*0980*/  IMAD.WIDE R28, R37.reuse, 0x2, R12 ;  /* 0x00000002251c7825 */ /* 0x040fe400078e020c */
[----:B------:R2:W3:Y:S02]  /*0990*/  LDG.E.U16.CONSTANT R26, desc[UR4][R26.64] ;  /* 0x000000041a1a7981 */ /* 0x0004e4000c1e9500 */
[----:B0-----:R-:W-:Y:S02]  /*09a0*/  IMAD.WIDE R8, R10, 0x2, R20 ;  /* 0x000000020a087825 */ /* 0x001fe400078e0214 */
[----:B------:R-:W3:Y:S02]  /*09b0*/  LDG.E.U16.CONSTANT R29, desc[UR4][R28.64] ;  /* 0x000000041c1d7981 */ /* 0x000ee4000c1e9500 */
[----:B------:R-:W-:Y:S02]  /*09c0*/  IMAD.WIDE R30, R37, 0x2, R18 ;  /* 0x00000002251e7825 */ /* 0x000fe400078e0212 */
[----:B------:R0:W5:Y:S04]  /*09d0*/  LDG.E.U16.CONSTANT R8, desc[UR4][R8.64] ;  /* 0x0000000408087981 */ /* 0x000168000c1e9500 */
[----:B------:R-:W5:Y:S01]  /*09e0*/  LDG.E.U16.CONSTANT R31, desc[UR4][R30.64] ;  /* 0x000000041e1f7981 */ /* 0x000f62000c1e9500 */
[----:B------:R-:W-:-:S05]  /*09f0*/  IABS R35, R10 ;  /* 0x0000000a00237213 */ /* 0x000fca0000000000 */
[----:B------:R-:W-:Y:S01]  /*0a00*/  IMAD.HI.U32 R33, R6, R35, RZ ;  /* 0x0000002306217227 */ /* 0x000fe200078e00ff */
[----:B------:R-:W-:-:S04]  /*0a10*/  IABS R36, R11 ;  /* 0x0000000b00247213 */ /* 0x000fc80000000000 */
[----:B------:R-:W-:-:S05]  /*0a20*/  IADD3 R34, -R33, RZ, RZ ;  /* 0x000000ff21227210 */ /* 0x000fca0007ffe1ff */
[----:B--2---:R-:W-:-:S05]  /*0a30*/  IMAD R27, R36, R34, R35 ;  /* 0x00000022241b7224 */ /* 0x004fca00078e0223 */
[----:B------:R-:W-:Y:S02]  /*0a40*/  ISETP.GT.U32.AND P2, PT, R4, R27, PT ;  /* 0x0000001b0400720c */ /* 0x000fe40003f44070 */
[----:B0-----:R-:W-:-:S11]  /*0a50*/  LOP3.LUT R9, R10, R11, RZ, 0x3c, !PT ;  /* 0x0000000b0a097212 */ /* 0x001fd600078e3cff */
[----:B------:R-:W-:-:S05]  /*0a60*/  @!P2 IMAD.IADD R27, R27, 0x1, -R36 ;  /* 0x000000011b1ba824 */ /* 0x000fca00078e0a24 */
[----:B------:R-:W-:Y:S02]  /*0a70*/  ISETP.GE.U32.AND P1, PT, R27, R4, PT ;  /* 0x000000041b00720c */ /* 0x000fe40003f26070 */
[----:B------:R-:W-:Y:S02]  /*0a80*/  ISETP.GE.AND P3, PT, R9, RZ, PT ;  /* 0x000000ff0900720c */ /* 0x000fe40003f66270 */
[----:B------:R-:W-:-:S09]  /*0a90*/  @!P2 IADD3 R33, R33, 0x1, RZ ;  /* 0x000000012121a810 */ /* 0x000fd20007ffe0ff */
[----:B------:R-:W-:-:S05]  /*0aa0*/  @P1 VIADD R33, R33, 0x1 ;  /* 0x0000000121211836 */ /* 0x000fca0000000000 */
[----:B------:R-:W-:-:S04]  /*0ab0*/  @!P3 IADD3 R33, -R33, RZ, RZ ;  /* 0x000000ff2121b210 */ /* 0x000fc80007ffe1ff */
[----:B------:R-:W-:-:S05]  /*0ac0*/  SEL R33, R32, R33, !P0 ;  /* 0x0000002120217207 */ /* 0x000fca0004000000 */
[--C-:B------:R-:W-:Y:S02]  /*0ad0*/  IMAD R28, R0, UR7, R33.reuse ;  /* 0x00000007001c7c24 */ /* 0x100fe4000f8e0221 */
[----:B------:R-:W-:Y:S02]  /*0ae0*/  IMAD.MOV R33, RZ, RZ, -R33 ;  /* 0x000000ffff217224 */ /* 0x000fe400078e0a21 */
[----:B------:R-:W-:Y:S02]  /*0af0*/  IMAD R28, R28, UR8, R3 ;  /* 0x000000081c1c7c24 */ /* 0x000fe4000f8e0203 */
[----:B------:R-:W-:-:S04]  /*0b00*/  IMAD R33, R11, R33, R10 ;  /* 0x000000210b217224 */ /* 0x000fc800078e020a */
[----:B------:R-:W-:Y:S01]  /*0b10*/  IMAD R33, R28, R11, R33 ;  /* 0x0000000b1c217224 */ /* 0x000fe200078e0221 */
[----:B------:R-:W-:-:S03]  /*0b20*/  IADD3 R36, R7, R10, RZ ;  /* 0x0000000a07247210 */ /* 0x000fc60007ffe0ff */
[----:B----4-:R-:W-:-:S04]  /*0b30*/  IMAD.WIDE R34, R33, 0x2, R16 ;  /* 0x0000000221227825 */ /* 0x010fc800078e0210 */
[----:B---3--:R-:W-:Y:S02]  /*0b40*/  HADD2 R9, R29.H0_H0, R26.H0_H0 ;  /* 0x2000001a1d097230 */ /* 0x008fe40000000800 */
[----:B------:R-:W0:Y:S08]  /*0b50*/  LDC.64 R28, c[0x0][0x238] ;  /* 0x00008e00ff1c7b82 */ /* 0x000e300000000a00 */
[----:B------:R-:W2:Y:S01]  /*0b60*/  LDC.64 R26, c[0x0][0x268] ;  /* 0x00009a00ff1a7b82 */ /* 0x000ea20000000a00 */
[----:B-----5:R-:W-:Y:S01]  /*0b70*/  HADD2 R8, R31.H0_H0, R8.H0_H0 ;  /* 0x200000081f087230 */ /* 0x020fe20000000800 */
[----:B------:R3:W-:Y:S01]  /*0b80*/  STG.E.U16 desc[UR4][R34.64], R9 ;  /* 0x0000000922007986 */ /* 0x0007e2000c101504 */
[----:B------:R-:W-:-:S03]  /*0b90*/  IMAD.WIDE R30, R33, 0x2, R22 ;  /* 0x00000002211e7825 */ /* 0x000fc600078e0216 */
[----:B---3--:R-:W-:Y:S01]  /*0ba0*/  PRMT R35, R8, 0x7610, R35 ;  /* 0x0000761008237816 */ /* 0x008fe20000000023 */
[----:B-1----:R-:W-:-:S04]  /*0bb0*/  IMAD.WIDE R8, R37, 0x2, R24 ;  /* 0x0000000225087825 */ /* 0x002fc800078e0218 */
[----:B0-----:R-:W-:-:S04]  /*0bc0*/  IMAD.WIDE R28, R10, 0x2, R28 ;  /* 0x000000020a1c7825 */ /* 0x001fc800078e021c */
[----:B--2---:R-:W-:Y:S01]  /*0bd0*/  IMAD.WIDE R26, R36, 0x2, R26 ;  /* 0x00000002241a7825 */ /* 0x004fe200078e021a */
[----:B------:R0:W-:Y:S04]  /*0be0*/  STG.E.U16 desc[UR4][R30.64], R35 ;  /* 0x000000231e007986 */ /* 0x0001e8000c101504 */
[----:B------:R-:W2:Y:S04]  /*0bf0*/  LDG.E.U16.CONSTANT R8, desc[UR4][R8.64] ;  /* 0x0000000408087981 */ /* 0x000ea8000c1e9500 */
[----:B------:R-:W2:Y:S04]  /*0c00*/  LDG.E.U16.CONSTANT R28, desc[UR4][R28.64] ;  /* 0x000000041c1c7981 */ /* 0x000ea8000c1e9500 */
[----:B------:R-:W2:Y:S01]  /*0c10*/  LDG.E.U16 R27, desc[UR4][R26.64] ;  /* 0x000000041a1b7981 */ /* 0x000ea2000c1e1500 */
[----:B0-----:R-:W0:Y:S01]  /*0c20*/  LDC.64 R34, c[0x0][0x250] ;  /* 0x00009400ff227b82 */ /* 0x001e220000000a00 */
[----:B------:R-:W-:-:S05]  /*0c30*/  VIADD R10, R10, UR6 ;  /* 0x000000060a0a7c36 */ /* 0x000fca0008000000 */
[----:B------:R-:W-:Y:S01]  /*0c40*/  ISETP.GE.AND P1, PT, R10, R2, PT ;  /* 0x000000020a00720c */ /* 0x000fe20003f26270 */
[----:B0-----:R-:W-:-:S04]  /*0c50*/  IMAD.WIDE R34, R33, 0x2, R34 ;  /* 0x0000000221227825 */ /* 0x001fc800078e0222 */
[----:B--2---:R-:W-:-:S05]  /*0c60*/  HFMA2 R27, R8.H0_H0, R27.H0_H0, R28.H0_H0 ;  /* 0x2000001b081b7231 */ /* 0x004fca000004081c */
[----:B------:R2:W-:Y:S03]  /*0c70*/  STG.E.U16 desc[UR4][R34.64], R27 ;  /* 0x0000001b22007986 */ /* 0x0005e6000c101504 */
[----:B------:R-:W-:Y:S05]  /*0c80*/  @!P1 BRA `(.L_x_136) ;  /* 0xfffffffc00349947 */ /* 0x000fea000383ffff */
[----:B------:R-:W-:Y:S05]  /*0c90*/  EXIT ;  /* 0x000000000000794d */ /* 0x000fea0003800000 */
.L_x_133:
[----:B------:R-:W-:Y:S01]  /*0ca0*/  IABS R6, R9 ;  /* 0x0000000900067213 */ /* 0x000fe20000000000 */
[----:B------:R-:W0:Y:S01]  /*0cb0*/  LDC R11, c[0x0][0x27c] ;  /* 0x00009f00ff0b7b82 */ /* 0x000e220000000800 */
[----:B------:R-:W-:Y:S01]  /*0cc0*/  ULDC UR12, c[0x0][0x274] ;  /* 0x00009d00000c7ab9 */ /* 0x000fe20000000800 */
[----:B------:R-:W-:Y:S01]  /*0cd0*/  ULDC UR7, c[0x0][0x278] ;  /* 0x00009e0000077ab9 */ /* 0x000fe20000000800 */
[----:B------:R-:W1:Y:S01]  /*0ce0*/  I2F.RP R4, R6 ;  /* 0x0000000600047306 */ /* 0x000e620000209400 */
[----:B------:R-:W-:Y:S01]  /*0cf0*/  ULDC.64 UR14, c[0x0][0x268] ;  /* 0x00009a00000e7ab9 */ /* 0x000fe20000000a00 */
[----:B------:R-:W-:Y:S01]  /*0d00*/  ULDC.64 UR8, c[0x0][0x238] ;  /* 0x00008e0000087ab9 */ /* 0x000fe20000000a00 */
[----:B------:R-:W-:Y:S02]  /*0d10*/  ULDC.64 UR10, c[0x0][0x250] ;  /* 0x00009400000a7ab9 */ /* 0x000fe40000000a00 */
[----:B------:R-:W2:Y:S08]  /*0d20*/  LDC.64 R8, c[0x0][0x210] ;  /* 0x00008400ff087b82 */ /* 0x000eb00000000a00 */
[----:B------:R-:W3:Y:S01]  /*0d30*/  LDC.64 R12, c[0x0][0x218] ;  /* 0x00008600ff0c7b82 */ /* 0x000ee20000000a00 */
[----:B-1----:R-:W1:Y:S07]  /*0d40*/  MUFU.RCP R4, R4 ;  /* 0x0000000400047308 */ /* 0x002e6e0000001000 */
[----:B------:R-:W4:Y:S01]  /*0d50*/  LDC.64 R14, c[0x0][0x240] ;  /* 0x00009000ff0e7b82 */ /* 0x000f220000000a00 */
[----:B-1----:R-:W-:-:S04]  /*0d60*/  IADD3 R16, R4, 0xffffffe, RZ ;  /* 0x0ffffffe04107810 */ /* 0x002fc80007ffe0ff */
[----:B------:R1:W5:Y:S02]  /*0d70*/  F2I.FTZ.U32.TRUNC.NTZ R17, R16 ;  /* 0x0000001000117305 */ /* 0x000364000021f000 */
[----:B-1----:R-:W-:Y:S01]  /*0d80*/  HFMA2.MMA R16, -RZ, RZ, 0, 0 ;  /* 0x00000000ff107435 */ /* 0x002fe200000001ff */
[----:B-----5:R-:W-:-:S04]  /*0d90*/  IMAD.MOV R19, RZ, RZ, -R17 ;  /* 0x000000ffff137224 */ /* 0x020fc800078e0a11 */
[----:B------:R-:W-:-:S05]  /*0da0*/  IMAD R19, R19, R6, RZ ;  /* 0x0000000613137224 */ /* 0x000fca00078e02ff */
[----:B0-2---:R-:W-:-:S07]  /*0db0*/  IMAD.HI.U32 R4, R17, R19, R16 ;  /* 0x0000001311047227 */ /* 0x005fce00078e0010 */
.L_x_137:
[-C--:B------:R-:W-:Y:S01]  /*0dc0*/  IADD3 R29, R5, R10.reuse, RZ ;  /* 0x0000000a051d7210 */ /* 0x080fe20007ffe0ff */
[----:B---3--:R-:W-:Y:S01]  /*0dd0*/  IMAD.WIDE R16, R10, 0x2, R12 ;  /* 0x000000020a107825 */ /* 0x008fe200078e020c */
[----:B------:R-:W-:Y:S01]  /*0de0*/  IABS R21, R10 ;  /* 0x0000000a00157213 */ /* 0x000fe20000000000 */
[----:B------:R-:W0:Y:S02]  /*0df0*/  LDC.64 R32, c[0x0][0x258] ;  /* 0x00009600ff207b82 */ /* 0x000e240000000a00 */
[----:B------:R-:W-:Y:S02]  /*0e00*/  IMAD.WIDE R18, R29, 0x2, R8 ;  /* 0x000000021d127825 */ /* 0x000fe400078e0208 */
[----:B------:R1:W2:Y:S04]  /*0e10*/  LDG.E.U16.CONSTANT R16, desc[UR4][R16.64] ;  /* 0x0000000410107981 */ /* 0x0002a8000c1e9500 */
[----:B------:R3:W2:Y:S01]  /*0e20*/  LDG.E.U16.CONSTANT R27, desc[UR4][R18.64] ;  /* 0x00000004121b7981 */ /* 0x0006a2000c1e9500 */
[----:B------:R-:W-:Y:S01]  /*0e30*/  IMAD.HI.U32 R20, R4, R21, RZ ;  /* 0x0000001504147227 */ /* 0x000fe200078e00ff */
[-C--:B------:R-:W-:Y:S01]  /*0e40*/  IABS R24, R11.reuse ;  /* 0x0000000b00187213 */ /* 0x080fe20000000000 */
[----:B------:R-:W5:Y:S02]  /*0e50*/  LDC.64 R30, c[0x0][0x248] ;  /* 0x00009200ff1e7b82 */ /* 0x000f640000000a00 */
[----:B------:R-:W-:Y:S01]  /*0e60*/  IMAD.MOV R22, RZ, RZ, -R20 ;  /* 0x000000ffff167224 */ /* 0x000fe200078e0a14 */
[----:B-1----:R-:W-:-:S03]  /*0e70*/  LOP3.LUT R17, R10, R11, RZ, 0x3c, !PT ;  /* 0x0000000b0a117212 */ /* 0x002fc600078e3cff */
[----:B------:R-:W-:Y:S01]  /*0e80*/  IMAD R21, R24, R22, R21 ;  /* 0x0000001618157224 */ /* 0x000fe200078e0215 */
[----:B------:R-:W-:Y:S01]  /*0e90*/  ISETP.GE.AND P2, PT, R17, RZ, PT ;  /* 0x000000ff1100720c */ /* 0x000fe20003f46270 */
[----:B------:R-:W1:Y:S03]  /*0ea0*/  LDC.64 R22, c[0x0][0x228] ;  /* 0x00008a00ff167b82 */ /* 0x000e660000000a00 */
[----:B------:R-:W-:-:S05]  /*0eb0*/  ISETP.GT.U32.AND P1, PT, R6, R21, PT ;  /* 0x000000150600720c */ /* 0x000fca0003f24070 */
[----:B---3--:R-:W3:Y:S08]  /*0ec0*/  LDC.64 R18, c[0x0][0x260] ;  /* 0x00009800ff127b82 */ /* 0x008ef00000000a00 */
[----:B------:R-:W-:Y:S01]  /*0ed0*/  @!P1 IADD3 R21, R21, -R24, RZ ;  /* 0x8000001815159210 */ /* 0x000fe20007ffe0ff */
[----:B------:R-:W5:Y:S01]  /*0ee0*/  LDC.64 R34, c[0x0][0x230] ;  /* 0x00008c00ff227b82 */ /* 0x000f620000000a00 */
[----:B------:R-:W-:-:S02]  /*0ef0*/  @!P1 IADD3 R20, R20, 0x1, RZ ;  /* 0x0000000114149810 */ /* 0x000fc40007ffe0ff */
[----:B------:R-:W-:Y:S02]  /*0f00*/  ISETP.GE.U32.AND P0, PT, R21, R6, PT ;  /* 0x000000061500720c */ /* 0x000fe40003f06070 */
[----:B------:R-:W-:Y:S01]  /*0f10*/  ISETP.NE.AND P1, PT, R11, RZ, PT ;  /* 0x000000ff0b00720c */ /* 0x000fe20003f25270 */
[----:B-1----:R-:W-:-:S06]  /*0f20*/  IMAD.WIDE R22, R10, 0x2, R22 ;  /* 0x000000020a167825 */ /* 0x002fcc00078e0216 */
[----:B------:R-:W5:Y:S04]  /*0f30*/  LDG.E.U16.CONSTANT R22, desc[UR4][R22.64] ;  /* 0x0000000416167981 */ /* 0x000f68000c1e9500 */
[----:B------:R-:W-:-:S05]  /*0f40*/  @P0 VIADD R20, R20, 0x1 ;  /* 0x0000000114140836 */ /* 0x000fca0000000000 */
[----:B------:R-:W-:Y:S02]  /*0f50*/  MOV R17, R20 ;  /* 0x0000001400117202 */ /* 0x000fe40000000f00 */
[----:B------:R-:W1:Y:S02]  /*0f60*/  LDC.64 R20, c[0x0][0x220] ;  /* 0x00008800ff147b82 */ /* 0x000e640000000a00 */
[----:B------:R-:W-:Y:S02]  /*0f70*/  @!P2 IADD3 R17, -R17, RZ, RZ ;  /* 0x000000ff1111a210 */ /* 0x000fe40007ffe1ff */
[----:B------:R-:W-:-:S05]  /*0f80*/  @!P1 LOP3.LUT R17, RZ, R11, RZ, 0x33, !PT ;  /* 0x0000000bff119212 */ /* 0x000fca00078e33ff */
[--C-:B------:R-:W-:Y:S02]  /*0f90*/  IMAD R24, R0, UR7, R17.reuse ;  /* 0x0000000700187c24 */ /* 0x100fe4000f8e0211 */
[----:B------:R-:W-:Y:S02]  /*0fa0*/  IMAD.MOV R25, RZ, RZ, -R17 ;  /* 0x000000ffff197224 */ /* 0x000fe400078e0a11 */
[----:B------:R-:W-:Y:S02]  /*0fb0*/  IMAD R24, R24, UR12, R3 ;  /* 0x0000000c18187c24 */ /* 0x000fe4000f8e0203 */
[----:B------:R-:W-:-:S04]  /*0fc0*/  IMAD R25, R11, R25, R10 ;  /* 0x000000190b197224 */ /* 0x000fc800078e020a */
[----:B------:R-:W-:Y:S02]  /*0fd0*/  IMAD R25, R24, R11, R25 ;  /* 0x0000000b18197224 */ /* 0x000fe400078e0219 */
[----:B-1----:R-:W-:-:S06]  /*0fe0*/  IMAD.WIDE R20, R29, 0x2, R20 ;  /* 0x000000021d147825 */ /* 0x002fcc00078e0214 */
[----:B------:R1:W5:Y:S01]  /*0ff0*/  LDG.E.U16.CONSTANT R20, desc[UR4][R20.64] ;  /* 0x0000000414147981 */ /* 0x000362000c1e9500 */
[----:B--2---:R-:W-:Y:S01]  /*1000*/  HADD2 R16, R27.H0_H0, R16.H0_H0 ;  /* 0x200000101b107230 */ /* 0x004fe20000000800 */
[----:B------:R-:W-:-:S04]  /*1010*/  IADD3 R27, R7, R10, RZ ;  /* 0x0000000a071b7210 */ /* 0x000fc80007ffe0ff */
[----:B------:R-:W-:Y:S01]  /*1020*/  PRMT R24, R16, 0x7610, R24 ;  /* 0x0000761010187816 */ /* 0x000fe20000000018 */
[----:B----4-:R-:W-:-:S04]  /*1030*/  IMAD.WIDE R16, R25, 0x2, R14 ;  /* 0x0000000219107825 */ /* 0x010fc800078e020e */
[----:B---3--:R-:W-:Y:S01]  /*1040*/  IMAD.WIDE R18, R27, 0x2, R18 ;  /* 0x000000021b127825 */ /* 0x008fe200078e0212 */
[----:B------:R2:W-:Y:S05]  /*1050*/  STG.E.U16 desc[UR4][R16.64], R24 ;  /* 0x0000001810007986 */ /* 0x0005ea000c101504 */
[----:B------:R-:W3:Y:S01]  /*1060*/  LDG.E.U16 R19, desc[UR4][R18.64] ;  /* 0x0000000412137981 */ /* 0x000ee2000c1e1500 */
[----:B------:R-:W-:Y:S02]  /*1070*/  ISETP.NE.U32.AND P0, PT, RZ, UR14, PT ;  /* 0x0000000eff007c0c */ /* 0x000fe4000bf05070 */
[----:B0-----:R-:W-:Y:S02]  /*1080*/  ISETP.EQ.U32.AND P1, PT, R32, RZ, PT ;  /* 0x000000ff2000720c */ /* 0x001fe40003f22070 */
[----:B------:R-:W-:-:S04]  /*1090*/  ISETP.NE.AND.EX P0, PT, RZ, UR15, PT, P0 ;  /* 0x0000000fff007c0c */ /* 0x000fc8000bf05300 */
[----:B------:R-:W-:Y:S01]  /*10a0*/  ISETP.EQ.OR.EX P0, PT, R33, RZ, !P0, P1 ;  /* 0x000000ff2100720c */ /* 0x000fe20004702710 */
[----:B-----5:R-:W-:-:S04]  /*10b0*/  IMAD.WIDE R30, R25, 0x2, R30 ;  /* 0x00000002191e7825 */ /* 0x020fc800078e021e */
[----:B------:R-:W-:-:S08]  /*10c0*/  IMAD.WIDE R34, R29, 0x2, R34 ;  /* 0x000000021d227825 */ /* 0x000fd000078e0222 */
[----:B--2---:R-:W-:Y:S02]  /*10d0*/  @!P0 LEA R16, P1, R27, UR14, 0x1 ;  /* 0x0000000e1b108c11 */ /* 0x004fe4000f8208ff */
[----:B-1----:R-:W-:Y:S01]  /*10e0*/  SHF.R.S32.HI R21, RZ, 0x1f, R10 ;  /* 0x0000001fff157819 */ /* 0x002fe2000001140a */
[----:B---3--:R-:W-:Y:S01]  /*10f0*/  HFMA2 R19, R20.H0_H0, R19.H0_H0, R22.H0_H0 ;  /* 0x2000001314137231 */ /* 0x008fe20000040816 */
[----:B------:R-:W-:-:S04]  /*1100*/  SHF.R.S32.HI R20, RZ, 0x1f, R27 ;  /* 0x0000001fff147819 */ /* 0x000fc8000001141b */
[----:B------:R-:W-:Y:S02]  /*1110*/  PRMT R23, R19, 0x7610, R23 ;  /* 0x0000761013177816 */ /* 0x000fe40000000017 */
[----:B------:R-:W-:Y:S01]  /*1120*/  @!P0 LEA.HI.X R17, R27, UR15, R20, 0x1, P1 ;  /* 0x0000000f1b118c11 */ /* 0x000fe200088f0c14 */
[----:B------:R-:W2:Y:S01]  /*1130*/  LDG.E.U16.CONSTANT R19, desc[UR4][R34.64] ;  /* 0x0000000422137981 */ /* 0x000ea2000c1e9500 */
[----:B------:R-:W-:-:S03]  /*1140*/  LEA R20, P1, R10, UR8, 0x1 ;  /* 0x000000080a147c11 */ /* 0x000fc6000f8208ff */
[----:B------:R0:W-:Y:S04]  /*1150*/  STG.E.U16 desc[UR4][R30.64], R23 ;  /* 0x000000171e007986 */ /* 0x0001e8000c101504 */
[----:B------:R-:W2:Y:S01]  /*1160*/  @!P0 LDG.E.U16 R16, desc[UR4][R16.64] ;  /* 0x0000000410108981 */ /* 0x000ea2000c1e1500 */
[----:B------:R-:W-:-:S05]  /*1170*/  LEA.HI.X R21, R10, UR9, R21, 0x1, P1 ;  /* 0x000000090a157c11 */ /* 0x000fca00088f0c15 */
[----:B------:R-:W3:Y:S01]  /*1180*/  LDG.E.U16.CONSTANT R20, desc[UR4][R20.64] ;  /* 0x0000000414147981 */ /* 0x000ee2000c1e9500 */
[----:B------:R-:W-:Y:S02]  /*1190*/  SHF.R.S32.HI R22, RZ, 0x1f, R25 ;  /* 0x0000001fff167819 */ /* 0x000fe40000011419 */
[----:B------:R-:W-:Y:S01]  /*11a0*/  IADD3 R10, R10, UR6, RZ ;  /* 0x000000060a0a7c10 */ /* 0x000fe2000fffe0ff */
[----:B--2---:R-:W-:-:S05]  /*11b0*/  @!P0 HMUL2 R17, R19.H0_H0, R16.H0_H0 ;  /* 0x2000001013118232 */ /* 0x004fca0000000800 */
[----:B------:R-:W-:Y:S02]  /*11c0*/  @!P0 PRMT R19, R17, 0x7610, R19 ;  /* 0x0000761011138816 */ /* 0x000fe40000000013 */
[----:B------:R-:W-:-:S03]  /*11d0*/  LEA R18, P0, R25, UR10, 0x1 ;  /* 0x0000000a19127c11 */ /* 0x000fc6000f8008ff */
[----:B---3--:R-:W-:Y:S01]  /*11e0*/  HADD2 R17, R19.H0_H0, R20.H0_H0 ;  /* 0x2000001413117230 */ /* 0x008fe20000000800 */
[----:B------:R-:W-:-:S05]  /*11f0*/  LEA.HI.X R19, R25, UR11, R22, 0x1, P0 ;  /* 0x0000000b19137c11 */ /* 0x000fca00080f0c16 */
[----:B------:R0:W-:Y:S01]  /*1200*/  STG.E.U16 desc[UR4][R18.64], R17 ;  /* 0x0000001112007986 */ /* 0x0001e2000c101504 */
[----:B------:R-:W-:-:S13]  /*1210*/  ISETP.GE.AND P0, PT, R10, R2, PT ;  /* 0x000000020a00720c */ /* 0x000fda0003f06270 */
[----:B0-----:R-:W-:Y:S05]  /*1220*/  @!P0 BRA `(.L_x_137) ;  /* 0xfffffff800e48947 */ /* 0x001fea000383ffff */
[----:B------:R-:W-:Y:S05]  /*1230*/  EXIT ;  /* 0x000000000000794d */ /* 0x000fea0003800000 */
.L_x_138:
        /* <DEDUP_REMOVED lines=12> */
.L_x_545:


//--------------------- .text._ZN17fastertransformer19rebuild_padding_ia3I6__halfEEvPKT_S4_S4_PS2_S5_S5_PKiS4_S4_iiiiS7_ --------------------------
	.section	.text._ZN17fastertransformer19rebuild_padding_ia3I6__halfEEvPKT_S4_S4_PS2_S5_S5_PKiS4_S4_iiiiS7_,"ax",@progbits
	.align	128
        .global         _ZN17fastertransformer19rebuild_padding_ia3I6__halfEEvPKT_S4_S4_PS2_S5_S5_PKiS4_S4_iiiiS7_
        .type           _ZN17fastertransformer19rebuild_padding_ia3I6__halfEEvPKT_S4_S4_PS2_S5_S5_PKiS4_S4_iiiiS7_,@function
        .size           _ZN17fastertransformer19rebuild_padding_ia3I6__halfEEvPKT_S4_S4_PS2_S5_S5_PKiS4_S4_iiiiS7_,(.L_x_546 - _ZN17fastertransformer19rebuild_padding_ia3I6__halfEEvPKT_S4_S4_PS2_S5_S5_PKiS4_S4_iiiiS7_)
        .other          _ZN17fastertransformer19rebuild_padding_ia3I6__halfEEvPKT_S4_S4_PS2_S5_S5_PKiS4_S4_iiiiS7_,@"STO_CUDA_ENTRY STV_DEFAULT"
_ZN17fastertransformer19rebuild_padding_ia3I6__halfEEvPKT_S4_S4_PS2_S5_S5_PKiS4_S4_iiiiS7_:
.text._ZN17fastertransformer19rebuild_padding_ia3I6__halfEEvPKT_S4_S4_PS2_S5_S5_PKiS4_S4_iiiiS7_:
        /* <DEDUP_REMOVED lines=11> */
[----:B-1----:R-:W-:-:S06]  /*00b0*/  VIADD R2, R0, 0xffffffe ;  /* 0x0ffffffe00027836 */ /* 0x002fcc0000000000 */
        /* <DEDUP_REMOVED lines=12> */
[C---:B------:R-:W-:Y:S02]  /*0180*/  IMAD R2, R11.reuse, R2, R7 ;  /* 0x000000020b027224 */ /* 0x040fe400078e0207 */
[----:B------:R-:W2:Y:S03]  /*0190*/  LDC.64 R6, c[0x0][0x260] ;  /* 0x00009800ff067b82 */ /* 0x000ea60000000a00 */
        /* <DEDUP_REMOVED lines=9> */
[----:B------:R-:W-:-:S06]  /*0230*/  ISETP.GE.AND P2, PT, R2, RZ, PT ;  /* 0x000000ff0200720c */ /* 0x000fcc0003f46270 */
[----:B------:R-:W-:-:S07]  /*0240*/  @P3 IADD3 R0, R0, 0x1, RZ ;  /* 0x0000000100003810 */ /* 0x000fce0007ffe0ff */
[----:B------:R-:W-:Y:S01]  /*0250*/  @!P2 IMAD.MOV R0, RZ, RZ, -R0 ;  /* 0x000000ffff00a224 */ /* 0x000fe200078e0a00 */
[----:B------:R-:W-:Y:S01]  /*0260*/  @!P1 LOP3.LUT R0, RZ, R3, RZ, 0x33, !PT ;  /* 0x00000003ff009212 */ /* 0x000fe200078e33ff */
[----:B--2---:R-:W-:-:S04]  /*0270*/  IMAD R2, R7, R6, RZ ;  /* 0x0000000607027224 */ /* 0x004fc800078e02ff */
[----:B-1----:R-:W-:-:S05]  /*0280*/  @P0 IMAD.WIDE R10, R0, 0x4, R10 ;  /* 0x00000004000a0825 */ /* 0x002fca00078e020a */
[----:B------:R1:W5:Y:S01]  /*0290*/  @P0 LDG.E R13, desc[UR4][R10.64] ;  /* 0x000000040a0d0981 */ /* 0x000362000c1e1900 */
        /* <DEDUP_REMOVED lines=10> */
[C---:B------:R-:W-:Y:S02]  /*0340*/  IMAD R4, R2.reuse, R5, RZ ;  /* 0x0000000502047224 */ /* 0x040fe400078e02ff */
[----:B-----5:R-:W-:-:S10]  /*0350*/  IMAD R5, R2, R13, RZ ;  /* 0x0000000d02057224 */ /* 0x020fd400078e02ff */
[----:B------:R-:W-:Y:S05]  /*0360*/  @P0 BRA P1, `(.L_x_139) ;  /* 0x0000000400e40947 */ /* 0x000fea0000800000 */
[----:B------:R-:W-:Y:S02]  /*0370*/  ULDC.64 UR8, c[0x0][0x250] ;  /* 0x0000940000087ab9 */ /* 0x000fe40000000a00 */
[----:B------:R-:W-:-:S04]  /*0380*/  ISETP.NE.U32.AND P1, PT, RZ, UR8, PT ;  /* 0x00000008ff007c0c */ /* 0x000fc8000bf25070 */
[----:B------:R-:W-:-:S13]  /*0390*/  ISETP.NE.AND.EX P1, PT, RZ, UR9, PT, P1 ;  /* 0x00000009ff007c0c */ /* 0x000fda000bf25310 */
[----:B------:R-:W-:Y:S05]  /*03a0*/  @P0 BRA P1, `(.L_x_140) ;  /* 0x0000000000e00947 */ /* 0x000fea0000800000 */
        /* <DEDUP_REMOVED lines=17> */
[----:B-----5:R-:W-:-:S04]  /*04c0*/  IMAD.MOV R22, RZ, RZ, -R21 ;  /* 0x000000ffff167224 */ /* 0x020fc800078e0a15 */
[----:B------:R-:W-:-:S04]  /*04d0*/  IMAD R23, R22, R5, RZ ;  /* 0x0000000516177224 */ /* 0x000fc800078e02ff */
[----:B--2---:R-:W-:-:S07]  /*04e0*/  IMAD.HI.U32 R26, R21, R23, R20 ;  /* 0x00000017151a7227 */ /* 0x004fce00078e0014 */
.L_x_141:
[-C--:B-1----:R-:W-:Y:S02]  /*04f0*/  IABS R21, R27.reuse ;  /* 0x0000001b00157213 */ /* 0x082fe40000000000 */
[----:B0-----:R-:W-:Y:S02]  /*0500*/  IABS R23, R6 ;  /* 0x0000000600177213 */ /* 0x001fe40000000000 */
[----:B------:R-:W-:Y:S01]  /*0510*/  IADD3 R25, R4, R27, RZ ;  /* 0x0000001b04197210 */ /* 0x000fe20007ffe0ff */
[----:B------:R-:W-:-:S04]  /*0520*/  IMAD.HI.U32 R22, R26, R21, RZ ;  /* 0x000000151a167227 */ /* 0x000fc800078e00ff */
[----:B------:R-:W-:-:S04]  /*0530*/  IMAD.MOV R24, RZ, RZ, -R22 ;  /* 0x000000ffff187224 */ /* 0x000fc800078e0a16 */
[----:B------:R-:W-:Y:S02]  /*0540*/  IMAD R24, R23, R24, R21 ;  /* 0x0000001817187224 */ /* 0x000fe400078e0215 */
[----:B------:R-:W-:-:S03]  /*0550*/  IMAD.WIDE R20, R25, 0x2, R8 ;  /* 0x0000000219147825 */ /* 0x000fc600078e0208 */
[----:B------:R-:W-:-:S13]  /*0560*/  ISETP.GT.U32.AND P2, PT, R5, R24, PT ;  /* 0x000000180500720c */ /* 0x000fda0003f44070 */
[----:B------:R-:W-:Y:S02]  /*0570*/  @!P2 IMAD.IADD R24, R24, 0x1, -R23 ;  /* 0x000000011818a824 */ /* 0x000fe400078e0a17 */
[----:B------:R0:W2:Y:S01]  /*0580*/  LDG.E.U16.CONSTANT R23, desc[UR4][R20.64] ;  /* 0x0000000414177981 */ /* 0x0000a2000c1e9500 */
[----:B------:R-:W-:Y:S02]  /*0590*/  @!P2 IADD3 R22, R22, 0x1, RZ ;  /* 0x000000011616a810 */ /* 0x000fe40007ffe0ff */
[----:B------:R-:W-:Y:S02]  /*05a0*/  ISETP.GE.U32.AND P1, PT, R24, R5, PT ;  /* 0x000000051800720c */ /* 0x000fe40003f26070 */
[----:B------:R-:W-:-:S04]  /*05b0*/  LOP3.LUT R24, R27, R6, RZ, 0x3c, !PT ;  /* 0x000000061b187212 */ /* 0x000fc800078e3cff */
[----:B------:R-:W-:-:S07]  /*05c0*/  ISETP.GE.AND P3, PT, R24, RZ, PT ;  /* 0x000000ff1800720c */ /* 0x000fce0003f66270 */
[----:B------:R-:W-:-:S06]  /*05d0*/  @P1 VIADD R22, R22, 0x1 ;  /* 0x0000000116161836 */ /* 0x000fcc0000000000 */
[----:B------:R-:W-:-:S04]  /*05e0*/  @!P3 IADD3 R22, -R22, RZ, RZ ;  /* 0x000000ff1616b210 */ /* 0x000fc80007ffe1ff */
[----:B------:R-:W-:-:S05]  /*05f0*/  SEL R29, R7, R22, !P0 ;  /* 0x00000016071d7207 */ /* 0x000fca0004000000 */
[--C-:B------:R-:W-:Y:S02]  /*0600*/  IMAD R22, R0, UR7, R29.reuse ;  /* 0x0000000700167c24 */ /* 0x100fe4000f8e021d */
[----:B------:R-:W-:Y:S02]  /*0610*/  IMAD.MOV R24, RZ, RZ, -R29 ;  /* 0x000000ffff187224 */ /* 0x000fe400078e0a1d */
[----:B------:R-:W-:Y:S02]  /*0620*/  IMAD R29, R22, UR8, R3 ;  /* 0x00000008161d7c24 */ /* 0x000fe4000f8e0203 */
[----:B0-----:R-:W-:-:S04]  /*0630*/  IMAD R20, R6, R24, R27 ;  /* 0x0000001806147224 */ /* 0x001fc800078e021b */
[----:B------:R-:W-:-:S04]  /*0640*/  IMAD R29, R29, R6, R20 ;  /* 0x000000061d1d7224 */ /* 0x000fc800078e0214 */
[----:B---3--:R-:W-:-:S05]  /*0650*/  IMAD.WIDE R20, R29, 0x2, R10 ;  /* 0x000000021d147825 */ /* 0x008fca00078e020a */
[----:B--2---:R4:W-:Y:S02]  /*0660*/  STG.E.U16 desc[UR4][R20.64], R23 ;  /* 0x0000001714007986 */ /* 0x0049e4000c101504 */
[----:B----4-:R-:W-:-:S04]  /*0670*/  IMAD.WIDE R20, R25, 0x2, R12 ;  /* 0x0000000219147825 */ /* 0x010fc800078e020c */
[----:B------:R-:W-:Y:S02]  /*0680*/  IMAD.WIDE R24, R25, 0x2, R16 ;  /* 0x0000000219187825 */ /* 0x000fe400078e0210 */
[----:B------:R-:W2:Y:S02]  /*0690*/  LDG.E.U16.CONSTANT R21, desc[UR4][R20.64] ;  /* 0x0000000414157981 */ /* 0x000ea4000c1e9500 */
[C---:B------:R-:W-:Y:S02]  /*06a0*/  IMAD.WIDE R22, R29.reuse, 0x2, R14 ;  /* 0x000000021d167825 */ /* 0x040fe400078e020e */
[----:B------:R-:W3:Y:S02]  /*06b0*/  LDG.E.U16.CONSTANT R25, desc[UR4][R24.64] ;  /* 0x0000000418197981 */ /* 0x000ee4000c1e9500 */
[----:B------:R-:W-:Y:S01]  /*06c0*/  IMAD.WIDE R28, R29, 0x2, R18 ;  /* 0x000000021d1c7825 */ /* 0x000fe200078e0212 */
[----:B------:R-:W-:-:S04]  /*06d0*/  IADD3 R27, R27, UR6, RZ ;  /* 0x000000061b1b7c10 */ /* 0x000fc8000fffe0ff */
[----:B------:R-:W-:Y:S01]  /*06e0*/  ISETP.GE.AND P1, PT, R27, R2, PT ;  /* 0x000000021b00720c */ /* 0x000fe20003f26270 */
[----:B--2---:R1:W-:Y:S04]  /*06f0*/  STG.E.U16 desc[UR4][R22.64], R21 ;  /* 0x0000001516007986 */ /* 0x0043e8000c101504 */
[----:B---3--:R1:W-:Y:S08]  /*0700*/  STG.E.U16 desc[UR4][R28.64], R25 ;  /* 0x000000191c007986 */ /* 0x0083f0000c101504 */
[----:B------:R-:W-:Y:S05]  /*0710*/  @!P1 BRA `(.L_x_141) ;  /* 0xfffffffc00749947 */ /* 0x000fea000383ffff */
[----:B------:R-:W-:Y:S05]  /*0720*/  EXIT ;  /* 0x000000000000794d */ /* 0x000fea0003800000 */
.L_x_140:
[-C--:B------:R-:W-:Y:S01]  /*0730*/  IABS R6, R7.reuse ;  /* 0x0000000700067213 */ /* 0x080fe20000000000 */
[----:B------:R-:W-:Y:S01]  /*0740*/  IMAD.MOV.U32 R10, RZ, RZ, RZ ;  /* 0x000000ffff0a7224 */ /* 0x000fe200078e00ff */
[----:B------:R-:W0:Y:S01]  /*0750*/  LDC R24, c[0x0][0x264] ;  /* 0x00009900ff187b82 */ /* 0x000e220000000800 */
[----:B------:R-:W-:Y:S01]  /*0760*/  ISETP.NE.AND P0, PT, R7, RZ, PT ;  /* 0x000000ff0700720c */ /* 0x000fe20003f05270 */
[----:B------:R-:W1:Y:S01]  /*0770*/  I2F.RP R12, R6 ;  /* 0x00000006000c7306 */ /* 0x000e620000209400 */
[----:B------:R-:W-:Y:S01]  /*0780*/  LOP3.LUT R7, RZ, R7, RZ, 0x33, !PT ;  /* 0x00000007ff077212 */ /* 0x000fe200078e33ff */
[----:B------:R-:W-:Y:S01]  /*0790*/  ULDC UR8, c[0x0][0x25c] ;  /* 0x0000970000087ab9 */ /* 0x000fe20000000800 */
[----:B------:R-:W-:-:S03]  /*07a0*/  ULDC UR7, c[0x0][0x260] ;  /* 0x0000980000077ab9 */ /* 0x000fc60000000800 */
[----:B------:R-:W2:Y:S08]  /*07b0*/  LDC.64 R8, c[0x0][0x210] ;  /* 0x00008400ff087b82 */ /* 0x000eb00000000a00 */
[----:B------:R-:W3:Y:S01]  /*07c0*/  LDC.64 R14, c[0x0][0x230] ;  /* 0x00008c00ff0e7b82 */ /* 0x000ee20000000a00 */
[----:B-1----:R-:W1:Y:S07]  /*07d0*/  MUFU.RCP R12, R12 ;  /* 0x0000000c000c7308 */ /* 0x002e6e0000001000 */
[----:B------:R-:W4:Y:S08]  /*07e0*/  LDC.64 R18, c[0x0][0x238] ;  /* 0x00008e00ff127b82 */ /* 0x000f300000000a00 */
[----:B------:R-:W0:Y:S01]  /*07f0*/  LDC.64 R20, c[0x0][0x250] ;  /* 0x00009400ff147b82 */ /* 0x000e220000000a00 */
[----:B-1----:R-:W-:-:S04]  /*0800*/  VIADD R16, R12, 0xffffffe ;  /* 0x0ffffffe0c107836 */ /* 0x002fc80000000000 */
[----:B------:R1:W5:Y:S03]  /*0810*/  F2I.FTZ.U32.TRUNC.NTZ R11, R16 ;  /* 0x00000010000b7305 */ /* 0x000366000021f000 */
[----:B------:R-:W0:Y:S08]  /*0820*/  LDC.64 R12, c[0x0][0x218] ;  /* 0x00008600ff0c7b82 */ /* 0x000e300000000a00 */
[----:B-1----:R-:W1:Y:S01]  /*0830*/  LDC.64 R16, c[0x0][0x220] ;  /* 0x00008800ff107b82 */ /* 0x002e620000000a00 */
[----:B-----5:R-:W-:-:S05]  /*0840*/  IADD3 R25, RZ, -R11, RZ ;  /* 0x8000000bff197210 */ /* 0x020fca0007ffe0ff */
[----:B------:R-:W-:-:S04]  /*0850*/  IMAD R25, R25, R6, RZ ;  /* 0x0000000619197224 */ /* 0x000fc800078e02ff */
[----:B------:R-:W-:Y:S02]  /*0860*/  IMAD.HI.U32 R25, R11, R25, R10 ;  /* 0x000000190b197227 */ /* 0x000fe400078e000a */
[----:B--23--:R-:W0:Y:S05]  /*0870*/  LDC.64 R10, c[0x0][0x228] ;  /* 0x00008a00ff0a7b82 */ /* 0x00ce2a0000000a00 */
.L_x_142:
[----:B--2---:R-:W-:Y:S02]  /*0880*/  IABS R26, R27 ;  /* 0x0000001b001a7213 */ /* 0x004fe40000000000 */
[----:B0-----:R-:W-:-:S03]  /*0890*/  IABS R28, R24 ;  /* 0x00000018001c7213 */ /* 0x001fc60000000000 */
[----:B------:R-:W-:-:S05]  /*08a0*/  IMAD.HI.U32 R22, R25, R26, RZ ;  /* 0x0000001a19167227 */ /* 0x000fca00078e00ff */
[----:B------:R-:W-:-:S05]  /*08b0*/  IADD3 R23, -R22, RZ, RZ ;  /* 0x000000ff16177210 */ /* 0x000fca0007ffe1ff */
[----:B------:R-:W-:Y:S01]  /*08c0*/  IMAD R23, R28, R23, R26 ;  /* 0x000000171c177224 */ /* 0x000fe200078e021a */
[----:B------:R-:W-:-:S04]  /*08d0*/  IADD3 R26, R4, R27, RZ ;  /* 0x0000001b041a7210 */ /* 0x000fc80007ffe0ff */
[----:B------:R-:W-:-:S13]  /*08e0*/  ISETP.GT.U32.AND P2, PT, R6, R23, PT ;  /* 0x000000170600720c */ /* 0x000fda0003f44070 */
[----:B------:R-:W-:Y:S01]  /*08f0*/  @!P2 IMAD.IADD R23, R23, 0x1, -R28 ;  /* 0x000000011717a824 */ /* 0x000fe200078e0a1c */
[----:B------:R-:W-:-:S04]  /*0900*/  @!P2 IADD3 R22, R22, 0x1, RZ ;  /* 0x000000011616a810 */ /* 0x000fc80007ffe0ff */
        /* <DEDUP_REMOVED lines=9> */
[----:B------:R-:W-:-:S04]  /*09a0*/  IMAD R22, R24, R23, R27 ;  /* 0x0000001718167224 */ /* 0x000fc800078e021b */
[----:B------:R-:W-:Y:S02]  /*09b0*/  IMAD R29, R29, R24, R22 ;  /* 0x000000181d1d7224 */ /* 0x000fe400078e0216 */
[----:B------:R-:W-:-:S05]  /*09c0*/  IMAD.WIDE R22, R26, 0x2, R8 ;  /* 0x000000021a167825 */ /* 0x000fca00078e0208 */
[----:B------:R0:W2:Y:S02]  /*09d0*/  LDG.E.U16.CONSTANT R28, desc[UR4][R22.64] ;  /* 0x00000004161c7981 */ /* 0x0000a4000c1e9500 */
[----:B0-----:R-:W-:-:S05]  /*09e0*/  IMAD.WIDE R22, R29, 0x2, R10 ;  /* 0x000000021d167825 */ /* 0x001fca00078e020a */
[----:B--2---:R0:W-:Y:S02]  /*09f0*/  STG.E.U16 desc[UR4][R22.64], R28 ;  /* 0x0000001c16007986 */ /* 0x0041e4000c101504 */
[----:B0-----:R-:W-:-:S05]  /*0a00*/  IMAD.WIDE R22, R26, 0x2, R12 ;  /* 0x000000021a167825 */ /* 0x001fca00078e020c */
[----:B------:R0:W2:Y:S02]  /*0a10*/  LDG.E.U16.CONSTANT R28, desc[UR4][R22.64] ;  /* 0x00000004161c7981 */ /* 0x0000a4000c1e9500 */
[----:B0-----:R-:W-:-:S05]  /*0a20*/  IMAD.WIDE R22, R29, 0x2, R14 ;  /* 0x000000021d167825 */ /* 0x001fca00078e020e */
[----:B--2---:R1:W-:Y:S02]  /*0a30*/  STG.E.U16 desc[UR4][R22.64], R28 ;  /* 0x0000001c16007986 */ /* 0x0043e4000c101504 */
[----:B-1----:R-:W-:-:S04]  /*0a40*/  IMAD.WIDE R22, R26, 0x2, R16 ;  /* 0x000000021a167825 */ /* 0x002fc800078e0210 */
[----:B------:R-:W-:Y:S01]  /*0a50*/  IMAD.IADD R28, R5, 0x1, R27 ;  /* 0x00000001051c7824 */ /* 0x000fe200078e021b */
[----:B------:R0:W2:Y:S03]  /*0a60*/  LDG.E.U16.CONSTANT R26, desc[UR4][R22.64] ;  /* 0x00000004161a7981 */ /* 0x0000a6000c1e9500 */
[----:B0-----:R-:W-:-:S05]  /*0a70*/  IMAD.WIDE R22, R28, 0x2, R20 ;  /* 0x000000021c167825 */ /* 0x001fca00078e0214 */
[----:B------:R-:W2:Y:S01]  /*0a80*/  LDG.E.U16 R28, desc[UR4][R22.64] ;  /* 0x00000004161c7981 */ /* 0x000ea2000c1e1500 */
[----:B------:R-:W-:-:S04]  /*0a90*/  IADD3 R27, R27, UR6, RZ ;  /* 0x000000061b1b7c10 */ /* 0x000fc8000fffe0ff */
[----:B------:R-:W-:Y:S01]  /*0aa0*/  ISETP.GE.AND P1, PT, R27, R2, PT ;  /* 0x000000021b00720c */ /* 0x000fe20003f26270 */
[----:B--2---:R-:W-:Y:S02]  /*0ab0*/  HMUL2 R26, R26.H0_H0, R28.H0_H0 ;  /* 0x2000001c1a1a7232 */ /* 0x004fe40000000800 */
[----:B----4-:R-:W-:-:S05]  /*0ac0*/  IMAD.WIDE R28, R29, 0x2, R18 ;  /* 0x000000021d1c7825 */ /* 0x010fca00078e0212 */
[----:B------:R2:W-:Y:S05]  /*0ad0*/  STG.E.U16 desc[UR4][R28.64], R26 ;  /* 0x0000001a1c007986 */ /* 0x0005ea000c101504 */
[----:B------:R-:W-:Y:S05]  /*0ae0*/  @!P1 BRA `(.L_x_142) ;  /* 0xfffffffc00649947 */ /* 0x000fea000383ffff */
[----:B------:R-:W-:Y:S05]  /*0af0*/  EXIT ;  /* 0x000000000000794d */ /* 0x000fea0003800000 */
.L_x_139:
[----:B------:R-:W-:Y:S01]  /*0b00*/  IABS R7, R7 ;  /* 0x0000000700077213 */ /* 0x000fe20000000000 */
[----:B------:R-:W0:Y:S01]  /*0b10*/  LDC R24, c[0x0][0x264] ;  /* 0x00009900ff187b82 */ /* 0x000e220000000800 */
[----:B------:R-:W-:Y:S01]  /*0b20*/  ULDC UR10, c[0x0][0x25c] ;  /* 0x00009700000a7ab9 */ /* 0x000fe20000000800 */
[----:B------:R-:W-:Y:S01]  /*0b30*/  ULDC UR7, c[0x0][0x260] ;  /* 0x0000980000077ab9 */ /* 0x000fe20000000800 */
[----:B------:R-:W1:Y:S01]  /*0b40*/  I2F.RP R6, R7 ;  /* 0x0000000700067306 */ /* 0x000e620000209400 */
[----:B------:R-:W-:Y:S01]  /*0b50*/  ULDC.64 UR12, c[0x0][0x250] ;  /* 0x00009400000c7ab9 */ /* 0x000fe20000000a00 */
[----:B------:R-:W-:-:S03]  /*0b60*/  ULDC.64 UR8, c[0x0][0x238] ;  /* 0x00008e0000087ab9 */ /* 0x000fc60000000a00 */
[----:B------:R-:W2:Y:S08]  /*0b70*/  LDC.64 R8, c[0x0][0x210] ;  /* 0x00008400ff087b82 */ /* 0x000eb00000000a00 */
[----:B------:R-:W3:Y:S01]  /*0b80*/  LDC.64 R10, c[0x0][0x228] ;  /* 0x00008a00ff0a7b82 */ /* 0x000ee20000000a00 */
[----:B-1----:R-:W1:Y:S07]  /*0b90*/  MUFU.RCP R6, R6 ;  /* 0x0000000600067308 */ /* 0x002e6e0000001000 */
[----:B------:R-:W4:Y:S08]  /*0ba0*/  LDC.64 R12, c[0x0][0x218] ;  /* 0x00008600ff0c7b82 */ /* 0x000f300000000a00 */
[----:B------:R-:W0:Y:S01]  /*0bb0*/  LDC.64 R14, c[0x0][0x230] ;  /* 0x00008c00ff0e7b82 */ /* 0x000e220000000a00 */
[----:B-1----:R-:W-:-:S04]  /*0bc0*/  VIADD R18, R6, 0xffffffe ;  /* 0x0ffffffe06127836 */ /* 0x002fc80000000000 */
[----:B------:R1:W5:Y:S03]  /*0bd0*/  F2I.FTZ.U32.TRUNC.NTZ R19, R18 ;  /* 0x0000001200137305 */ /* 0x000366000021f000 */
[----:B------:R-:W0:Y:S01]  /*0be0*/  LDC.64 R16, c[0x0][0x220] ;  /* 0x00008800ff107b82 */ /* 0x000e220000000a00 */
[----:B-1----:R-:W-:Y:S01]  /*0bf0*/  IMAD.MOV.U32 R18, RZ, RZ, RZ ;  /* 0x000000ffff127224 */ /* 0x002fe200078e00ff */
[----:B-----5:R-:W-:-:S05]  /*0c00*/  IADD3 R20, RZ, -R19, RZ ;  /* 0x80000013ff147210 */ /* 0x020fca0007ffe0ff */
[----:B------:R-:W-:-:S04]  /*0c10*/  IMAD R21, R20, R7, RZ ;  /* 0x0000000714157224 */ /* 0x000fc800078e02ff */
[----:B--2---:R-:W-:-:S07]  /*0c20*/  IMAD.HI.U32 R6, R19, R21, R18 ;  /* 0x0000001513067227 */ /* 0x004fce00078e0012 */
.L_x_143:
[----:B------:R-:W-:-:S05]  /*0c30*/  IADD3 R25, R4, R27, RZ ;  /* 0x0000001b04197210 */ /* 0x000fca0007ffe0ff */
[----:B------:R-:W-:-:S05]  /*0c40*/  IMAD.WIDE R18, R25, 0x2, R8 ;  /* 0x0000000219127825 */ /* 0x000fca00078e0208 */
[----:B------:R1:W2:Y:S01]  /*0c50*/  LDG.E.U16.CONSTANT R28, desc[UR4][R18.64] ;  /* 0x00000004121c7981 */ /* 0x0002a2000c1e9500 */
[----:B------:R-:W-:Y:S01]  /*0c60*/  IABS R21, R27 ;  /* 0x0000001b00157213 */ /* 0x000fe20000000000 */
[----:B------:R-:W-:Y:S01]  /*0c70*/  IMAD.IADD R26, R5, 0x1, R27 ;  /* 0x00000001051a7824 */ /* 0x000fe200078e021b */
[----:B0-----:R-:W-:-:S03]  /*0c80*/  IABS R23, R24 ;  /* 0x0000001800177213 */ /* 0x001fc60000000000 */
[----:B------:R-:W-:-:S04]  /*0c90*/  IMAD.HI.U32 R20, R6, R21, RZ ;  /* 0x0000001506147227 */ /* 0x000fc800078e00ff */
[----:B------:R-:W-:Y:S01]  /*0ca0*/  IMAD.MOV R22, RZ, RZ, -R20 ;  /* 0x000000ffff167224 */ /* 0x000fe200078e0a14 */
[----:B-1----:R-:W-:-:S03]  /*0cb0*/  LOP3.LUT R18, R27, R24, RZ, 0x3c, !PT ;  /* 0x000000181b127212 */ /* 0x002fc600078e3cff */
[----:B------:R-:W-:Y:S01]  /*0cc0*/  IMAD R22, R23, R22, R21 ;  /* 0x0000001617167224 */ /* 0x000fe200078e0215 */
[----:B------:R-:W-:Y:S02]  /*0cd0*/  ISETP.GE.AND P2, PT, R18, RZ, PT ;  /* 0x000000ff1200720c */ /* 0x000fe40003f46270 */
[----:B------:R-:W0:Y:S02]  /*0ce0*/  LDC.64 R18, c[0x0][0x248] ;  /* 0x00009200ff127b82 */ /* 0x000e240000000a00 */
[----:B------:R-:W-:-:S13]  /*0cf0*/  ISETP.GT.U32.AND P1, PT, R7, R22, PT ;  /* 0x000000160700720c */ /* 0x000fda0003f24070 */
[----:B------:R-:W-:Y:S01]  /*0d00*/  @!P1 IADD3 R22, R22, -R23, RZ ;  /* 0x8000001716169210 */ /* 0x000fe20007ffe0ff */
[----:B------:R-:W-:Y:S01]  /*0d10*/  @!P1 VIADD R20, R20, 0x1 ;  /* 0x0000000114149836 */ /* 0x000fe20000000000 */
[----:B------:R-:W-:Y:S02]  /*0d20*/  ISETP.NE.AND P1, PT, R24, RZ, PT ;  /* 0x000000ff1800720c */ /* 0x000fe40003f25270 */
[----:B------:R-:W-:Y:S01]  /*0d30*/  ISETP.GE.U32.AND P0, PT, R22, R7, PT ;  /* 0x000000071600720c */ /* 0x000fe20003f06070 */
[----:B0-----:R-:W-:-:S12]  /*0d40*/  IMAD.WIDE R18, R26, 0x2, R18 ;  /* 0x000000021a127825 */ /* 0x001fd800078e0212 */
[----:B------:R-:W-:-:S05]  /*0d50*/  @P0 IADD3 R20, R20, 0x1, RZ ;  /* 0x0000000114140810 */ /* 0x000fca0007ffe0ff */
[----:B------:R-:W-:Y:S01]  /*0d60*/  @!P2 IMAD.MOV R20, RZ, RZ, -R20 ;  /* 0x000000ffff14a224 */ /* 0x000fe200078e0a14 */
[----:B------:R-:W-:-:S05]  /*0d70*/  @!P1 LOP3.LUT R20, RZ, R24, RZ, 0x33, !PT ;  /* 0x00000018ff149212 */ /* 0x000fca00078e33ff */
[----:B------:R-:W-:Y:S01]  /*0d80*/  IMAD R22, R0, UR7, R20 ;  /* 0x0000000700167c24 */ /* 0x000fe2000f8e0214 */
[----:B------:R-:W-:-:S03]  /*0d90*/  IADD3 R20, -R20, RZ, RZ ;  /* 0x000000ff14147210 */ /* 0x000fc60007ffe1ff */
[----:B------:R-:W-:Y:S02]  /*0da0*/  IMAD R29, R22, UR10, R3 ;  /* 0x0000000a161d7c24 */ /* 0x000fe4000f8e0203 */
[----:B------:R-:W-:-:S04]  /*0db0*/  IMAD R20, R24, R20, R27 ;  /* 0x0000001418147224 */ /* 0x000fc800078e021b */
[----:B------:R-:W-:-:S04]  /*0dc0*/  IMAD R29, R29, R24, R20 ;  /* 0x000000181d1d7224 */ /* 0x000fc800078e0214 */
[----:B---3--:R-:W-:-:S05]  /*0dd0*/  IMAD.WIDE R20, R29, 0x2, R10 ;  /* 0x000000021d147825 */ /* 0x008fca00078e020a */
[----:B--2---:R4:W-:Y:S04]  /*0de0*/  STG.E.U16 desc[UR4][R20.64], R28 ;  /* 0x0000001c14007986 */ /* 0x0049e8000c101504 */
[----:B------:R-:W2:Y:S01]  /*0df0*/  LDG.E.U16 R19, desc[UR4][R18.64] ;  /* 0x0000000412137981 */ /* 0x000ea2000c1e1500 */
[----:B----4-:R-:W-:-:S05]  /*0e00*/  IMAD.WIDE R20, R25, 0x2, R12 ;  /* 0x0000000219147825 */ /* 0x010fca00078e020c */
[----:B------:R0:W2:Y:S01]  /*0e10*/  LDG.E.U16.CONSTANT R22, desc[UR4][R20.64] ;  /* 0x0000000414167981 */ /* 0x0000a2000c1e9500 */
[----:B------:R-:W-:-:S04]  /*0e20*/  ISETP.NE.U32.AND P0, PT, RZ, UR12, PT ;  /* 0x0000000cff007c0c */ /* 0x000fc8000bf05070 */
[----:B------:R-:W-:Y:S01]  /*0e30*/  ISETP.NE.AND.EX P0, PT, RZ, UR13, PT, P0 ;  /* 0x0000000dff007c0c */ /* 0x000fe2000bf05300 */
[----:B0-----:R-:W-:-:S04]  /*0e40*/  IMAD.WIDE R20, R29, 0x2, R14 ;  /* 0x000000021d147825 */ /* 0x001fc800078e020e */
[----:B--2---:R-:W-:Y:S02]  /*0e50*/  HMUL2 R19, R22.H0_H0, R19.H0_H0 ;  /* 0x2000001316137232 */ /* 0x004fe40000000800 */
[----:B------:R-:W0:Y:S03]  /*0e60*/  LDC.64 R22, c[0x0][0x240] ;  /* 0x00009000ff167b82 */ /* 0x000e260000000a00 */
[----:B------:R1:W-:Y:S01]  /*0e70*/  STG.E.U16 desc[UR4][R20.64], R19 ;  /* 0x0000001314007986 */ /* 0x0003e2000c101504 */
[----:B0-----:R-:W-:-:S04]  /*0e80*/  ISETP.EQ.U32.AND P1, PT, R22, RZ, PT ;  /* 0x000000ff1600720c */ /* 0x001fc80003f22070 */
[----:B------:R-:W-:Y:S02]  /*0e90*/  ISETP.EQ.OR.EX P0, PT, R23, RZ, !P0, P1 ;  /* 0x000000ff1700720c */ /* 0x000fe40004702710 */
[----:B-1----:R-:W-:Y:S01]  /*0ea0*/  SHF.R.S32.HI R19, RZ, 0x1f, R26 ;  /* 0x0000001fff137819 */ /* 0x002fe2000001141a */
[----:B------:R-:W-:-:S05]  /*0eb0*/  IMAD.WIDE R20, R25, 0x2, R16 ;  /* 0x0000000219147825 */ /* 0x000fca00078e0210 */
[----:B------:R-:W2:Y:S05]  /*0ec0*/  LDG.E.U16.CONSTANT R25, desc[UR4][R20.64] ;  /* 0x0000000414197981 */ /* 0x000eaa000c1e9500 */
[----:B------:R-:W-:-:S04]  /*0ed0*/  @!P0 LEA R18, P1, R26, UR12, 0x1 ;  /* 0x0000000c1a128c11 */ /* 0x000fc8000f8208ff */
[----:B------:R-:W-:-:S05]  /*0ee0*/  @!P0 LEA.HI.X R19, R26, UR13, R19, 0x1, P1 ;  /* 0x0000000d1a138c11 */ /* 0x000fca00088f0c13 */
[----:B------:R-:W2:Y:S01]  /*0ef0*/  @!P0 LDG.E.U16 R18, desc[UR4][R18.64] ;  /* 0x0000000412128981 */ /* 0x000ea2000c1e1500 */
[----:B------:R-:W-:Y:S02]  /*0f00*/  SHF.R.S32.HI R26, RZ, 0x1f, R29 ;  /* 0x0000001fff1a7819 */ /* 0x000fe4000001141d */
[----:B------:R-:W-:-:S04]  /*0f10*/  LEA R22, P1, R29, UR8, 0x1 ;  /* 0x000000081d167c11 */ /* 0x000fc8000f8208ff */
[----:B------:R-:W-:Y:S02]  /*0f20*/  LEA.HI.X R23, R29, UR9, R26, 0x1, P1 ;  /* 0x000000091d177c11 */ /* 0x000fe400088f0c1a */
[----:B------:R-:W-:Y:S01]  /*0f30*/  IADD3 R27, R27, UR6, RZ ;  /* 0x000000061b1b7c10 */ /* 0x000fe2000fffe0ff */
[----:B--2---:R-:W-:-:S05]  /*0f40*/  @!P0 HMUL2 R19, R25.H0_H0, R18.H0_H0 ;  /* 0x2000001219138232 */ /* 0x004fca0000000800 */
[----:B------:R-:W-:-:S05]  /*0f50*/  @!P0 PRMT R25, R19, 0x7610, R25 ;  /* 0x0000761013198816 */ /* 0x000fca0000000019 */
[----:B------:R1:W-:Y:S01]  /*0f60*/  STG.E.U16 desc[UR4][R22.64], R25 ;  /* 0x0000001916007986 */ /* 0x0003e2000c101504 */
[----:B------:R-:W-:-:S13]  /*0f70*/  ISETP.GE.AND P0, PT, R27, R2, PT ;  /* 0x000000021b00720c */ /* 0x000fda0003f06270 */
[----:B-1----:R-:W-:Y:S05]  /*0f80*/  @!P0 BRA `(.L_x_143) ;  /* 0xfffffffc00288947 */ /* 0x002fea000383ffff */
[----:B------:R-:W-:Y:S05]  /*0f90*/  EXIT ;  /* 0x000000000000794d */ /* 0x000fea0003800000 */
.L_x_144:
        /* <DEDUP_REMOVED lines=14> */
.L_x_546:


//--------------------- .text._ZN17fastertransformer32add_QKV_bias_rebuild_padding_ia3IfEEvPKT_S3_S3_S3_S3_S3_PS1_S4_S4_PKiS3_S3_iiiiS6_ --------------------------
	.section	.text._ZN17fastertransformer32add_QKV_bias_rebuild_padding_ia3IfEEvPKT_S3_S3_S3_S3_S3_PS1_S4_S4_PKiS3_S3_iiiiS6_,"ax",@progbits
	.align	128
        .global         _ZN17fastertransformer32add_QKV_bias_rebuild_padding_ia3IfEEvPKT_S3_S3_S3_S3_S3_PS1_S4_S4_PKiS3_S3_iiiiS6_
        .type           _ZN17fastertransformer32add_QKV_bias_rebuild_padding_ia3IfEEvPKT_S3_S3_S3_S3_S3_PS1_S4_S4_PKiS3_S3_iiiiS6_,@function
        .size           _ZN17fastertransformer32add_QKV_bias_rebuild_padding_ia3IfEEvPKT_S3_S3_S3_S3_S3_PS1_S4_S4_PKiS3_S3_iiiiS6_,(.L_x_547 - _ZN17fastertransformer32add_QKV_bias_rebuild_padding_ia3IfEEvPKT_S3_S3_S3_S3_S3_PS1_S4_S4_PKiS3_S3_iiiiS6_)
        .other          _ZN17fastertransformer32add_QKV_bias_rebuild_padding_ia3IfEEvPKT_S3_S3_S3_S3_S3_PS1_S4_S4_PKiS3_S3_iiiiS6_,@"STO_CUDA_ENTRY STV_DEFAULT"
_ZN17fastertransformer32add_QKV_bias_rebuild_padding_ia3IfEEvPKT_S3_S3_S3_S3_S3_PS1_S4_S4_PKiS3_S3_iiiiS6_:
.text._ZN17fastertransformer32add_QKV_bias_rebuild_padding_ia3IfEEvPKT_S3_S3_S3_S3_S3_PS1_S4_S4_PKiS3_S3_iiiiS6_:
        /* <DEDUP_REMOVED lines=8> */
[----:B------:R-:W-:Y:S02]  /*0080*/  IMAD.MOV.U32 R4, RZ, RZ, RZ ;  /* 0x000000ffff047224 */ /* 0x000fe400078e00ff */
[----:B------:R-:W-:Y:S01]  /*0090*/  IMAD.MOV.U32 R21, RZ, RZ, RZ ;  /* 0x000000ffff157224 */ /* 0x000fe200078e00ff */
[----:B------:R-:W1:Y:S08]  /*00a0*/  I2F.RP R0, R8 ;  /* 0x0000000800007306 */ /* 0x000e700000209400 */
[----:B-1----:R-:W1:Y:S02]  /*00b0*/  MUFU.RCP R0, R0 ;  /* 0x0000000000007308 */ /* 0x002e640000001000 */
[----:B-1----:R-:W-:-:S06]  /*00c0*/  VIADD R6, R0, 0xffffffe ;  /* 0x0ffffffe00067836 */ /* 0x002fcc0000000000 */
[----:B------:R-:W1:Y:S02]  /*00d0*/  F2I.FTZ.U32.TRUNC.NTZ R5, R6 ;  /* 0x0000000600057305 */ /* 0x000e64000021f000 */
[----:B-1----:R-:W-:-:S04]  /*00e0*/  IMAD.MOV R7, RZ, RZ, -R5 ;  /* 0x000000ffff077224 */ /* 0x002fc800078e0a05 */
[----:B0-----:R-:W-:Y:S01]  /*00f0*/  IMAD R3, R7, R8, RZ ;  /* 0x0000000807037224 */ /* 0x001fe200078e02ff */
[----:B------:R-:W0:Y:S01]  /*0100*/  S2R R23, SR_TID.X ;  /* 0x0000000000177919 */ /* 0x000e220000002100 */
[----:B--2---:R-:W-:Y:S02]  /*0110*/  IMAD.IADD R9, R2, 0x1, R25 ;  /* 0x0000000102097824 */ /* 0x004fe400078e0219 */
[----:B------:R-:W-:Y:S02]  /*0120*/  IMAD.HI.U32 R2, R5, R3, R4 ;  /* 0x0000000305027227 */ /* 0x000fe400078e0004 */
[----:B------:R-:W1:Y:S01]  /*0130*/  LDC.64 R4, c[0x0][0x258] ;  /* 0x00009600ff047b82 */ /* 0x000e620000000a00 */
[----:B------:R-:W-:-:S05]  /*0140*/  IABS R11, R9 ;  /* 0x00000009000b7213 */ /* 0x000fca0000000000 */
[----:B------:R-:W-:-:S04]  /*0150*/  IMAD.HI.U32 R2, R2, R11, RZ ;  /* 0x0000000b02027227 */ /* 0x000fc800078e00ff */
[----:B------:R-:W-:-:S04]  /*0160*/  IMAD.MOV R0, RZ, RZ, -R2 ;  /* 0x000000ffff007224 */ /* 0x000fc800078e0a02 */
[----:B------:R-:W-:Y:S01]  /*0170*/  IMAD R11, R8, R0, R11 ;  /* 0x00000000080b7224 */ /* 0x000fe200078e020b */
[----:B------:R-:W-:-:S04]  /*0180*/  LOP3.LUT R0, R9, R18, RZ, 0x3c, !PT ;  /* 0x0000001209007212 */ /* 0x000fc800078e3cff */
[----:B------:R-:W-:Y:S02]  /*0190*/  ISETP.GT.U32.AND P2, PT, R8, R11, PT ;  /* 0x0000000b0800720c */ /* 0x000fe40003f44070 */
[----:B------:R-:W-:Y:S02]  /*01a0*/  ISETP.GE.AND P3, PT, R0, RZ, PT ;  /* 0x000000ff0000720c */ /* 0x000fe40003f66270 */
[----:B-1----:R-:W-:-:S04]  /*01b0*/  ISETP.NE.U32.AND P0, PT, R4, RZ, PT ;  /* 0x000000ff0400720c */ /* 0x002fc80003f05070 */
[----:B------:R-:W-:-:S05]  /*01c0*/  ISETP.NE.AND.EX P0, PT, R5, RZ, PT, P0 ;  /* 0x000000ff0500720c */ /* 0x000fca0003f05300 */
[-C--:B------:R-:W-:Y:S01]  /*01d0*/  @!P2 IADD3 R11, R11, -R8.reuse, RZ ;  /* 0x800000080b0ba210 */ /* 0x080fe20007ffe0ff */
[----:B------:R-:W-:Y:S01]  /*01e0*/  @!P2 VIADD R2, R2, 0x1 ;  /* 0x000000010202a836 */ /* 0x000fe20000000000 */
[----:B------:R-:W-:Y:S02]  /*01f0*/  ISETP.NE.AND P2, PT, R18, RZ, PT ;  /* 0x000000ff1200720c */ /* 0x000fe40003f45270 */
[----:B------:R-:W-:Y:S02]  /*0200*/  ISETP.GE.U32.AND P1, PT, R11, R8, PT ;  /* 0x000000080b00720c */ /* 0x000fe40003f26070 */
[----:B------:R-:W-:Y:S02]  /*0210*/  LOP3.LUT R18, RZ, R18, RZ, 0x33, !PT ;  /* 0x00000012ff127212 */ /* 0x000fe400078e33ff */
[----:B------:R-:W1:Y:S09]  /*0220*/  @P0 LDC.64 R6, c[0x0][0x258] ;  /* 0x00009600ff060b82 */ /* 0x000e720000000a00 */
[----:B------:R-:W-:-:S04]  /*0230*/  @P1 VIADD R2, R2, 0x1 ;  /* 0x0000000102021836 */ /* 0x000fc80000000000 */
[----:B------:R-:W-:-:S05]  /*0240*/  @!P3 IMAD.MOV R2, RZ, RZ, -R2 ;  /* 0x000000ffff02b224 */ /* 0x000fca00078e0a02 */
[----:B------:R-:W-:Y:S02]  /*0250*/  SEL R0, R18, R2, !P2 ;  /* 0x0000000212007207 */ /* 0x000fe40005000000 */
[----:B------:R-:W2:Y:S03]  /*0260*/  LDC.64 R2, c[0x0][0x278] ;  /* 0x00009e00ff027b82 */ /* 0x000ea60000000a00 */
[----:B-1----:R-:W-:-:S05]  /*0270*/  @P0 IMAD.WIDE R6, R0, 0x4, R6 ;  /* 0x0000000400060825 */ /* 0x002fca00078e0206 */
[----:B------:R1:W5:Y:S01]  /*0280*/  @P0 LDG.E R21, desc[UR4][R6.64] ;  /* 0x0000000406150981 */ /* 0x000362000c1e1900 */
[----:B--2---:R-:W-:-:S05]  /*0290*/  IMAD R2, R3, R2, RZ ;  /* 0x0000000203027224 */ /* 0x004fca00078e02ff */
[----:B0-----:R-:W-:-:S13]  /*02a0*/  ISETP.GE.AND P0, PT, R23, R2, PT ;  /* 0x000000021700720c */ /* 0x001fda0003f06270 */
[----:B-1----:R-:W-:Y:S05]  /*02b0*/  @P0 EXIT ;  /* 0x000000000000094d */ /* 0x002fea0003800000 */
[----:B------:R-:W-:Y:S01]  /*02c0*/  IABS R3, R3 ;  /* 0x0000000300037213 */ /* 0x000fe20000000000 */
[----:B------:R-:W0:Y:S01]  /*02d0*/  LDC.64 R6, c[0x0][0x268] ;  /* 0x00009a00ff067b82 */ /* 0x000e220000000a00 */
[----:B------:R-:W-:Y:S01]  /*02e0*/  ISETP.GT.U32.AND P0, PT, R8, R11, PT ;  /* 0x0000000b0800720c */ /* 0x000fe20003f04070 */
[----:B------:R-:W-:Y:S01]  /*02f0*/  IMAD.IADD R8, R11, 0x1, -R8 ;  /* 0x000000010b087824 */ /* 0x000fe200078e0a08 */
[----:B------:R-:W1:Y:S01]  /*0300*/  I2F.RP R10, R3 ;  /* 0x00000003000a7306 */ /* 0x000e620000209400 */
[----:B------:R-:W-:Y:S01]  /*0310*/  ISETP.NE.U32.AND P1, PT, R4, RZ, PT ;  /* 0x000000ff0400720c */ /* 0x000fe20003f25070 */
[----:B------:R-:W-:Y:S01]  /*0320*/  BSSY B0, `(.L_x_145) ;  /* 0x0000064000007945 */ /* 0x000fe20003800000 */
[----:B------:R-:W-:Y:S01]  /*0330*/  ISETP.GE.AND P3, PT, R9, RZ, PT ;  /* 0x000000ff0900720c */ /* 0x000fe20003f66270 */
[----:B-----5:R-:W-:Y:S01]  /*0340*/  IMAD R22, R2, R21, RZ ;  /* 0x0000001502167224 */ /* 0x020fe200078e02ff */
[----:B------:R-:W2:Y:S01]  /*0350*/  LDC.64 R16, c[0x0][0x260] ;  /* 0x00009800ff107b82 */ /* 0x000ea20000000a00 */
[----:B------:R-:W-:Y:S01]  /*0360*/  ISETP.NE.AND.EX P1, PT, R5, RZ, PT, P1 ;  /* 0x000000ff0500720c */ /* 0x000fe20003f25310 */
[----:B------:R-:W-:Y:S01]  /*0370*/  ULDC UR6, c[0x0][0x0] ;  /* 0x0000000000067ab9 */ /* 0x000fe20000000800 */
[----:B------:R-:W-:Y:S01]  /*0380*/  SEL R5, R8, R11, !P0 ;  /* 0x0000000b08057207 */ /* 0x000fe20004000000 */
[----:B------:R-:W-:Y:S01]  /*0390*/  ULDC UR18, c[0x0][0x274] ;  /* 0x00009d0000127ab9 */ /* 0x000fe20000000800 */
[----:B------:R-:W-:Y:S01]  /*03a0*/  ULDC UR7, c[0x0][0x278] ;  /* 0x00009e0000077ab9 */ /* 0x000fe20000000800 */
[----:B------:R-:W-:Y:S01]  /*03b0*/  ULDC.64 UR8, c[0x0][0x228] ;  /* 0x00008a0000087ab9 */ /* 0x000fe20000000a00 */
[----:B------:R-:W-:Y:S01]  /*03c0*/  ULDC.64 UR10, c[0x0][0x248] ;  /* 0x00009200000a7ab9 */ /* 0x000fe20000000a00 */
[----:B------:R-:W3:Y:S01]  /*03d0*/  LDC R4, c[0x0][0x27c] ;  /* 0x00009f00ff047b82 */ /* 0x000ee20000000800 */
[----:B------:R-:W-:Y:S01]  /*03e0*/  ULDC.64 UR12, c[0x0][0x230] ;  /* 0x00008c00000c7ab9 */ /* 0x000fe20000000a00 */
[----:B-1----:R-:W1:Y:S01]  /*03f0*/  MUFU.RCP R10, R10 ;  /* 0x0000000a000a7308 */ /* 0x002e620000001000 */
[----:B------:R-:W-:Y:S01]  /*0400*/  @!P3 IMAD.MOV R5, RZ, RZ, -R5 ;  /* 0x000000ffff05b224 */ /* 0x000fe200078e0a05 */
[----:B------:R-:W-:Y:S01]  /*0410*/  ULDC.64 UR14, c[0x0][0x238] ;  /* 0x00008e00000e7ab9 */ /* 0x000fe20000000a00 */
[----:B------:R-:W-:-:S03]  /*0420*/  ULDC.64 UR16, c[0x0][0x250] ;  /* 0x0000940000107ab9 */ /* 0x000fc60000000a00 */
[----:B------:R-:W4:Y:S01]  /*0430*/  LDC.64 R14, c[0x0][0x210] ;  /* 0x00008400ff0e7b82 */ /* 0x000f220000000a00 */
[----:B------:R-:W-:Y:S01]  /*0440*/  SEL R5, R18, R5, !P2 ;  /* 0x0000000512057207 */ /* 0x000fe20005000000 */
[----:B------:R-:W-:Y:S01]  /*0450*/  IMAD.MOV.U32 R18, RZ, RZ, RZ ;  /* 0x000000ffff127224 */ /* 0x000fe200078e00ff */
[----:B0-----:R-:W-:-:S04]  /*0460*/  ISETP.NE.U32.AND P0, PT, R6, RZ, PT ;  /* 0x000000ff0600720c */ /* 0x001fc80003f05070 */
[----:B------:R-:W-:Y:S01]  /*0470*/  ISETP.NE.AND.EX P0, PT, R7, RZ, P1, P0 ;  /* 0x000000ff0700720c */ /* 0x000fe20000f05300 */
[----:B------:R-:W0:Y:S01]  /*0480*/  LDC.64 R12, c[0x0][0x218] ;  /* 0x00008600ff0c7b82 */ /* 0x000e220000000a00 */
[----:B--2---:R-:W-:Y:S01]  /*0490*/  ISETP.NE.U32.AND P2, PT, R16, RZ, PT ;  /* 0x000000ff1000720c */ /* 0x004fe20003f45070 */
[----:B------:R-:W-:Y:S01]  /*04a0*/  IMAD R7, R2, R25, RZ ;  /* 0x0000001902077224 */ /* 0x000fe200078e02ff */
[----:B-1----:R-:W-:Y:S02]  /*04b0*/  IADD3 R19, R10, 0xffffffe, RZ ;  /* 0x0ffffffe0a137810 */ /* 0x002fe40007ffe0ff */
[----:B------:R-:W-:-:S03]  /*04c0*/  ISETP.NE.AND.EX P1, PT, R17, RZ, P1, P2 ;  /* 0x000000ff1100720c */ /* 0x000fc60000f25320 */
[----:B------:R-:W1:Y:S01]  /*04d0*/  LDC.64 R10, c[0x0][0x240] ;  /* 0x00009000ff0a7b82 */ /* 0x000e620000000a00 */
[----:B------:R-:W2:Y:S07]  /*04e0*/  F2I.FTZ.U32.TRUNC.NTZ R19, R19 ;  /* 0x0000001300137305 */ /* 0x000eae000021f000 */
[----:B------:R-:W0:Y:S01]  /*04f0*/  LDC.64 R8, c[0x0][0x220] ;  /* 0x00008800ff087b82 */ /* 0x000e220000000a00 */
[----:B--2---:R-:W-:-:S04]  /*0500*/  IMAD.MOV R20, RZ, RZ, -R19 ;  /* 0x000000ffff147224 */ /* 0x004fc800078e0a13 */
[----:B------:R-:W-:-:S04]  /*0510*/  IMAD R27, R20, R3, RZ ;  /* 0x00000003141b7224 */ /* 0x000fc800078e02ff */
[----:B---34-:R-:W-:-:S07]  /*0520*/  IMAD.HI.U32 R6, R19, R27, R18 ;  /* 0x0000001b13067227 */ /* 0x018fce00078e0012 */
.L_x_146:
[----:B------:R-:W-:Y:S01]  /*0530*/  IADD3 R17, R7, R23, RZ ;  /* 0x0000001707117210 */ /* 0x000fe20007ffe0ff */
[----:B0-----:R-:W-:-:S04]  /*0540*/  IMAD.WIDE R18, R23, 0x4, R12 ;  /* 0x0000000417127825 */ /* 0x001fc800078e020c */
[----:B------:R-:W-:Y:S02]  /*0550*/  IMAD.WIDE R20, R17, 0x4, R14 ;  /* 0x0000000411147825 */ /* 0x000fe400078e020e */
[----:B--2---:R0:W2:Y:S04]  /*0560*/  LDG.E.CONSTANT R18, desc[UR4][R18.64] ;  /* 0x0000000412127981 */ /* 0x0040a8000c1e9900 */
[----:B------:R3:W2:Y:S01]  /*0570*/  LDG.E.CONSTANT R21, desc[UR4][R20.64] ;  /* 0x0000000414157981 */ /* 0x0006a2000c1e9900 */
[----:B------:R-:W-:Y:S02]  /*0580*/  IABS R25, R23 ;  /* 0x0000001700197213 */ /* 0x000fe40000000000 */
[----:B------:R-:W-:-:S03]  /*0590*/  IABS R27, R4 ;  /* 0x00000004001b7213 */ /* 0x000fc60000000000 */
[----:B------:R-:W-:Y:S01]  /*05a0*/  IMAD.HI.U32 R16, R6, R25, RZ ;  /* 0x0000001906107227 */ /* 0x000fe200078e00ff */
[----:B0-----:R-:W-:-:S03]  /*05b0*/  LOP3.LUT R19, R23, R4, RZ, 0x3c, !PT ;  /* 0x0000000417137212 */ /* 0x001fc600078e3cff */
[----:B------:R-:W-:Y:S01]  /*05c0*/  IMAD.MOV R24, RZ, RZ, -R16 ;  /* 0x000000ffff187224 */ /* 0x000fe200078e0a10 */
[----:B------:R-:W-:-:S03]  /*05d0*/  ISETP.GE.AND P3, PT, R19, RZ, PT ;  /* 0x000000ff1300720c */ /* 0x000fc60003f66270 */
[----:B------:R-:W-:-:S05]  /*05e0*/  IMAD R24, R27, R24, R25 ;  /* 0x000000181b187224 */ /* 0x000fca00078e0219 */
[----:B------:R-:W-:-:S13]  /*05f0*/  ISETP.GT.U32.AND P4, PT, R3, R24, PT ;  /* 0x000000180300720c */ /* 0x000fda0003f84070 */
[----:B------:R-:W-:Y:S02]  /*0600*/  @!P4 IMAD.IADD R24, R24, 0x1, -R27 ;  /* 0x000000011818c824 */ /* 0x000fe400078e0a1b */
[----:B------:R-:W-:Y:S01]  /*0610*/  @!P4 VIADD R16, R16, 0x1 ;  /* 0x000000011010c836 */ /* 0x000fe20000000000 */
[----:B------:R-:W-:Y:S01]  /*0620*/  ISETP.NE.AND P4, PT, R4, RZ, PT ;  /* 0x000000ff0400720c */ /* 0x000fe20003f85270 */
[----:B------:R-:W0:Y:S01]  /*0630*/  @P1 LDC.64 R26, c[0x0][0x260] ;  /* 0x00009800ff1a1b82 */ /* 0x000e220000000a00 */
[----:B------:R-:W-:-:S13]  /*0640*/  ISETP.GE.U32.AND P2, PT, R24, R3, PT ;  /* 0x000000031800720c */ /* 0x000fda0003f46070 */
[----:B------:R-:W-:-:S05]  /*0650*/  @P2 VIADD R16, R16, 0x1 ;  /* 0x0000000110102836 */ /* 0x000fca0000000000 */
[----:B------:R-:W-:Y:S02]  /*0660*/  @!P3 IADD3 R16, -R16, RZ, RZ ;  /* 0x000000ff1010b210 */ /* 0x000fe40007ffe1ff */
[----:B------:R-:W-:-:S05]  /*0670*/  @!P4 LOP3.LUT R16, RZ, R4, RZ, 0x33, !PT ;  /* 0x00000004ff10c212 */ /* 0x000fca00078e33ff */
[--C-:B---3--:R-:W-:Y:S02]  /*0680*/  IMAD R20, R0, UR7, R16.reuse ;  /* 0x0000000700147c24 */ /* 0x108fe4000f8e0210 */
[----:B------:R-:W-:Y:S01]  /*0690*/  IMAD.MOV R24, RZ, RZ, -R16 ;  /* 0x000000ffff187224 */ /* 0x000fe200078e0a10 */
[----:B------:R-:W-:Y:S01]  /*06a0*/  SHF.R.S32.HI R16, RZ, 0x1f, R23 ;  /* 0x0000001fff107819 */ /* 0x000fe20000011417 */
[----:B------:R-:W-:Y:S02]  /*06b0*/  IMAD R19, R20, UR18, R5 ;  /* 0x0000001214137c24 */ /* 0x000fe4000f8e0205 */
[----:B------:R-:W-:Y:S02]  /*06c0*/  IMAD R24, R4, R24, R23 ;  /* 0x0000001804187224 */ /* 0x000fe400078e0217 */
[----:B------:R-:W-:Y:S02]  /*06d0*/  IMAD.SHL.U32 R20, R23, 0x4, RZ ;  /* 0x0000000417147824 */ /* 0x000fe400078e00ff */
[----:B------:R-:W-:-:S02]  /*06e0*/  IMAD R24, R19, R4, R24 ;  /* 0x0000000413187224 */ /* 0x000fc400078e0218 */
[----:B------:R-:W-:Y:S02]  /*06f0*/  @P1 IMAD.IADD R19, R22, 0x1, R23 ;  /* 0x0000000116131824 */ /* 0x000fe400078e0217 */
[----:B-1----:R-:W-:-:S04]  /*0700*/  IMAD.WIDE R28, R24, 0x4, R10 ;  /* 0x00000004181c7825 */ /* 0x002fc800078e020a */
[----:B0-----:R-:W-:-:S04]  /*0710*/  @P1 IMAD.WIDE R26, R19, 0x4, R26 ;  /* 0x00000004131a1825 */ /* 0x001fc800078e021a */
[----:B--2---:R-:W-:Y:S01]  /*0720*/  FADD.FTZ R25, R21, R18 ;  /* 0x0000001215197221 */ /* 0x004fe20000010000 */
[----:B------:R-:W-:Y:S02]  /*0730*/  SHF.L.U64.HI R21, R23, 0x2, R16 ;  /* 0x0000000217157819 */ /* 0x000fe40000010210 */
[----:B------:R-:W-:Y:S02]  /*0740*/  IADD3 R18, P2, R20, UR8, RZ ;  /* 0x0000000814127c10 */ /* 0x000fe4000ff5e0ff */
[----:B------:R0:W-:Y:S02]  /*0750*/  STG.E desc[UR4][R28.64], R25 ;  /* 0x000000191c007986 */ /* 0x0001e4000c101904 */
[----:B------:R-:W-:Y:S02]  /*0760*/  IADD3.X R19, R21, UR9, RZ, P2, !PT ;  /* 0x0000000915137c10 */ /* 0x000fe400097fe4ff */
[----:B------:R1:W2:Y:S04]  /*0770*/  @P1 LDG.E R26, desc[UR4][R26.64] ;  /* 0x000000041a1a1981 */ /* 0x0002a8000c1e1900 */
[----:B------:R-:W3:Y:S01]  /*0780*/  LDG.E.CONSTANT R19, desc[UR4][R18.64] ;  /* 0x0000000412137981 */ /* 0x000ee2000c1e9900 */
[----:B0-----:R-:W-:-:S05]  /*0790*/  IMAD.WIDE R28, R17, 0x4, R8 ;  /* 0x00000004111c7825 */ /* 0x001fca00078e0208 */
[----:B------:R0:W2:Y:S01]  /*07a0*/  LDG.E.CONSTANT R16, desc[UR4][R28.64] ;  /* 0x000000041c107981 */ /* 0x0000a2000c1e9900 */
[----:B-1----:R-:W-:-:S04]  /*07b0*/  SHF.R.S32.HI R27, RZ, 0x1f, R24 ;  /* 0x0000001fff1b7819 */ /* 0x002fc80000011418 */
[C---:B------:R-:W-:Y:S02]  /*07c0*/  SHF.L.U64.HI R25, R24.reuse, 0x2, R27 ;  /* 0x0000000218197819 */ /* 0x040fe4000001021b */
[----:B------:R-:W-:Y:S02]  /*07d0*/  SHF.L.U32 R24, R24, 0x2, RZ ;  /* 0x0000000218187819 */ /* 0x000fe400000006ff */
[----:B------:R-:W-:Y:S01]  /*07e0*/  SHF.R.S32.HI R27, RZ, 0x1f, R17 ;  /* 0x0000001fff1b7819 */ /* 0x000fe20000011411 */
[----:B0-----:R-:W-:Y:S02]  /*07f0*/  @P0 IMAD.IADD R28, R22, 0x1, R23 ;  /* 0x00000001161c0824 */ /* 0x001fe400078e0217 */
[----:B--2---:R-:W-:-:S04]  /*0800*/  @P1 FMUL.FTZ R16, R16, R26 ;  /* 0x0000001a10101220 */ /* 0x004fc80000410000 */
[----:B---3--:R-:W-:Y:S02]  /*0810*/  FADD.FTZ R29, R19, R16 ;  /* 0x00000010131d7221 */ /* 0x008fe40000010000 */
[----:B------:R-:W0:Y:S01]  /*0820*/  @P0 LDC.64 R18, c[0x0][0x268] ;  /* 0x00009a00ff120b82 */ /* 0x000e220000000a00 */
[C---:B------:R-:W-:Y:S02]  /*0830*/  LEA R16, P3, R17.reuse, UR12, 0x2 ;  /* 0x0000000c11107c11 */ /* 0x040fe4000f8610ff */
[----:B------:R-:W-:Y:S02]  /*0840*/  IADD3 R26, P2, R24, UR10, RZ ;  /* 0x0000000a181a7c10 */ /* 0x000fe4000ff5e0ff */
[----:B------:R-:W-:Y:S02]  /*0850*/  LEA.HI.X R17, R17, UR13, R27, 0x2, P3 ;  /* 0x0000000d11117c11 */ /* 0x000fe400098f141b */
[----:B------:R-:W-:Y:S02]  /*0860*/  IADD3.X R27, R25, UR11, RZ, P2, !PT ;  /* 0x0000000b191b7c10 */ /* 0x000fe400097fe4ff */
[----:B------:R-:W-:-:S03]  /*0870*/  IADD3 R20, P2, R20, UR14, RZ ;  /* 0x0000000e14147c10 */ /* 0x000fc6000ff5e0ff */
[----:B------:R1:W-:Y:S01]  /*0880*/  STG.E desc[UR4][R26.64], R29 ;  /* 0x0000001d1a007986 */ /* 0x0003e2000c101904 */
[----:B------:R-:W-:-:S06]  /*0890*/  IADD3.X R21, R21, UR15, RZ, P2, !PT ;  /* 0x0000000f15157c10 */ /* 0x000fcc00097fe4ff */
[----:B------:R-:W1:Y:S01]  /*08a0*/  LDG.E.CONSTANT R21, desc[UR4][R20.64] ;  /* 0x0000000414157981 */ /* 0x000e62000c1e9900 */
[----:B0-----:R-:W-:-:S03]  /*08b0*/  @P0 IMAD.WIDE R18, R28, 0x4, R18 ;  /* 0x000000041c120825 */ /* 0x001fc600078e0212 */
[----:B------:R-:W2:Y:S04]  /*08c0*/  LDG.E.CONSTANT R28, desc[UR4][R16.64] ;  /* 0x00000004101c7981 */ /* 0x000ea8000c1e9900 */
[----:B------:R-:W2:Y:S01]  /*08d0*/  @P0 LDG.E R19, desc[UR4][R18.64] ;  /* 0x0000000412130981 */ /* 0x000ea2000c1e1900 */
[----:B------:R-:W-:-:S04]  /*08e0*/  IADD3 R24, P2, R24, UR16, RZ ;  /* 0x0000001018187c10 */ /* 0x000fc8000ff5e0ff */
[----:B------:R-:W-:Y:S01]  /*08f0*/  IADD3.X R25, R25, UR17, RZ, P2, !PT ;  /* 0x0000001119197c10 */ /* 0x000fe200097fe4ff */
[----:B------:R-:W-:-:S05]  /*0900*/  VIADD R23, R23, UR6 ;  /* 0x0000000617177c36 */ /* 0x000fca0008000000 */
[----:B------:R-:W-:Y:S01]  /*0910*/  ISETP.GE.AND P2, PT, R23, R2, PT ;  /* 0x000000021700720c */ /* 0x000fe20003f46270 */
[----:B--2---:R-:W-:-:S04]  /*0920*/  @P0 FMUL.FTZ R28, R28, R19 ;  /* 0x000000131c1c0220 */ /* 0x004fc80000410000 */
[----:B-1----:R-:W-:-:S05]  /*0930*/  FADD.FTZ R27, R21, R28 ;  /* 0x0000001c151b7221 */ /* 0x002fca0000010000 */
[----:B------:R2:W-:Y:S03]  /*0940*/  STG.E desc[UR4][R24.64], R27 ;  /* 0x0000001b18007986 */ /* 0x0005e6000c101904 */
[----:B------:R-:W-:Y:S05]  /*0950*/  @!P2 BRA `(.L_x_146) ;  /* 0xfffffff800f4a947 */ /* 0x000fea000383ffff */
[----:B------:R-:W-:Y:S05]  /*0960*/  BSYNC B0 ;  /* 0x0000000000007941 */ /* 0x000fea0003800000 */
.L_x_145:
[----:B------:R-:W-:Y:S05]  /*0970*/  EXIT ;  /* 0x000000000000794d */ /* 0x000fea0003800000 */
.L_x_147:
        /* <DEDUP_REMOVED lines=16> */
.L_x_547:


//--------------------- .text._ZN17fastertransformer32add_QKV_bias_rebuild_padding_ia3I7__half2EEvPKT_S4_S4_S4_S4_S4_PS2_S5_S5_PKiS4_S4_iiiiS7_ --------------------------
	.section	.text._ZN17fastertransformer32add_QKV_bias_rebuild_padding_ia3I7__half2EEvPKT_S4_S4_S4_S4_S4_PS2_S5_S5_PKiS4_S4_iiiiS7_,"ax",@progbits
	.align	128
        .global         _ZN17fastertransformer32add_QKV_bias_rebuild_padding_ia3I7__half2EEvPKT_S4_S4_S4_S4_S4_PS2_S5_S5_PKiS4_S4_iiiiS7_
        .type           _ZN17fastertransformer32add_QKV_bias_rebuild_padding_ia3I7__half2EEvPKT_S4_S4_S4_S4_S4_PS2_S5_S5_PKiS4_S4_iiiiS7_,@function
        .size           _ZN17fastertransformer32add_QKV_bias_rebuild_padding_ia3I7__half2EEvPKT_S4_S4_S4_S4_S4_PS2_S5_S5_PKiS4_S4_iiiiS7_,(.L_x_548 - _ZN17fastertransformer32add_QKV_bias_rebuild_padding_ia3I7__half2EEvPKT_S4_S4_S4_S4_S4_PS2_S5_S5_PKiS4_S4_iiiiS7_)
        .other          _ZN17fastertransformer32add_QKV_bias_rebuild_padding_ia3I7__half2EEvPKT_S4_S4_S4_S4_S4_PS2_S5_S5_PKiS4_S4_iiiiS7_,@"STO_CUDA_ENTRY STV_DEFAULT"
_ZN17fastertransformer32add_QKV_bias_rebuild_padding_ia3I7__half2EEvPKT_S4_S4_S4_S4_S4_PS2_S5_S5_PKiS4_S4_iiiiS7_:
.text._ZN17fastertransformer32add_QKV_bias_rebuild_padding_ia3I7__half2EEvPKT_S4_S4_S4_S4_S4_PS2_S5_S5_PKiS4_S4_iiiiS7_:
[----:B------:R-:W-:Y:S01]  /*0000*/  LDC R1, c[0x0][0x28] ;  /* 0x00000a00ff017b82 */ /* 0x000fe20000000800 */
[----:B------:R-:W0:Y:S07]  /*0010*/  S2R R5, SR_CTAID.X ;  /* 0x0000000000057919 */ /* 0x000e2e0000002500 */
[----:B------:R-:W0:Y:S01]  /*0020*/  LDC.64 R2, c[0x0][0x280] ;  /* 0x0000a000ff027b82 */ /* 0x000e220000000a00 */
[----:B------:R-:W-:-:S07]  /*0030*/  ULDC.64 UR4, c[0x0][0x208] ;  /* 0x0000820000047ab9 */ /* 0x000fce0000000a00 */
[----:B------:R-:W1:Y:S01]  /*0040*/  LDC R13, c[0x0][0x274] ;  /* 0x00009d00ff0d7b82 */ /* 0x000e620000000800 */
[----:B------:R-:W-:-:S07]  /*0050*/  HFMA2.MMA R11, -RZ, RZ, 0, 0 ;  /* 0x00000000ff0b7435 */ /* 0x000fce00000001ff */
[----:B------:R-:W2:Y:S08]  /*0060*/  LDC.64 R26, c[0x0][0x278] ;  /* 0x00009e00ff1a7b82 */ /* 0x000eb00000000a00 */
[----:B------:R-:W3:Y:S01]  /*0070*/  LDC.64 R14, c[0x0][0x268] ;  /* 0x00009a00ff0e7b82 */ /* 0x000ee20000000a00 */
[----:B0-----:R-:W-:-:S06]  /*0080*/  IMAD.WIDE R2, R5, 0x4, R2 ;  /* 0x0000000405027825 */ /* 0x001fcc00078e0202 */
[----:B------:R0:W4:Y:S01]  /*0090*/  LDG.E R2, desc[UR4][R2.64] ;  /* 0x0000000402027981 */ /* 0x000122000c1e1900 */
[----:B-1----:R-:W-:-:S04]  /*00a0*/  IABS R9, R13 ;  /* 0x0000000d00097213 */ /* 0x002fc80000000000 */
[----:B------:R-:W1:Y:S08]  /*00b0*/  I2F.RP R0, R9 ;  /* 0x0000000900007306 */ /* 0x000e700000209400 */
[----:B-1----:R-:W1:Y:S02]  /*00c0*/  MUFU.RCP R0, R0 ;  /* 0x0000000000007308 */ /* 0x002e640000001000 */
[----:B-1----:R-:W-:-:S06]  /*00d0*/  IADD3 R8, R0, 0xffffffe, RZ ;  /* 0x0ffffffe00087810 */ /* 0x002fcc0007ffe0ff */
[----:B------:R-:W1:Y:S02]  /*00e0*/  F2I.FTZ.U32.TRUNC.NTZ R7, R8 ;  /* 0x0000000800077305 */ /* 0x000e64000021f000 */
[----:B-1----:R-:W-:-:S04]  /*00f0*/  IMAD.MOV R6, RZ, RZ, -R7 ;  /* 0x000000ffff067224 */ /* 0x002fc800078e0a07 */
[----:B0-----:R-:W-:Y:S02]  /*0100*/  IMAD R3, R6, R9, RZ ;  /* 0x0000000906037224 */ /* 0x001fe400078e02ff */
[----:B------:R-:W-:Y:S01]  /*0110*/  IMAD.MOV.U32 R6, RZ, RZ, RZ ;  /* 0x000000ffff067224 */ /* 0x000fe200078e00ff */
[----:B----4-:R-:W-:-:S03]  /*0120*/  IADD3 R4, R2, R5, RZ ;  /* 0x0000000502047210 */ /* 0x010fc60007ffe0ff */
[----:B------:R-:W-:Y:S02]  /*0130*/  IMAD.HI.U32 R2, R7, R3, R6 ;  /* 0x0000000307027227 */ /* 0x000fe400078e0006 */
[----:B------:R-:W0:Y:S01]  /*0140*/  LDC.64 R6, c[0x0][0x258] ;  /* 0x00009600ff067b82 */ /* 0x000e220000000a00 */
[----:B------:R-:W-:-:S04]  /*0150*/  IABS R10, R4 ;  /* 0x00000004000a7213 */ /* 0x000fc80000000000 */
[----:B------:R-:W-:-:S05]  /*0160*/  MOV R3, R10 ;  /* 0x0000000a00037202 */ /* 0x000fca0000000f00 */
[----:B------:R-:W-:-:S04]  /*0170*/  IMAD.HI.U32 R0, R2, R3, RZ ;  /* 0x0000000302007227 */ /* 0x000fc800078e00ff */
[----:B------:R-:W-:-:S04]  /*0180*/  IMAD.MOV R2, RZ, RZ, -R0 ;  /* 0x000000ffff027224 */ /* 0x000fc800078e0a00 */
[----:B------:R-:W-:-:S05]  /*0190*/  IMAD R2, R9, R2, R3 ;  /* 0x0000000209027224 */ /* 0x000fca00078e0203 */
[----:B------:R-:W-:Y:S02]  /*01a0*/  ISETP.GT.U32.AND P1, PT, R9, R2, PT ;  /* 0x000000020900720c */ /* 0x000fe40003f24070 */
[----:B0-----:R-:W-:-:S04]  /*01b0*/  ISETP.NE.U32.AND P0, PT, R6, RZ, PT ;  /* 0x000000ff0600720c */ /* 0x001fc80003f05070 */
[----:B------:R-:W-:-:S07]  /*01c0*/  ISETP.NE.AND.EX P0, PT, R7, RZ, PT, P0 ;  /* 0x000000ff0700720c */ /* 0x000fce0003f05300 */
[-C--:B------:R-:W-:Y:S01]  /*01d0*/  @!P1 IADD3 R2, R2, -R9.reuse, RZ ;  /* 0x8000000902029210 */ /* 0x080fe20007ffe0ff */
[----:B------:R-:W-:Y:S01]  /*01e0*/  @!P1 VIADD R0, R0, 0x1 ;  /* 0x0000000100009836 */ /* 0x000fe20000000000 */
[----:B------:R-:W-:Y:S02]  /*01f0*/  ISETP.NE.AND P1, PT, R13, RZ, PT ;  /* 0x000000ff0d00720c */ /* 0x000fe40003f25270 */
[----:B------:R-:W-:Y:S02]  /*0200*/  ISETP.GE.U32.AND P3, PT, R2, R9, PT ;  /* 0x000000090200720c */ /* 0x000fe40003f66070 */
[----:B------:R-:W0:Y:S01]  /*0210*/  @P0 LDC.64 R8, c[0x0][0x258] ;  /* 0x00009600ff080b82 */ /* 0x000e220000000a00 */
[----:B------:R-:W-:-:S04]  /*0220*/  LOP3.LUT R2, R4, R13, RZ, 0x3c, !PT ;  /* 0x0000000d04027212 */ /* 0x000fc800078e3cff */
[----:B------:R-:W-:-:S06]  /*0230*/  ISETP.GE.AND P2, PT, R2, RZ, PT ;  /* 0x000000ff0200720c */ /* 0x000fcc0003f46270 */
[----:B------:R-:W-:-:S07]  /*0240*/  @P3 IADD3 R0, R0, 0x1, RZ ;  /* 0x0000000100003810 */ /* 0x000fce0007ffe0ff */
[----:B------:R-:W-:Y:S01]  /*0250*/  @!P2 IMAD.MOV R0, RZ, RZ, -R0 ;  /* 0x000000ffff00a224 */ /* 0x000fe200078e0a00 */
[----:B------:R-:W-:-:S05]  /*0260*/  @!P1 LOP3.LUT R0, RZ, R13, RZ, 0x33, !PT ;  /* 0x0000000dff009212 */ /* 0x000fca00078e33ff */
[----:B0-----:R-:W-:-:S05]  /*0270*/  @P0 IMAD.WIDE R8, R0, 0x4, R8 ;  /* 0x0000000400080825 */ /* 0x001fca00078e0208 */
[----:B------:R0:W5:Y:S01]  /*0280*/  @P0 LDG.E R11, desc[UR4][R8.64] ;  /* 0x00000004080b0981 */ /* 0x000162000c1e1900 */
[----:B--2---:R-:W-:Y:S01]  /*0290*/  IMAD R2, R27, R26, RZ ;  /* 0x0000001a1b027224 */ /* 0x004fe200078e02ff */
[----:B------:R-:W-:Y:S02]  /*02a0*/  ISETP.NE.U32.AND P0, PT, R6, RZ, PT ;  /* 0x000000ff0600720c */ /* 0x000fe40003f05070 */
[----:B---3--:R-:W-:Y:S01]  /*02b0*/  ISETP.NE.U32.AND P1, PT, R14, RZ, PT ;  /* 0x000000ff0e00720c */ /* 0x008fe20003f25070 */
[----:B0-----:R-:W0:Y:S02]  /*02c0*/  S2R R9, SR_TID.X ;  /* 0x0000000000097919 */ /* 0x001e240000002100 */
[----:B0-----:R-:W-:-:S13]  /*02d0*/  ISETP.GE.AND P2, PT, R9, R2, PT ;  /* 0x000000020900720c */ /* 0x001fda0003f46270 */
[----:B------:R-:W-:Y:S05]  /*02e0*/  @P2 EXIT ;  /* 0x000000000000294d */ /* 0x000fea0003800000 */
[----:B------:R-:W-:Y:S01]  /*02f0*/  ULDC.64 UR6, c[0x0][0x260] ;  /* 0x0000980000067ab9 */ /* 0x000fe20000000a00 */
[----:B------:R-:W-:Y:S01]  /*0300*/  ISETP.NE.AND.EX P0, PT, R7, RZ, PT, P0 ;  /* 0x000000ff0700720c */ /* 0x000fe20003f05300 */
[----:B------:R-:W-:Y:S01]  /*0310*/  IMAD R5, R2, R5, RZ ;  /* 0x0000000502057224 */ /* 0x000fe200078e02ff */
[----:B------:R-:W-:Y:S01]  /*0320*/  ISETP.NE.U32.AND P2, PT, RZ, UR6, PT ;  /* 0x00000006ff007c0c */ /* 0x000fe2000bf45070 */
[----:B------:R-:W-:Y:S01]  /*0330*/  ULDC UR6, c[0x0][0x0] ;  /* 0x0000000000067ab9 */ /* 0x000fe20000000800 */
[----:B------:R-:W-:Y:S02]  /*0340*/  IADD3 R3, -R0, RZ, RZ ;  /* 0x000000ff00037210 */ /* 0x000fe40007ffe1ff */
[----:B------:R-:W-:Y:S02]  /*0350*/  ISETP.NE.AND.EX P2, PT, RZ, UR7, PT, P2 ;  /* 0x00000007ff007c0c */ /* 0x000fe4000bf45320 */
[----:B------:R-:W-:Y:S01]  /*0360*/  ISETP.NE.AND.EX P1, PT, R15, RZ, P0, P1 ;  /* 0x000000ff0f00720c */ /* 0x000fe20000725310 */
[----:B------:R-:W-:-:S02]  /*0370*/  IMAD R3, R13, R3, R4 ;  /* 0x000000030d037224 */ /* 0x000fc400078e0204 */
[----:B-----5:R-:W-:-:S08]  /*0380*/  IMAD R4, R2, R11, RZ ;  /* 0x0000000b02047224 */ /* 0x020fd000078e02ff */
[----:B------:R-:W-:Y:S05]  /*0390*/  @P0 BRA P2, `(.L_x_148) ;  /* 0x0000000800340947 */ /* 0x000fea0001000000 */
[----:B------:R-:W-:Y:S05]  /*03a0*/  @P1 BRA `(.L_x_149) ;  /* 0x0000000400101947 */ /* 0x000fea0003800000 */
        /* <DEDUP_REMOVED lines=16> */
[----:B-1----:R-:W-:-:S02]  /*04b0*/  MOV R28, RZ ;  /* 0x000000ff001c7202 */ /* 0x002fc40000000f00 */
[----:B-----5:R-:W-:-:S05]  /*04c0*/  IADD3 R31, RZ, -R29, RZ ;  /* 0x8000001dff1f7210 */ /* 0x020fca0007ffe0ff */
[----:B------:R-:W1:Y:S01]  /*04d0*/  LDC.64 R22, c[0x0][0x230] ;  /* 0x00008c00ff167b82 */ /* 0x000e620000000a00 */
[----:B------:R-:W-:-:S04]  /*04e0*/  IMAD R31, R31, R6, RZ ;  /* 0x000000061f1f7224 */ /* 0x000fc800078e02ff */
[----:B------:R-:W-:-:S03]  /*04f0*/  IMAD.HI.U32 R8, R29, R31, R28 ;  /* 0x0000001f1d087227 */ /* 0x000fc600078e001c */
[----:B--23--:R-:W0:Y:S04]  /*0500*/  LDC.64 R24, c[0x0][0x238] ;  /* 0x00008e00ff187b82 */ /* 0x00ce280000000a00 */
.L_x_150:
[----:B---3--:R-:W-:-:S04]  /*0510*/  IMAD.WIDE R32, R9, 0x4, R12 ;  /* 0x0000000409207825 */ /* 0x008fc800078e020c */
[----:B------:R-:W-:Y:S01]  /*0520*/  IMAD.IADD R31, R5, 0x1, R9 ;  /* 0x00000001051f7824 */ /* 0x000fe200078e0209 */
[----:B------:R2:W3:Y:S01]  /*0530*/  LDG.E.CONSTANT R35, desc[UR4][R32.64] ;  /* 0x0000000420237981 */ /* 0x0004e2000c1e9900 */
[----:B0-----:R-:W-:-:S04]  /*0540*/  IMAD.WIDE R26, R9, 0x4, R18 ;  /* 0x00000004091a7825 */ /* 0x001fc800078e0212 */
[C---:B------:R-:W-:Y:S01]  /*0550*/  IMAD.WIDE R36, R31.reuse, 0x4, R10 ;  /* 0x000000041f247825 */ /* 0x040fe200078e020a */
[----:B------:R0:W5:Y:S01]  /*0560*/  LDG.E.CONSTANT R34, desc[UR4][R26.64] ;  /* 0x000000041a227981 */ /* 0x000162000c1e9900 */
[----:B--2---:R-:W-:Y:S02]  /*0570*/  IABS R33, R9 ;  /* 0x0000000900217213 */ /* 0x004fe40000000000 */
[----:B------:R-:W-:Y:S02]  /*0580*/  IMAD.WIDE R28, R31, 0x4, R16 ;  /* 0x000000041f1c7825 */ /* 0x000fe400078e0210 */
[----:B------:R-:W3:Y:S02]  /*0590*/  LDG.E.CONSTANT R36, desc[UR4][R36.64] ;  /* 0x0000000424247981 */ /* 0x000ee4000c1e9900 */
[----:B0-----:R-:W-:-:S05]  /*05a0*/  IMAD.HI.U32 R26, R8, R33, RZ ;  /* 0x00000021081a7227 */ /* 0x001fca00078e00ff */
[----:B------:R-:W-:Y:S01]  /*05b0*/  IADD3 R32, -R26, RZ, RZ ;  /* 0x000000ff1a207210 */ /* 0x000fe20007ffe1ff */
[----:B------:R0:W5:Y:S01]  /*05c0*/  LDG.E.CONSTANT R37, desc[UR4][R28.64] ;  /* 0x000000041c257981 */ /* 0x000162000c1e9900 */
[----:B-1----:R-:W-:-:S06]  /*05d0*/  IMAD.WIDE R30, R31, 0x4, R22 ;  /* 0x000000041f1e7825 */ /* 0x002fcc00078e0216 */
[----:B------:R1:W2:Y:S01]  /*05e0*/  LDG.E.CONSTANT R30, desc[UR4][R30.64] ;  /* 0x000000041e1e7981 */ /* 0x0002a2000c1e9900 */
[----:B0-----:R-:W-:-:S05]  /*05f0*/  IABS R28, R7 ;  /* 0x00000007001c7213 */ /* 0x001fca0000000000 */
[----:B------:R-:W-:Y:S02]  /*0600*/  IMAD R27, R28, R32, R33 ;  /* 0x000000201c1b7224 */ /* 0x000fe400078e0221 */
[----:B------:R-:W-:-:S06]  /*0610*/  IMAD.WIDE R32, R9, 0x4, R24 ;  /* 0x0000000409207825 */ /* 0x000fcc00078e0218 */
[----:B------:R-:W2:Y:S01]  /*0620*/  LDG.E.CONSTANT R33, desc[UR4][R32.64] ;  /* 0x0000000420217981 */ /* 0x000ea2000c1e9900 */
[----:B------:R-:W-:-:S13]  /*0630*/  ISETP.GT.U32.AND P2, PT, R6, R27, PT ;  /* 0x0000001b0600720c */ /* 0x000fda0003f44070 */
[----:B------:R-:W-:-:S04]  /*0640*/  @!P2 IADD3 R27, R27, -R28, RZ ;  /* 0x8000001c1b1ba210 */ /* 0x000fc80007ffe0ff */
[----:B------:R-:W-:Y:S02]  /*0650*/  ISETP.GE.U32.AND P1, PT, R27, R6, PT ;  /* 0x000000061b00720c */ /* 0x000fe40003f26070 */
[----:B------:R-:W-:-:S04]  /*0660*/  LOP3.LUT R27, R9, R7, RZ, 0x3c, !PT ;  /* 0x00000007091b7212 */ /* 0x000fc800078e3cff */
[----:B------:R-:W-:Y:S01]  /*0670*/  ISETP.GE.AND P3, PT, R27, RZ, PT ;  /* 0x000000ff1b00720c */ /* 0x000fe20003f66270 */
[----:B------:R-:W-:-:S06]  /*0680*/  @!P2 VIADD R26, R26, 0x1 ;  /* 0x000000011a1aa836 */ /* 0x000fcc0000000000 */
[----:B------:R-:W-:-:S06]  /*0690*/  @P1 IADD3 R26, R26, 0x1, RZ ;  /* 0x000000011a1a1810 */ /* 0x000fcc0007ffe0ff */
[----:B------:R-:W-:-:S04]  /*06a0*/  @!P3 IADD3 R26, -R26, RZ, RZ ;  /* 0x000000ff1a1ab210 */ /* 0x000fc80007ffe1ff */
[----:B------:R-:W-:-:S05]  /*06b0*/  SEL R27, R4, R26, !P0 ;  /* 0x0000001a041b7207 */ /* 0x000fca0004000000 */
[----:B------:R-:W-:-:S04]  /*06c0*/  IMAD.MOV R28, RZ, RZ, -R27 ;  /* 0x000000ffff1c7224 */ /* 0x000fc800078e0a1b */
[----:B-1----:R-:W-:Y:S02]  /*06d0*/  IMAD R31, R7, R28, R9 ;  /* 0x0000001c071f7224 */ /* 0x002fe400078e0209 */
[----:B------:R-:W0:Y:S01]  /*06e0*/  LDC.64 R28, c[0x0][0x250] ;  /* 0x00009400ff1c7b82 */ /* 0x000e220000000a00 */
[----:B------:R-:W-:-:S04]  /*06f0*/  IMAD R26, R0, UR7, R27 ;  /* 0x00000007001a7c24 */ /* 0x000fc8000f8e021b */
[----:B------:R-:W-:-:S04]  /*0700*/  IMAD R26, R26, UR8, R3 ;  /* 0x000000081a1a7c24 */ /* 0x000fc8000f8e0203 */
[----:B------:R-:W-:-:S04]  /*0710*/  IMAD R31, R26, R7, R31 ;  /* 0x000000071a1f7224 */ /* 0x000fc800078e021f */
[----:B----4-:R-:W-:Y:S01]  /*0720*/  IMAD.WIDE R26, R31, 0x4, R14 ;  /* 0x000000041f1a7825 */ /* 0x010fe200078e020e */
[----:B------:R-:W-:-:S03]  /*0730*/  IADD3 R9, R9, UR6, RZ ;  /* 0x0000000609097c10 */ /* 0x000fc6000fffe0ff */
[----:B0-----:R-:W-:Y:S01]  /*0740*/  IMAD.WIDE R28, R31, 0x4, R28 ;  /* 0x000000041f1c7825 */ /* 0x001fe200078e021c */
[----:B------:R-:W-:Y:S01]  /*0750*/  ISETP.GE.AND P1, PT, R9, R2, PT ;  /* 0x000000020900720c */ /* 0x000fe20003f26270 */
[----:B---3--:R-:W-:Y:S02]  /*0760*/  HFMA2.MMA R35, R36, 1, 1, R35 ;  /* 0x3c003c0024237835 */ /* 0x008fe40000000023 */
[----:B-----5:R-:W-:-:S05]  /*0770*/  HADD2 R37, R37, R34 ;  /* 0x0000002225257230 */ /* 0x020fca0000000000 */
[----:B------:R3:W-:Y:S01]  /*0780*/  STG.E desc[UR4][R26.64], R35 ;  /* 0x000000231a007986 */ /* 0x0007e2000c101904 */
[----:B--2---:R-:W-:Y:S01]  /*0790*/  HFMA2.MMA R30, R30, 1, 1, R33 ;  /* 0x3c003c001e1e7835 */ /* 0x004fe20000000021 */
[----:B------:R-:W-:-:S05]  /*07a0*/  IMAD.WIDE R32, R31, 0x4, R20 ;  /* 0x000000041f207825 */ /* 0x000fca00078e0214 */
[----:B------:R3:W-:Y:S04]  /*07b0*/  STG.E desc[UR4][R32.64], R37 ;  /* 0x0000002520007986 */ /* 0x0007e8000c101904 */
[----:B------:R3:W-:Y:S01]  /*07c0*/  STG.E desc[UR4][R28.64], R30 ;  /* 0x0000001e1c007986 */ /* 0x0007e2000c101904 */
[----:B------:R-:W-:Y:S05]  /*07d0*/  @!P1 BRA `(.L_x_150) ;  /* 0xfffffffc004c9947 */ /* 0x000fea000383ffff */
[----:B------:R-:W-:Y:S05]  /*07e0*/  EXIT ;  /* 0x000000000000794d */ /* 0x000fea0003800000 */
.L_x_149:
        /* <DEDUP_REMOVED lines=21> */
.L_x_151:
[----:B--2---:R-:W-:Y:S01]  /*0940*/  IADD3 R35, R5, R9, RZ ;  /* 0x0000000905237210 */ /* 0x004fe20007ffe0ff */
[----:B------:R-:W-:-:S04]  /*0950*/  IMAD.WIDE R28, R9, 0x4, R12 ;  /* 0x00000004091c7825 */ /* 0x000fc800078e020c */
[----:B------:R-:W-:Y:S02]  /*0960*/  IMAD.WIDE R30, R35, 0x4, R10 ;  /* 0x00000004231e7825 */ /* 0x000fe400078e020a */
[----:B------:R-:W2:Y:S04]  /*0970*/  LDG.E.CONSTANT R28, desc[UR4][R28.64] ;  /* 0x000000041c1c7981 */ /* 0x000ea8000c1e9900 */
[----:B------:R-:W2:Y:S01]  /*0980*/  LDG.E.CONSTANT R31, desc[UR4][R30.64] ;  /* 0x000000041e1f7981 */ /* 0x000ea2000c1e9900 */
[----:B0-----:R-:W-:-:S04]  /*0990*/  IMAD.WIDE R24, R9, 0x4, R18 ;  /* 0x0000000409187825 */ /* 0x001fc800078e0212 */
[----:B------:R-:W-:Y:S02]  /*09a0*/  IMAD.WIDE R26, R35, 0x4, R16 ;  /* 0x00000004231a7825 */ /* 0x000fe400078e0210 */
[----:B------:R0:W3:Y:S04]  /*09b0*/  LDG.E.CONSTANT R24, desc[UR4][R24.64] ;  /* 0x0000000418187981 */ /* 0x0000e8000c1e9900 */
[----:B------:R5:W3:Y:S01]  /*09c0*/  LDG.E.CONSTANT R34, desc[UR4][R26.64] ;  /* 0x000000041a227981 */ /* 0x000ae2000c1e9900 */
        /* <DEDUP_REMOVED lines=8> */
[----:B------:R-:W-:Y:S02]  /*0a50*/  @!P2 IADD3 R29, R29, -R37, RZ ;  /* 0x800000251d1da210 */ /* 0x000fe40007ffe0ff */
[----:B------:R-:W-:Y:S02]  /*0a60*/  @!P2 IADD3 R33, R33, 0x1, RZ ;  /* 0x000000012121a810 */ /* 0x000fe40007ffe0ff */
[----:B------:R-:W-:-:S13]  /*0a70*/  ISETP.GE.U32.AND P1, PT, R29, R6, PT ;  /* 0x000000061d00720c */ /* 0x000fda0003f26070 */
[----:B------:R-:W-:-:S05]  /*0a80*/  @P1 VIADD R33, R33, 0x1 ;  /* 0x0000000121211836 */ /* 0x000fca0000000000 */
[----:B------:R-:W-:-:S04]  /*0a90*/  @!P3 IADD3 R33, -R33, RZ, RZ ;  /* 0x000000ff2121b210 */ /* 0x000fc80007ffe1ff */
[----:B------:R-:W-:-:S04]  /*0aa0*/  SEL R33, R32, R33, !P0 ;  /* 0x0000002120217207 */ /* 0x000fc80004000000 */
[----:B------:R-:W-:Y:S01]  /*0ab0*/  IADD3 R25, -R33, RZ, RZ ;  /* 0x000000ff21197210 */ /* 0x000fe20007ffe1ff */
[----:B-----5:R-:W-:-:S04]  /*0ac0*/  IMAD R26, R0, UR7, R33 ;  /* 0x00000007001a7c24 */ /* 0x020fc8000f8e0221 */
[----:B------:R-:W-:Y:S02]  /*0ad0*/  IMAD R33, R26, UR8, R3 ;  /* 0x000000081a217c24 */ /* 0x000fe4000f8e0203 */
[----:B------:R-:W0:Y:S01]  /*0ae0*/  LDC.64 R26, c[0x0][0x268] ;  /* 0x00009a00ff1a7b82 */ /* 0x000e220000000a00 */
[----:B------:R-:W-:-:S04]  /*0af0*/  IMAD R25, R8, R25, R9 ;  /* 0x0000001908197224 */ /* 0x000fc800078e0209 */
[----:B------:R-:W-:-:S04]  /*0b00*/  IMAD R33, R33, R8, R25 ;  /* 0x0000000821217224 */ /* 0x000fc800078e0219 */
[----:B----4-:R-:W-:Y:S01]  /*0b10*/  IMAD.WIDE R36, R33, 0x4, R14 ;  /* 0x0000000421247825 */ /* 0x010fe200078e020e */
[----:B--2---:R-:W-:Y:S02]  /*0b20*/  HFMA2.MMA R31, R31, 1, 1, R28 ;  /* 0x3c003c001f1f7835 */ /* 0x004fe4000000001c */
[----:B------:R-:W2:Y:S05]  /*0b30*/  LDC.64 R28, c[0x0][0x238] ;  /* 0x00008e00ff1c7b82 */ /* 0x000eaa0000000a00 */
[----:B------:R4:W-:Y:S01]  /*0b40*/  STG.E desc[UR4][R36.64], R31 ;  /* 0x0000001f24007986 */ /* 0x0009e2000c101904 */
[----:B---3--:R-:W-:Y:S02]  /*0b50*/  HADD2 R25, R34, R24 ;  /* 0x0000001822197230 */ /* 0x008fe40000000000 */
[----:B------:R-:W-:-:S04]  /*0b60*/  IMAD.IADD R34, R4, 0x1, R9 ;  /* 0x0000000104227824 */ /* 0x000fc800078e0209 */
[----:B0-----:R-:W-:-:S04]  /*0b70*/  IMAD.WIDE R26, R34, 0x4, R26 ;  /* 0x00000004221a7825 */ /* 0x001fc800078e021a */
[----:B----4-:R-:W-:-:S05]  /*0b80*/  IMAD.WIDE R30, R33, 0x4, R20 ;  /* 0x00000004211e7825 */ /* 0x010fca00078e0214 */
[----:B------:R1:W-:Y:S01]  /*0b90*/  STG.E desc[UR4][R30.64], R25 ;  /* 0x000000191e007986 */ /* 0x0003e2000c101904 */
[----:B--2---:R-:W-:-:S03]  /*0ba0*/  IMAD.WIDE R28, R9, 0x4, R28 ;  /* 0x00000004091c7825 */ /* 0x004fc600078e021c */
[----:B------:R-:W2:Y:S04]  /*0bb0*/  LDG.E R27, desc[UR4][R26.64] ;  /* 0x000000041a1b7981 */ /* 0x000ea8000c1e1900 */
[----:B------:R-:W2:Y:S01]  /*0bc0*/  LDG.E.CONSTANT R28, desc[UR4][R28.64] ;  /* 0x000000041c1c7981 */ /* 0x000ea2000c1e9900 */
[----:B-1----:R-:W-:Y:S02]  /*0bd0*/  IMAD.WIDE R24, R35, 0x4, R22 ;  /* 0x0000000423187825 */ /* 0x002fe400078e0216 */
[----:B------:R-:W0:Y:S04]  /*0be0*/  LDC.64 R34, c[0x0][0x250] ;  /* 0x00009400ff227b82 */ /* 0x000e280000000a00 */
[----:B------:R-:W2:Y:S01]  /*0bf0*/  LDG.E.CONSTANT R24, desc[UR4][R24.64] ;  /* 0x0000000418187981 */ /* 0x000ea2000c1e9900 */
[----:B------:R-:W-:-:S04]  /*0c00*/  IADD3 R9, R9, UR6, RZ ;  /* 0x0000000609097c10 */ /* 0x000fc8000fffe0ff */
[----:B------:R-:W-:Y:S01]  /*0c10*/  ISETP.GE.AND P1, PT, R9, R2, PT ;  /* 0x000000020900720c */ /* 0x000fe20003f26270 */
[----:B0-----:R-:W-:Y:S01]  /*0c20*/  IMAD.WIDE R34, R33, 0x4, R34 ;  /* 0x0000000421227825 */ /* 0x001fe200078e0222 */
[----:B--2---:R-:W-:-:S07]  /*0c30*/  HFMA2.MMA R33, R24, R27, R28 ;  /* 0x0000001b18217235 */ /* 0x004fce000000001c */
[----:B------:R2:W-:Y:S04]  /*0c40*/  STG.E desc[UR4][R34.64], R33 ;  /* 0x0000002122007986 */ /* 0x0005e8000c101904 */
[----:B------:R-:W-:Y:S05]  /*0c50*/  @!P1 BRA `(.L_x_151) ;  /* 0xfffffffc00389947 */ /* 0x000fea000383ffff */
[----:B------:R-:W-:Y:S05]  /*0c60*/  EXIT ;  /* 0x000000000000794d */ /* 0x000fea0003800000 */
.L_x_148:
        /* <DEDUP_REMOVED lines=10> */
[----:B------:R-:W4:Y:S01]  /*0d10*/  LDC.64 R16, c[0x0][0x240] ;  /* 0x00009000ff107b82 */ /* 0x000f220000000a00 */
[----:B-1----:R-:W-:-:S04]  /*0d20*/  IADD3 R10, R6, 0xffffffe, RZ ;  /* 0x0ffffffe060a7810 */ /* 0x002fc80007ffe0ff */
[----:B------:R1:W5:Y:S02]  /*0d30*/  F2I.FTZ.U32.TRUNC.NTZ R11, R10 ;  /* 0x0000000a000b7305 */ /* 0x000364000021f000 */
[----:B-1----:R-:W-:Y:S01]  /*0d40*/  MOV R10, RZ ;  /* 0x000000ff000a7202 */ /* 0x002fe20000000f00 */
[----:B-----5:R-:W-:-:S04]  /*0d50*/  IMAD.MOV R18, RZ, RZ, -R11 ;  /* 0x000000ffff127224 */ /* 0x020fc800078e0a0b */
[----:B------:R-:W-:-:S04]  /*0d60*/  IMAD R19, R18, R7, RZ ;  /* 0x0000000712137224 */ /* 0x000fc800078e02ff */
[----:B0-2---:R-:W-:-:S07]  /*0d70*/  IMAD.HI.U32 R6, R11, R19, R10 ;  /* 0x000000130b067227 */ /* 0x005fce00078e000a */
.L_x_152:
[----:B------:R-:W-:Y:S01]  /*0d80*/  IADD3 R29, R5, R9, RZ ;  /* 0x00000009051d7210 */ /* 0x000fe20007ffe0ff */
[----:B---3--:R-:W-:-:S04]  /*0d90*/  IMAD.WIDE R18, R9, 0x4, R14 ;  /* 0x0000000409127825 */ /* 0x008fc800078e020e */
[----:B0-----:R-:W-:Y:S01]  /*0da0*/  IMAD.WIDE R10, R29, 0x4, R12 ;  /* 0x000000041d0a7825 */ /* 0x001fe200078e020c */
[----:B------:R0:W2:Y:S04]  /*0db0*/  LDG.E.CONSTANT R20, desc[UR4][R18.64] ;  /* 0x0000000412147981 */ /* 0x0000a8000c1e9900 */
[----:B------:R1:W2:Y:S01]  /*0dc0*/  LDG.E.CONSTANT R21, desc[UR4][R10.64] ;  /* 0x000000040a157981 */ /* 0x0002a2000c1e9900 */
[----:B------:R-:W-:Y:S02]  /*0dd0*/  IABS R23, R9 ;  /* 0x0000000900177213 */ /* 0x000fe40000000000 */
[----:B------:R-:W-:-:S03]  /*0de0*/  IABS R25, R8 ;  /* 0x0000000800197213 */ /* 0x000fc60000000000 */
[----:B------:R-:W-:Y:S01]  /*0df0*/  IMAD.HI.U32 R22, R6, R23, RZ ;  /* 0x0000001706167227 */ /* 0x000fe200078e00ff */
[----:B0-----:R-:W0:Y:S03]  /*0e00*/  LDC.64 R18, c[0x0][0x260] ;  /* 0x00009800ff127b82 */ /* 0x001e260000000a00 */
[----:B------:R-:W-:Y:S01]  /*0e10*/  IMAD.MOV R24, RZ, RZ, -R22 ;  /* 0x000000ffff187224 */ /* 0x000fe200078e0a16 */
[----:B-1----:R-:W-:-:S03]  /*0e20*/  LOP3.LUT R10, R9, R8, RZ, 0x3c, !PT ;  /* 0x00000008090a7212 */ /* 0x002fc600078e3cff */
[----:B------:R-:W-:Y:S01]  /*0e30*/  IMAD R24, R25, R24, R23 ;  /* 0x0000001819187224 */ /* 0x000fe200078e0217 */
[----:B------:R-:W-:-:S04]  /*0e40*/  ISETP.GE.AND P0, PT, R10, RZ, PT ;  /* 0x000000ff0a00720c */ /* 0x000fc80003f06270 */
[----:B------:R-:W-:-:S13]  /*0e50*/  ISETP.GT.U32.AND P3, PT, R7, R24, PT ;  /* 0x000000180700720c */ /* 0x000fda0003f64070 */
[----:B------:R-:W-:Y:S02]  /*0e60*/  @!P3 IADD3 R24, R24, -R25, RZ ;  /* 0x800000191818b210 */ /* 0x000fe40007ffe0ff */
[----:B------:R-:W-:Y:S02]  /*0e70*/  @!P3 IADD3 R22, R22, 0x1, RZ ;  /* 0x000000011616b810 */ /* 0x000fe40007ffe0ff */
[----:B------:R-:W-:Y:S02]  /*0e80*/  ISETP.GE.U32.AND P2, PT, R24, R7, PT ;  /* 0x000000071800720c */ /* 0x000fe40003f46070 */
[----:B------:R-:W-:Y:S01]  /*0e90*/  ISETP.NE.AND P3, PT, R8, RZ, PT ;  /* 0x000000ff0800720c */ /* 0x000fe20003f65270 */
[----:B------:R-:W1:Y:S10]  /*0ea0*/  LDC.64 R24, c[0x0][0x220] ;  /* 0x00008800ff187b82 */ /* 0x000e740000000a00 */
[----:B------:R-:W-:-:S05]  /*0eb0*/  @P2 VIADD R22, R22, 0x1 ;  /* 0x0000000116162836 */ /* 0x000fca0000000000 */
[----:B------:R-:W-:Y:S02]  /*0ec0*/  MOV R11, R22 ;  /* 0x00000016000b7202 */ /* 0x000fe40000000f00 */
[----:B------:R-:W3:Y:S02]  /*0ed0*/  LDC.64 R22, c[0x0][0x228] ;  /* 0x00008a00ff167b82 */ /* 0x000ee40000000a00 */
[----:B------:R-:W-:Y:S02]  /*0ee0*/  @!P0 IADD3 R11, -R11, RZ, RZ ;  /* 0x000000ff0b0b8210 */ /* 0x000fe40007ffe1ff */
[----:B------:R-:W-:Y:S01]  /*0ef0*/  @!P3 LOP3.LUT R11, RZ, R8, RZ, 0x33, !PT ;  /* 0x00000008ff0bb212 */ /* 0x000fe200078e33ff */
[----:B-1----:R-:W-:-:S04]  /*0f00*/  IMAD.WIDE R24, R29, 0x4, R24 ;  /* 0x000000041d187825 */ /* 0x002fc800078e0218 */
[--C-:B------:R-:W-:Y:S02]  /*0f10*/  IMAD R10, R0, UR7, R11.reuse ;  /* 0x00000007000a7c24 */ /* 0x100fe4000f8e020b */
[----:B------:R-:W-:Y:S01]  /*0f20*/  IMAD.MOV R26, RZ, RZ, -R11 ;  /* 0x000000ffff1a7224 */ /* 0x000fe200078e0a0b */
[----:B------:R-:W5:Y:S01]  /*0f30*/  LDG.E.CONSTANT R24, desc[UR4][R24.64] ;  /* 0x0000000418187981 */ /* 0x000f62000c1e9900 */
[----:B------:R-:W-:Y:S02]  /*0f40*/  IMAD R11, R10, UR12, R3 ;  /* 0x0000000c0a0b7c24 */ /* 0x000fe4000f8e0203 */
[----:B------:R-:W-:Y:S02]  /*0f50*/  IMAD R10, R8, R26, R9 ;  /* 0x0000001a080a7224 */ /* 0x000fe400078e0209 */
[----:B------:R-:W1:Y:S02]  /*0f60*/  LDC.64 R26, c[0x0][0x230] ;  /* 0x00008c00ff1a7b82 */ /* 0x000e640000000a00 */
[----:B------:R-:W-:Y:S01]  /*0f70*/  IMAD R11, R11, R8, R10 ;  /* 0x000000080b0b7224 */ /* 0x000fe200078e020a */
[----:B------:R-:W-:Y:S01]  /*0f80*/  IADD3 R10, R4, R9, RZ ;  /* 0x00000009040a7210 */ /* 0x000fe20007ffe0ff */
[----:B---3--:R-:W-:-:S04]  /*0f90*/  IMAD.WIDE R30, R9, 0x4, R22 ;  /* 0x00000004091e7825 */ /* 0x008fc800078e0216 */
[----:B------:R-:W3:Y:S01]  /*0fa0*/  LDC.64 R22, c[0x0][0x248] ;  /* 0x00009200ff167b82 */ /* 0x000ee20000000a00 */
[----:B0-----:R-:W-:Y:S01]  /*0fb0*/  IMAD.WIDE R32, R10, 0x4, R18 ;  /* 0x000000040a207825 */ /* 0x001fe200078e0212 */
[----:B------:R-:W5:Y:S06]  /*0fc0*/  LDG.E.CONSTANT R30, desc[UR4][R30.64] ;  /* 0x000000041e1e7981 */ /* 0x000f6c000c1e9900 */
[----:B------:R-:W0:Y:S01]  /*0fd0*/  @P1 LDC.64 R18, c[0x0][0x268] ;  /* 0x00009a00ff121b82 */ /* 0x000e220000000a00 */
[----:B--2---:R-:W-:Y:S01]  /*0fe0*/  HFMA2.MMA R35, R21, 1, 1, R20 ;  /* 0x3c003c0015237835 */ /* 0x004fe20000000014 */
[----:B----4-:R-:W-:-:S06]  /*0ff0*/  IMAD.WIDE R20, R11, 0x4, R16 ;  /* 0x000000040b147825 */ /* 0x010fcc00078e0210 */
[----:B------:R2:W-:Y:S04]  /*1000*/  STG.E desc[UR4][R20.64], R35 ;  /* 0x0000002314007986 */ /* 0x0005e8000c101904 */
[----:B------:R-:W5:Y:S01]  /*1010*/  LDG.E R33, desc[UR4][R32.64] ;  /* 0x0000000420217981 */ /* 0x000f62000c1e1900 */
[----:B------:R-:W-:Y:S02]  /*1020*/  SHF.R.S32.HI R28, RZ, 0x1f, R10 ;  /* 0x0000001fff1c7819 */ /* 0x000fe4000001140a */
[----:B0-----:R-:W-:Y:S01]  /*1030*/  @P1 LEA R18, P0, R10, R18, 0x2 ;  /* 0x000000120a121211 */ /* 0x001fe200078010ff */
[----:B---3--:R-:W-:-:S03]  /*1040*/  IMAD.WIDE R22, R11, 0x4, R22 ;  /* 0x000000040b167825 */ /* 0x008fc600078e0216 */
[----:B------:R-:W-:Y:S01]  /*1050*/  @P1 LEA.HI.X R19, R10, R19, R28, 0x2, P0 ;  /* 0x000000130a131211 */ /* 0x000fe200000f141c */
[----:B-1----:R-:W-:Y:S01]  /*1060*/  IMAD.WIDE R26, R29, 0x4, R26 ;  /* 0x000000041d1a7825 */ /* 0x002fe200078e021a */
[----:B------:R-:W-:Y:S02]  /*1070*/  SHF.R.S32.HI R10, RZ, 0x1f, R9 ;  /* 0x0000001fff0a7819 */ /* 0x000fe40000011409 */
[----:B--2---:R-:W-:-:S04]  /*1080*/  LEA R20, P0, R9, UR8, 0x2 ;  /* 0x0000000809147c11 */ /* 0x004fc8000f8010ff */
[----:B------:R-:W-:-:S06]  /*1090*/  LEA.HI.X R21, R9, UR9, R10, 0x2, P0 ;  /* 0x0000000909157c11 */ /* 0x000fcc00080f140a */
[----:B------:R-:W2:Y:S01]  /*10a0*/  LDG.E.CONSTANT R21, desc[UR4][R20.64] ;  /* 0x0000000414157981 */ /* 0x000ea2000c1e9900 */
[----:B-----5:R-:W-:-:S03]  /*10b0*/  HFMA2.MMA R37, R24, R33, R30 ;  /* 0x0000002118257235 */ /* 0x020fc6000000001e */
[----:B------:R-:W3:Y:S04]  /*10c0*/  LDG.E.CONSTANT R24, desc[UR4][R26.64] ;  /* 0x000000041a187981 */ /* 0x000ee8000c1e9900 */
[----:B------:R0:W-:Y:S04]  /*10d0*/  STG.E desc[UR4][R22.64], R37 ;  /* 0x0000002516007986 */ /* 0x0001e8000c101904 */
[----:B------:R-:W3:Y:S01]  /*10e0*/  @P1 LDG.E R19, desc[UR4][R18.64] ;  /* 0x0000000412131981 */ /* 0x000ee2000c1e1900 */
[----:B------:R-:W-:Y:S02]  /*10f0*/  SHF.R.S32.HI R28, RZ, 0x1f, R11 ;  /* 0x0000001fff1c7819 */ /* 0x000fe4000001140b */
[----:B------:R-:W-:-:S04]  /*1100*/  LEA R10, P0, R11, UR10, 0x2 ;  /* 0x0000000a0b0a7c11 */ /* 0x000fc8000f8010ff */
[----:B------:R-:W-:Y:S02]  /*1110*/  LEA.HI.X R11, R11, UR11, R28, 0x2, P0 ;  /* 0x0000000b0b0b7c11 */ /* 0x000fe400080f141c */
[----:B------:R-:W-:-:S04]  /*1120*/  IADD3 R9, R9, UR6, RZ ;  /* 0x0000000609097c10 */ /* 0x000fc8000fffe0ff */
[----:B------:R-:W-:Y:S01]  /*1130*/  ISETP.GE.AND P0, PT, R9, R2, PT ;  /* 0x000000020900720c */ /* 0x000fe20003f06270 */
[----:B---3--:R-:W-:-:S04]  /*1140*/  @P1 HMUL2 R24, R24, R19 ;  /* 0x0000001318181232 */ /* 0x008fc80000000000 */
[----:B--2---:R-:W-:-:S05]  /*1150*/  HADD2 R25, R24, R21 ;  /* 0x0000001518197230 */ /* 0x004fca0000000000 */
[----:B------:R0:W-:Y:S03]  /*1160*/  STG.E desc[UR4][R10.64], R25 ;  /* 0x000000190a007986 */ /* 0x0001e6000c101904 */
[----:B------:R-:W-:Y:S05]  /*1170*/  @!P0 BRA `(.L_x_152) ;  /* 0xfffffffc00008947 */ /* 0x000fea000383ffff */
[----:B------:R-:W-:Y:S05]  /*1180*/  EXIT ;  /* 0x000000000000794d */ /* 0x000fea0003800000 */
.L_x_153:
        /* <DEDUP_REMOVED lines=15> */
.L_x_548:


//--------------------- .text._ZN17fastertransformer19rebuild_padding_ia3IfEEvPKT_S3_S3_PS1_S4_S4_PKiS3_S3_iiiiS6_ --------------------------
	.section	.text._ZN17fastertransformer19rebuild_padding_ia3IfEEvPKT_S3_S3_PS1_S4_S4_PKiS3_S3_iiiiS6_,"ax",@progbits
	.align	128
        .global         _ZN17fastertransformer19rebuild_padding_ia3IfEEvPKT_S3_S3_PS1_S4_S4_PKiS3_S3_iiiiS6_
        .type           _ZN17fastertransformer19rebuild_padding_ia3IfEEvPKT_S3_S3_PS1_S4_S4_PKiS3_S3_iiiiS6_,@function
        .size           _ZN17fastertransformer19rebuild_padding_ia3IfEEvPKT_S3_S3_PS1_S4_S4_PKiS3_S3_iiiiS6_,(.L_x_549 - _ZN17fastertransformer19rebuild_padding_ia3IfEEvPKT_S3_S3_PS1_S4_S4_PKiS3_S3_iiiiS6_)
        .other          _ZN17fastertransformer19rebuild_padding_ia3IfEEvPKT_S3_S3_PS1_S4_S4_PKiS3_S3_iiiiS6_,@"STO_CUDA_ENTRY STV_DEFAULT"
_ZN17fastertransformer19rebuild_padding_ia3IfEEvPKT_S3_S3_PS1_S4_S4_PKiS3_S3_iiiiS6_:
.text._ZN17fastertransformer19rebuild_padding_ia3IfEEvPKT_S3_S3_PS1_S4_S4_PKiS3_S3_iiiiS6_:
[----:B------:R-:W-:Y:S01]  /*0000*/  LDC R1, c[0x0][0x28] ;  /* 0x00000a00ff017b82 */ /* 0x000fe20000000800 */
[----:B------:R-:W0:Y:S07]  /*0010*/  S2R R15, SR_CTAID.X ;  /* 0x00000000000f7919 */ /* 0x000e2e0000002500 */
[----:B------:R-:W0:Y:S01]  /*0020*/  LDC.64 R4, c[0x0][0x268] ;  /* 0x00009a00ff047b82 */ /* 0x000e220000000a00 */
[----:B------:R-:W-:-:S07]  /*0030*/  ULDC.64 UR4, c[0x0][0x208] ;  /* 0x0000820000047ab9 */ /* 0x000fce0000000a00 */
[----:B------:R-:W1:Y:S08]  /*0040*/  LDC R8, c[0x0][0x25c] ;  /* 0x00009700ff087b82 */ /* 0x000e700000000800 */
[----:B------:R-:W2:Y:S01]  /*0050*/  LDC.64 R12, c[0x0][0x240] ;  /* 0x00009000ff0c7b82 */ /* 0x000ea20000000a00 */
[----:B------:R-:W3:Y:S07]  /*0060*/  S2R R27, SR_TID.X ;  /* 0x00000000001b7919 */ /* 0x000eee0000002100 */
[----:B------:R-:W4:Y:S01]  /*0070*/  LDC.64 R20, c[0x0][0x260] ;  /* 0x00009800ff147b82 */ /* 0x000f220000000a00 */
[----:B0-----:R-:W-:-:S06]  /*0080*/  IMAD.WIDE R4, R15, 0x4, R4 ;  /* 0x000000040f047825 */ /* 0x001fcc00078e0204 */
[----:B------:R0:W3:Y:S01]  /*0090*/  LDG.E R4, desc[UR4][R4.64] ;  /* 0x0000000404047981 */ /* 0x0000e2000c1e1900 */
[-C--:B-1----:R-:W-:Y:S01]  /*00a0*/  IABS R2, R8.reuse ;  /* 0x0000000800027213 */ /* 0x082fe20000000000 */
[----:B------:R-:W-:Y:S01]  /*00b0*/  IMAD.MOV.U32 R17, RZ, RZ, RZ ;  /* 0x000000ffff117224 */ /* 0x000fe200078e00ff */
[----:B--2---:R-:W-:Y:S02]  /*00c0*/  ISETP.NE.U32.AND P0, PT, R12, RZ, PT ;  /* 0x000000ff0c00720c */ /* 0x004fe40003f05070 */
[----:B------:R-:W1:Y:S01]  /*00d0*/  I2F.RP R0, R2 ;  /* 0x0000000200007306 */ /* 0x000e620000209400 */
[----:B------:R-:W-:Y:S02]  /*00e0*/  LOP3.LUT R23, RZ, R8, RZ, 0x33, !PT ;  /* 0x00000008ff177212 */ /* 0x000fe400078e33ff */
[----:B------:R-:W-:-:S05]  /*00f0*/  ISETP.NE.AND.EX P0, PT, R13, RZ, PT, P0 ;  /* 0x000000ff0d00720c */ /* 0x000fca0003f05300 */
[----:B-1----:R-:W1:Y:S02]  /*0100*/  MUFU.RCP R0, R0 ;  /* 0x0000000000007308 */ /* 0x002e640000001000 */
[----:B-1----:R-:W-:-:S06]  /*0110*/  VIADD R6, R0, 0xffffffe ;  /* 0x0ffffffe00067836 */ /* 0x002fcc0000000000 */
[----:B------:R1:W2:Y:S02]  /*0120*/  F2I.FTZ.U32.TRUNC.NTZ R7, R6 ;  /* 0x0000000600077305 */ /* 0x0002a4000021f000 */
[----:B-1----:R-:W-:Y:S02]  /*0130*/  IMAD.MOV.U32 R6, RZ, RZ, RZ ;  /* 0x000000ffff067224 */ /* 0x002fe400078e00ff */
[----:B--2---:R-:W-:-:S04]  /*0140*/  IMAD.MOV R9, RZ, RZ, -R7 ;  /* 0x000000ffff097224 */ /* 0x004fc800078e0a07 */
[----:B0-----:R-:W-:-:S04]  /*0150*/  IMAD R5, R9, R2, RZ ;  /* 0x0000000209057224 */ /* 0x001fc800078e02ff */
[----:B------:R-:W-:-:S04]  /*0160*/  IMAD.HI.U32 R7, R7, R5, R6 ;  /* 0x0000000507077227 */ /* 0x000fc800078e0006 */
[----:B----4-:R-:W-:Y:S02]  /*0170*/  IMAD R20, R21, R20, RZ ;  /* 0x0000001415147224 */ /* 0x010fe400078e02ff */
[----:B---3--:R-:W-:-:S05]  /*0180*/  IMAD.IADD R3, R4, 0x1, R15 ;  /* 0x0000000104037824 */ /* 0x008fca00078e020f */
[----:B------:R-:W-:-:S04]  /*0190*/  IABS R4, R3 ;  /* 0x0000000300047213 */ /* 0x000fc80000000000 */
[----:B------:R-:W-:-:S05]  /*01a0*/  MOV R5, R4 ;  /* 0x0000000400057202 */ /* 0x000fca0000000f00 */
[----:B------:R-:W-:Y:S02]  /*01b0*/  IMAD.HI.U32 R0, R7, R5, RZ ;  /* 0x0000000507007227 */ /* 0x000fe400078e00ff */
[----:B------:R-:W0:Y:S02]  /*01c0*/  @P0 LDC.64 R6, c[0x0][0x240] ;  /* 0x00009000ff060b82 */ /* 0x000e240000000a00 */
[----:B------:R-:W-:-:S04]  /*01d0*/  IMAD.MOV R4, RZ, RZ, -R0 ;  /* 0x000000ffff047224 */ /* 0x000fc800078e0a00 */
[----:B------:R-:W-:Y:S01]  /*01e0*/  IMAD R5, R2, R4, R5 ;  /* 0x0000000402057224 */ /* 0x000fe200078e0205 */
[----:B------:R-:W-:-:S04]  /*01f0*/  LOP3.LUT R4, R3, R8, RZ, 0x3c, !PT ;  /* 0x0000000803047212 */ /* 0x000fc800078e3cff */
[----:B------:R-:W-:Y:S02]  /*0200*/  ISETP.GT.U32.AND P2, PT, R2, R5, PT ;  /* 0x000000050200720c */ /* 0x000fe40003f44070 */
[----:B------:R-:W-:-:S11]  /*0210*/  ISETP.GE.AND P3, PT, R4, RZ, PT ;  /* 0x000000ff0400720c */ /* 0x000fd60003f66270 */
[----:B------:R-:W-:Y:S02]  /*0220*/  @!P2 IMAD.IADD R5, R5, 0x1, -R2 ;  /* 0x000000010505a824 */ /* 0x000fe400078e0a02 */
[----:B------:R-:W-:Y:S01]  /*0230*/  @!P2 VIADD R0, R0, 0x1 ;  /* 0x000000010000a836 */ /* 0x000fe20000000000 */
[----:B------:R-:W-:Y:S02]  /*0240*/  ISETP.NE.AND P2, PT, R8, RZ, PT ;  /* 0x000000ff0800720c */ /* 0x000fe40003f45270 */
[----:B------:R-:W-:-:S13]  /*0250*/  ISETP.GE.U32.AND P1, PT, R5, R2, PT ;  /* 0x000000020500720c */ /* 0x000fda0003f26070 */
[----:B------:R-:W-:-:S05]  /*0260*/  @P1 IADD3 R0, R0, 0x1, RZ ;  /* 0x0000000100001810 */ /* 0x000fca0007ffe0ff */
[----:B------:R-:W-:-:S05]  /*0270*/  @!P3 IMAD.MOV R0, RZ, RZ, -R0 ;  /* 0x000000ffff00b224 */ /* 0x000fca00078e0a00 */
[----:B------:R-:W-:-:S05]  /*0280*/  SEL R0, R23, R0, !P2 ;  /* 0x0000000017007207 */ /* 0x000fca0005000000 */
[----:B0-----:R-:W-:-:S05]  /*0290*/  @P0 IMAD.WIDE R6, R0, 0x4, R6 ;  /* 0x0000000400060825 */ /* 0x001fca00078e0206 */
[----:B------:R0:W5:Y:S01]  /*02a0*/  @P0 LDG.E R17, desc[UR4][R6.64] ;  /* 0x0000000406110981 */ /* 0x000162000c1e1900 */
[----:B------:R-:W-:-:S13]  /*02b0*/  ISETP.GE.AND P0, PT, R27, R20, PT ;  /* 0x000000141b00720c */ /* 0x000fda0003f06270 */
[----:B0-----:R-:W-:Y:S05]  /*02c0*/  @P0 EXIT ;  /* 0x000000000000094d */ /* 0x001fea0003800000 */
[----:B------:R-:W-:Y:S01]  /*02d0*/  IABS R21, R21 ;  /* 0x0000001500157213 */ /* 0x000fe20000000000 */
[----:B------:R-:W0:Y:S01]  /*02e0*/  LDC.64 R8, c[0x0][0x250] ;  /* 0x00009400ff087b82 */ /* 0x000e220000000a00 */
[----:B------:R-:W-:Y:S01]  /*02f0*/  ISETP.GT.U32.AND P0, PT, R2, R5, PT ;  /* 0x000000050200720c */ /* 0x000fe20003f04070 */
[----:B-----5:R-:W-:Y:S01]  /*0300*/  IMAD R26, R20, R17, RZ ;  /* 0x00000011141a7224 */ /* 0x020fe200078e02ff */
[----:B------:R-:W1:Y:S01]  /*0310*/  I2F.RP R4, R21 ;  /* 0x0000001500047306 */ /* 0x000e620000209400 */
[----:B------:R-:W-:Y:S01]  /*0320*/  IADD3 R2, R5, -R2, RZ ;  /* 0x8000000205027210 */ /* 0x000fe20007ffe0ff */
[----:B------:R-:W-:Y:S01]  /*0330*/  ULDC UR6, c[0x0][0x0] ;  /* 0x0000000000067ab9 */ /* 0x000fe20000000800 */
[----:B------:R-:W-:Y:S01]  /*0340*/  ISETP.GE.AND P3, PT, R3, RZ, PT ;  /* 0x000000ff0300720c */ /* 0x000fe20003f66270 */
[----:B------:R-:W-:Y:S01]  /*0350*/  ULDC UR14, c[0x0][0x25c] ;  /* 0x00009700000e7ab9 */ /* 0x000fe20000000800 */
[----:B------:R-:W2:Y:S01]  /*0360*/  LDC.64 R10, c[0x0][0x248] ;  /* 0x00009200ff0a7b82 */ /* 0x000ea20000000a00 */
[----:B------:R-:W-:Y:S01]  /*0370*/  ISETP.NE.U32.AND P1, PT, R12, RZ, PT ;  /* 0x000000ff0c00720c */ /* 0x000fe20003f25070 */
[----:B------:R-:W-:Y:S01]  /*0380*/  ULDC UR7, c[0x0][0x260] ;  /* 0x0000980000077ab9 */ /* 0x000fe20000000800 */
[----:B------:R-:W-:Y:S01]  /*0390*/  SEL R12, R2, R5, !P0 ;  /* 0x00000005020c7207 */ /* 0x000fe20004000000 */
[----:B------:R-:W-:Y:S01]  /*03a0*/  ULDC.64 UR8, c[0x0][0x230] ;  /* 0x00008c0000087ab9 */ /* 0x000fe20000000a00 */
[----:B------:R-:W-:Y:S01]  /*03b0*/  ISETP.NE.AND.EX P1, PT, R13, RZ, PT, P1 ;  /* 0x000000ff0d00720c */ /* 0x000fe20003f25310 */
[----:B------:R-:W-:Y:S01]  /*03c0*/  ULDC.64 UR10, c[0x0][0x220] ;  /* 0x00008800000a7ab9 */ /* 0x000fe20000000a00 */
[----:B------:R-:W-:Y:S01]  /*03d0*/  ULDC.64 UR12, c[0x0][0x238] ;  /* 0x00008e00000c7ab9 */ /* 0x000fe20000000a00 */
[----:B------:R-:W3:Y:S01]  /*03e0*/  LDC R22, c[0x0][0x264] ;  /* 0x00009900ff167b82 */ /* 0x000ee20000000800 */
[----:B-1----:R-:W1:Y:S02]  /*03f0*/  MUFU.RCP R4, R4 ;  /* 0x0000000400047308 */ /* 0x002e640000001000 */
[----:B------:R-:W-:-:S05]  /*0400*/  @!P3 IMAD.MOV R12, RZ, RZ, -R12 ;  /* 0x000000ffff0cb224 */ /* 0x000fca00078e0a0c */
[----:B------:R-:W4:Y:S01]  /*0410*/  LDC.64 R6, c[0x0][0x210] ;  /* 0x00008400ff067b82 */ /* 0x000f220000000a00 */
[----:B------:R-:W-:Y:S02]  /*0420*/  SEL R23, R23, R12, !P2 ;  /* 0x0000000c17177207 */ /* 0x000fe40005000000 */
[----:B0-----:R-:W-:-:S04]  /*0430*/  ISETP.NE.U32.AND P0, PT, R8, RZ, PT ;  /* 0x000000ff0800720c */ /* 0x001fc80003f05070 */
[----:B------:R-:W-:Y:S01]  /*0440*/  ISETP.NE.AND.EX P0, PT, R9, RZ, P1, P0 ;  /* 0x000000ff0900720c */ /* 0x000fe20000f05300 */
[----:B------:R-:W0:Y:S01]  /*0450*/  LDC.64 R2, c[0x0][0x218] ;  /* 0x00008600ff027b82 */ /* 0x000e220000000a00 */
[----:B--2---:R-:W-:Y:S01]  /*0460*/  ISETP.NE.U32.AND P2, PT, R10, RZ, PT ;  /* 0x000000ff0a00720c */ /* 0x004fe20003f45070 */
[----:B-1----:R-:W-:-:S03]  /*0470*/  VIADD R24, R4, 0xffffffe ;  /* 0x0ffffffe04187836 */ /* 0x002fc60000000000 */
[----:B------:R-:W-:Y:S01]  /*0480*/  ISETP.NE.AND.EX P1, PT, R11, RZ, P1, P2 ;  /* 0x000000ff0b00720c */ /* 0x000fe20000f25320 */
[----:B------:R1:W2:Y:S02]  /*0490*/  F2I.FTZ.U32.TRUNC.NTZ R25, R24 ;  /* 0x0000001800197305 */ /* 0x0002a4000021f000 */
[----:B------:R-:W0:Y:S01]  /*04a0*/  LDC.64 R4, c[0x0][0x228] ;  /* 0x00008a00ff047b82 */ /* 0x000e220000000a00 */
[----:B-1----:R-:W-:Y:S02]  /*04b0*/  IMAD.MOV.U32 R24, RZ, RZ, RZ ;  /* 0x000000ffff187224 */ /* 0x002fe400078e00ff */
[----:B--2---:R-:W-:-:S04]  /*04c0*/  IMAD.MOV R14, RZ, RZ, -R25 ;  /* 0x000000ffff0e7224 */ /* 0x004fc800078e0a19 */
[----:B------:R-:W-:-:S04]  /*04d0*/  IMAD R13, R14, R21, RZ ;  /* 0x000000150e0d7224 */ /* 0x000fc800078e02ff */
[----:B------:R-:W-:-:S04]  /*04e0*/  IMAD.HI.U32 R24, R25, R13, R24 ;  /* 0x0000000d19187227 */ /* 0x000fc800078e0018 */
[----:B---34-:R-:W-:-:S07]  /*04f0*/  IMAD R25, R20, R15, RZ ;  /* 0x0000000f14197224 */ /* 0x018fce00078e02ff */
.L_x_154:
[----:B------:R-:W-:-:S05]  /*0500*/  IADD3 R17, R25, R27, RZ ;  /* 0x0000001b19117210 */ /* 0x000fca0007ffe0ff */
[----:B-1----:R-:W-:-:S05]  /*0510*/  IMAD.WIDE R8, R17, 0x4, R6 ;  /* 0x0000000411087825 */ /* 0x002fca00078e0206 */
[----:B------:R1:W2:Y:S01]  /*0520*/  LDG.E.CONSTANT R29, desc[UR4][R8.64] ;  /* 0x00000004081d7981 */ /* 0x0002a2000c1e9900 */
[----:B------:R-:W-:Y:S01]  /*0530*/  IABS R11, R27 ;  /* 0x0000001b000b7213 */ /* 0x000fe20000000000 */
[----:B------:R-:W-:Y:S01]  /*0540*/  @P1 IMAD.IADD R15, R26, 0x1, R27 ;  /* 0x000000011a0f1824 */ /* 0x000fe200078e021b */
[----:B------:R-:W-:-:S03]  /*0550*/  IABS R13, R22 ;  /* 0x00000016000d7213 */ /* 0x000fc60000000000 */
[----:B------:R-:W-:-:S04]  /*0560*/  IMAD.HI.U32 R10, R24, R11, RZ ;  /* 0x0000000b180a7227 */ /* 0x000fc800078e00ff */
[----:B------:R-:W-:Y:S01]  /*0570*/  IMAD.MOV R12, RZ, RZ, -R10 ;  /* 0x000000ffff0c7224 */ /* 0x000fe200078e0a0a */
[----:B-1----:R-:W-:-:S03]  /*0580*/  LOP3.LUT R8, R27, R22, RZ, 0x3c, !PT ;  /* 0x000000161b087212 */ /* 0x002fc600078e3cff */
[----:B------:R-:W-:Y:S01]  /*0590*/  IMAD R12, R13, R12, R11 ;  /* 0x0000000c0d0c7224 */ /* 0x000fe200078e020b */
[----:B------:R-:W-:-:S04]  /*05a0*/  ISETP.GE.AND P3, PT, R8, RZ, PT ;  /* 0x000000ff0800720c */ /* 0x000fc80003f66270 */
[----:B------:R-:W-:-:S13]  /*05b0*/  ISETP.GT.U32.AND P4, PT, R21, R12, PT ;  /* 0x0000000c1500720c */ /* 0x000fda0003f84070 */
[----:B------:R-:W-:Y:S02]  /*05c0*/  @!P4 IMAD.IADD R12, R12, 0x1, -R13 ;  /* 0x000000010c0cc824 */ /* 0x000fe400078e0a0d */
[----:B------:R-:W-:Y:S01]  /*05d0*/  @!P4 VIADD R10, R10, 0x1 ;  /* 0x000000010a0ac836 */ /* 0x000fe20000000000 */
[----:B------:R-:W-:Y:S02]  /*05e0*/  ISETP.NE.AND P4, PT, R22, RZ, PT ;  /* 0x000000ff1600720c */ /* 0x000fe40003f85270 */
[----:B------:R-:W-:Y:S02]  /*05f0*/  ISETP.GE.U32.AND P2, PT, R12, R21, PT ;  /* 0x000000150c00720c */ /* 0x000fe40003f46070 */
[----:B------:R-:W1:Y:S11]  /*0600*/  @P1 LDC.64 R12, c[0x0][0x248] ;  /* 0x00009200ff0c1b82 */ /* 0x000e760000000a00 */
[----:B------:R-:W-:-:S05]  /*0610*/  @P2 IADD3 R10, R10, 0x1, RZ ;  /* 0x000000010a0a2810 */ /* 0x000fca0007ffe0ff */
[----:B------:R-:W-:Y:S01]  /*0620*/  @!P3 IMAD.MOV R10, RZ, RZ, -R10 ;  /* 0x000000ffff0ab224 */ /* 0x000fe200078e0a0a */
[----:B------:R-:W-:-:S05]  /*0630*/  @!P4 LOP3.LUT R10, RZ, R22, RZ, 0x33, !PT ;  /* 0x00000016ff0ac212 */ /* 0x000fca00078e33ff */
[--C-:B------:R-:W-:Y:S02]  /*0640*/  IMAD R8, R0, UR7, R10.reuse ;  /* 0x0000000700087c24 */ /* 0x100fe4000f8e020a */
[----:B------:R-:W-:Y:S02]  /*0650*/  IMAD.MOV R10, RZ, RZ, -R10 ;  /* 0x000000ffff0a7224 */ /* 0x000fe400078e0a0a */
[----:B------:R-:W-:Y:S02]  /*0660*/  IMAD R19, R8, UR14, R23 ;  /* 0x0000000e08137c24 */ /* 0x000fe4000f8e0217 */
[----:B------:R-:W-:Y:S02]  /*0670*/  IMAD R8, R22, R10, R27 ;  /* 0x0000000a16087224 */ /* 0x000fe400078e021b */
[----:B-1----:R-:W-:Y:S02]  /*0680*/  @P1 IMAD.WIDE R12, R15, 0x4, R12 ;  /* 0x000000040f0c1825 */ /* 0x002fe400078e020c */
[----:B------:R-:W1:Y:S02]  /*0690*/  @P0 LDC.64 R14, c[0x0][0x250] ;  /* 0x00009400ff0e0b82 */ /* 0x000e640000000a00 */
[----:B------:R-:W-:-:S02]  /*06a0*/  IMAD R19, R19, R22, R8 ;  /* 0x0000001613137224 */ /* 0x000fc400078e0208 */
[----:B0-----:R-:W-:-:S04]  /*06b0*/  IMAD.WIDE R8, R17, 0x4, R2 ;  /* 0x0000000411087825 */ /* 0x001fc800078e0202 */
[----:B------:R-:W-:Y:S02]  /*06c0*/  IMAD.WIDE R10, R19, 0x4, R4 ;  /* 0x00000004130a7825 */ /* 0x000fe400078e0204 */
[----:B------:R0:W3:Y:S04]  /*06d0*/  LDG.E.CONSTANT R9, desc[UR4][R8.64] ;  /* 0x0000000408097981 */ /* 0x0000e8000c1e9900 */
[----:B--2---:R2:W-:Y:S04]  /*06e0*/  STG.E desc[UR4][R10.64], R29 ;  /* 0x0000001d0a007986 */ /* 0x0045e8000c101904 */
[----:B------:R4:W3:Y:S01]  /*06f0*/  @P1 LDG.E R12, desc[UR4][R12.64] ;  /* 0x000000040c0c1981 */ /* 0x0008e2000c1e1900 */
[----:B------:R-:W-:-:S02]  /*0700*/  SHF.R.S32.HI R18, RZ, 0x1f, R17 ;  /* 0x0000001fff127819 */ /* 0x000fc40000011411 */
[----:B------:R-:W-:Y:S02]  /*0710*/  LEA R16, P2, R17, UR10, 0x2 ;  /* 0x0000000a11107c11 */ /* 0x000fe4000f8410ff */
[----:B------:R-:W-:Y:S02]  /*0720*/  SHF.R.S32.HI R28, RZ, 0x1f, R19 ;  /* 0x0000001fff1c7819 */ /* 0x000fe40000011413 */
[----:B0-----:R-:W-:Y:S02]  /*0730*/  SHF.L.U32 R8, R19, 0x2, RZ ;  /* 0x0000000213087819 */ /* 0x001fe400000006ff */
[----:B------:R-:W-:Y:S01]  /*0740*/  LEA.HI.X R17, R17, UR11, R18, 0x2, P2 ;  /* 0x0000000b11117c11 */ /* 0x000fe200090f1412 */
[----:B----4-:R-:W-:Y:S01]  /*0750*/  @P0 IMAD.IADD R13, R26, 0x1, R27 ;  /* 0x000000011a0d0824 */ /* 0x010fe200078e021b */
[----:B------:R-:W-:Y:S02]  /*0760*/  SHF.L.U64.HI R28, R19, 0x2, R28 ;  /* 0x00000002131c7819 */ /* 0x000fe4000001021c */
[----:B------:R-:W-:Y:S01]  /*0770*/  IADD3 R18, P2, R8, UR8, RZ ;  /* 0x0000000808127c10 */ /* 0x000fe2000ff5e0ff */
[----:B-1----:R-:W-:-:S02]  /*0780*/  @P0 IMAD.WIDE R14, R13, 0x4, R14 ;  /* 0x000000040d0e0825 */ /* 0x002fc400078e020e */
[----:B------:R-:W4:Y:S01]  /*0790*/  LDG.E.CONSTANT R13, desc[UR4][R16.64] ;  /* 0x00000004100d7981 */ /* 0x000f22000c1e9900 */
[----:B------:R-:W-:Y:S01]  /*07a0*/  IADD3.X R19, R28, UR9, RZ, P2, !PT ;  /* 0x000000091c137c10 */ /* 0x000fe200097fe4ff */
[----:B---3--:R-:W-:-:S05]  /*07b0*/  @P1 FMUL.FTZ R9, R9, R12 ;  /* 0x0000000c09091220 */ /* 0x008fca0000410000 */
[----:B------:R1:W-:Y:S04]  /*07c0*/  STG.E desc[UR4][R18.64], R9 ;  /* 0x0000000912007986 */ /* 0x0003e8000c101904 */
[----:B------:R-:W4:Y:S01]  /*07d0*/  @P0 LDG.E R14, desc[UR4][R14.64] ;  /* 0x000000040e0e0981 */ /* 0x000f22000c1e1900 */
[----:B--2---:R-:W-:-:S04]  /*07e0*/  IADD3 R10, P2, R8, UR12, RZ ;  /* 0x0000000c080a7c10 */ /* 0x004fc8000ff5e0ff */
[----:B------:R-:W-:Y:S01]  /*07f0*/  IADD3.X R11, R28, UR13, RZ, P2, !PT ;  /* 0x0000000d1c0b7c10 */ /* 0x000fe200097fe4ff */
[----:B------:R-:W-:-:S05]  /*0800*/  VIADD R27, R27, UR6 ;  /* 0x000000061b1b7c36 */ /* 0x000fca0008000000 */
[----:B------:R-:W-:Y:S01]  /*0810*/  ISETP.GE.AND P2, PT, R27, R20, PT ;  /* 0x000000141b00720c */ /* 0x000fe20003f46270 */
[----:B----4-:R-:W-:-:S05]  /*0820*/  @P0 FMUL.FTZ R13, R13, R14 ;  /* 0x0000000e0d0d0220 */ /* 0x010fca0000410000 */
[----:B------:R1:W-:Y:S07]  /*0830*/  STG.E desc[UR4][R10.64], R13 ;  /* 0x0000000d0a007986 */ /* 0x0003ee000c101904 */
[----:B------:R-:W-:Y:S05]  /*0840*/  @!P2 BRA `(.L_x_154) ;  /* 0xfffffffc002ca947 */ /* 0x000fea000383ffff */
[----:B------:R-:W-:Y:S05]  /*0850*/  EXIT ;  /* 0x000000000000794d */ /* 0x000fea0003800000 */
.L_x_155:
        /* <DEDUP_REMOVED lines=10> */
.L_x_549:


//--------------------- .text._ZN17fastertransformer19rebuild_padding_ia3I7__half2EEvPKT_S4_S4_PS2_S5_S5_PKiS4_S4_iiiiS7_ --------------------------
	.section	.text._ZN17fastertransformer19rebuild_padding_ia3I7__half2EEvPKT_S4_S4_PS2_S5_S5_PKiS4_S4_iiiiS7_,"ax",@progbits
	.align	128
        .global         _ZN17fastertransformer19rebuild_padding_ia3I7__half2EEvPKT_S4_S4_PS2_S5_S5_PKiS4_S4_iiiiS7_
        .type           _ZN17fastertransformer19rebuild_padding_ia3I7__half2EEvPKT_S4_S4_PS2_S5_S5_PKiS4_S4_iiiiS7_,@function
        .size           _ZN17fastertransformer19rebuild_padding_ia3I7__half2EEvPKT_S4_S4_PS2_S5_S5_PKiS4_S4_iiiiS7_,(.L_x_550 - _ZN17fastertransformer19rebuild_padding_ia3I7__half2EEvPKT_S4_S4_PS2_S5_S5_PKiS4_S4_iiiiS7_)
        .other          _ZN17fastertransformer19rebuild_padding_ia3I7__half2EEvPKT_S4_S4_PS2_S5_S5_PKiS4_S4_iiiiS7_,@"STO_CUDA_ENTRY STV_DEFAULT"
_ZN17fastertransformer19rebuild_padding_ia3I7__half2EEvPKT_S4_S4_PS2_S5_S5_PKiS4_S4_iiiiS7_:
.text._ZN17fastertransformer19rebuild_padding_ia3I7__half2EEvPKT_S4_S4_PS2_S5_S5_PKiS4_S4_iiiiS7_:
        /* <DEDUP_REMOVED lines=79> */
.L_x_158:
        /* <DEDUP_REMOVED lines=9> */
[----:B------:R0:W2:Y:S01]  /*0580*/  LDG.E.CONSTANT R23, desc[UR4][R20.64] ;  /* 0x0000000414177981 */ /* 0x0000a2000c1e9900 */
        /* <DEDUP_REMOVED lines=13> */
[----:B--2---:R4:W-:Y:S02]  /*0660*/  STG.E desc[UR4][R20.64], R23 ;  /* 0x0000001714007986 */ /* 0x0049e4000c101904 */
[----:B----4-:R-:W-:-:S04]  /*0670*/  IMAD.WIDE R20, R25, 0x4, R12 ;  /* 0x0000000419147825 */ /* 0x010fc800078e020c */
[----:B------:R-:W-:Y:S02]  /*0680*/  IMAD.WIDE R24, R25, 0x4, R16 ;  /* 0x0000000419187825 */ /* 0x000fe400078e0210 */
[----:B------:R-:W2:Y:S02]  /*0690*/  LDG.E.CONSTANT R21, desc[UR4][R20.64] ;  /* 0x0000000414157981 */ /* 0x000ea4000c1e9900 */
[C---:B------:R-:W-:Y:S02]  /*06a0*/  IMAD.WIDE R22, R29.reuse, 0x4, R14 ;  /* 0x000000041d167825 */ /* 0x040fe400078e020e */
[----:B------:R-:W3:Y:S02]  /*06b0*/  LDG.E.CONSTANT R25, desc[UR4][R24.64] ;  /* 0x0000000418197981 */ /* 0x000ee4000c1e9900 */
[----:B------:R-:W-:Y:S01]  /*06c0*/  IMAD.WIDE R28, R29, 0x4, R18 ;  /* 0x000000041d1c7825 */ /* 0x000fe200078e0212 */
[----:B------:R-:W-:-:S04]  /*06d0*/  IADD3 R27, R27, UR6, RZ ;  /* 0x000000061b1b7c10 */ /* 0x000fc8000fffe0ff */
[----:B------:R-:W-:Y:S01]  /*06e0*/  ISETP.GE.AND P1, PT, R27, R2, PT ;  /* 0x000000021b00720c */ /* 0x000fe20003f26270 */
[----:B--2---:R1:W-:Y:S04]  /*06f0*/  STG.E desc[UR4][R22.64], R21 ;  /* 0x0000001516007986 */ /* 0x0043e8000c101904 */
[----:B---3--:R1:W-:Y:S08]  /*0700*/  STG.E desc[UR4][R28.64], R25 ;  /* 0x000000191c007986 */ /* 0x0083f0000c101904 */
[----:B------:R-:W-:Y:S05]  /*0710*/  @!P1 BRA `(.L_x_158) ;  /* 0xfffffffc00749947 */ /* 0x000fea000383ffff */
[----:B------:R-:W-:Y:S05]  /*0720*/  EXIT ;  /* 0x000000000000794d */ /* 0x000fea0003800000 */
.L_x_157:
        /* <DEDUP_REMOVED lines=21> */
.L_x_159:
        /* <DEDUP_REMOVED lines=21> */
[----:B------:R0:W2:Y:S02]  /*09d0*/  LDG.E.CONSTANT R28, desc[UR4][R22.64] ;  /* 0x00000004161c7981 */ /* 0x0000a4000c1e9900 */
[----:B0-----:R-:W-:-:S05]  /*09e0*/  IMAD.WIDE R22, R29, 0x4, R10 ;  /* 0x000000041d167825 */ /* 0x001fca00078e020a */
[----:B--2---:R0:W-:Y:S02]  /*09f0*/  STG.E desc[UR4][R22.64], R28 ;  /* 0x0000001c16007986 */ /* 0x0041e4000c101904 */
[----:B0-----:R-:W-:-:S05]  /*0a00*/  IMAD.WIDE R22, R26, 0x4, R12 ;  /* 0x000000041a167825 */ /* 0x001fca00078e020c */
[----:B------:R0:W2:Y:S02]  /*0a10*/  LDG.E.CONSTANT R28, desc[UR4][R22.64] ;  /* 0x00000004161c7981 */ /* 0x0000a4000c1e9900 */
[----:B0-----:R-:W-:-:S05]  /*0a20*/  IMAD.WIDE R22, R29, 0x4, R14 ;  /* 0x000000041d167825 */ /* 0x001fca00078e020e */
[----:B--2---:R1:W-:Y:S02]  /*0a30*/  STG.E desc[UR4][R22.64], R28 ;  /* 0x0000001c16007986 */ /* 0x0043e4000c101904 */
[----:B-1----:R-:W-:-:S04]  /*0a40*/  IMAD.WIDE R22, R26, 0x4, R16 ;  /* 0x000000041a167825 */ /* 0x002fc800078e0210 */
[----:B------:R-:W-:Y:S01]  /*0a50*/  IMAD.IADD R28, R5, 0x1, R27 ;  /* 0x00000001051c7824 */ /* 0x000fe200078e021b */
[----:B------:R0:W2:Y:S03]  /*0a60*/  LDG.E.CONSTANT R26, desc[UR4][R22.64] ;  /* 0x00000004161a7981 */ /* 0x0000a6000c1e9900 */
[----:B0-----:R-:W-:-:S05]  /*0a70*/  IMAD.WIDE R22, R28, 0x4, R20 ;  /* 0x000000041c167825 */ /* 0x001fca00078e0214 */
[----:B------:R-:W2:Y:S01]  /*0a80*/  LDG.E R28, desc[UR4][R22.64] ;  /* 0x00000004161c7981 */ /* 0x000ea2000c1e1900 */
[----:B------:R-:W-:-:S04]  /*0a90*/  IADD3 R27, R27, UR6, RZ ;  /* 0x000000061b1b7c10 */ /* 0x000fc8000fffe0ff */
[----:B------:R-:W-:Y:S01]  /*0aa0*/  ISETP.GE.AND P1, PT, R27, R2, PT ;  /* 0x000000021b00720c */ /* 0x000fe20003f26270 */
[----:B--2---:R-:W-:Y:S02]  /*0ab0*/  HMUL2 R26, R26, R28 ;  /* 0x0000001c1a1a7232 */ /* 0x004fe40000000000 */
[----:B----4-:R-:W-:-:S05]  /*0ac0*/  IMAD.WIDE R28, R29, 0x4, R18 ;  /* 0x000000041d1c7825 */ /* 0x010fca00078e0212 */
[----:B------:R2:W-:Y:S05]  /*0ad0*/  STG.E desc[UR4][R28.64], R26 ;  /* 0x0000001a1c007986 */ /* 0x0005ea000c101904 */
[----:B------:R-:W-:Y:S05]  /*0ae0*/  @!P1 BRA `(.L_x_159) ;  /* 0xfffffffc00649947 */ /* 0x000fea000383ffff */
[----:B------:R-:W-:Y:S05]  /*0af0*/  EXIT ;  /* 0x000000000000794d */ /* 0x000fea0003800000 */
.L_x_156:
        /* <DEDUP_REMOVED lines=19> */
.L_x_160:
[----:B------:R-:W-:-:S05]  /*0c30*/  IADD3 R25, R4, R27, RZ ;  /* 0x0000001b04197210 */ /* 0x000fca0007ffe0ff */
[----:B------:R-:W-:-:S05]  /*0c40*/  IMAD.WIDE R18, R25, 0x4, R8 ;  /* 0x0000000419127825 */ /* 0x000fca00078e0208 */
[----:B------:R1:W2:Y:S01]  /*0c50*/  LDG.E.CONSTANT R28, desc[UR4][R18.64] ;  /* 0x00000004121c7981 */ /* 0x0002a2000c1e9900 */
        /* <DEDUP_REMOVED lines=24> */
[----:B--2---:R4:W-:Y:S04]  /*0de0*/  STG.E desc[UR4][R20.64], R28 ;  /* 0x0000001c14007986 */ /* 0x0049e8000c101904 */
[----:B------:R-:W2:Y:S01]  /*0df0*/  LDG.E R19, desc[UR4][R18.64] ;  /* 0x0000000412137981 */ /* 0x000ea2000c1e1900 */
[----:B----4-:R-:W-:-:S05]  /*0e00*/  IMAD.WIDE R20, R25, 0x4, R12 ;  /* 0x0000000419147825 */ /* 0x010fca00078e020c */
[----:B------:R0:W2:Y:S02]  /*0e10*/  LDG.E.CONSTANT R22, desc[UR4][R20.64] ;  /* 0x0000000414167981 */ /* 0x0000a4000c1e9900 */
[----:B0-----:R-:W-:Y:S01]  /*0e20*/  IMAD.WIDE R20, R29, 0x4, R14 ;  /* 0x000000041d147825 */ /* 0x001fe200078e020e */
[----:B------:R-:W-:-:S04]  /*0e30*/  ISETP.NE.U32.AND P0, PT, RZ, UR12, PT ;  /* 0x0000000cff007c0c */ /* 0x000fc8000bf05070 */
[----:B------:R-:W-:Y:S01]  /*0e40*/  ISETP.NE.AND.EX P0, PT, RZ, UR13, PT, P0 ;  /* 0x0000000dff007c0c */ /* 0x000fe2000bf05300 */
[----:B--2---:R-:W-:-:S07]  /*0e50*/  HFMA2.MMA R23, R22, R19, -RZ ;  /* 0x0000001316177235 */ /* 0x004fce00001000ff */
[----:B------:R0:W-:Y:S03]  /*0e60*/  STG.E desc[UR4][R20.64], R23 ;  /* 0x0000001714007986 */ /* 0x0001e6000c101904 */
[----:B0-----:R-:W0:Y:S01]  /*0e70*/  LDC.64 R22, c[0x0][0x240] ;  /* 0x00009000ff167b82 */ /* 0x001e220000000a00 */
[----:B------:R-:W-:-:S05]  /*0e80*/  IMAD.WIDE R20, R25, 0x4, R16 ;  /* 0x0000000419147825 */ /* 0x000fca00078e0210 */
[----:B------:R-:W2:Y:S01]  /*0e90*/  LDG.E.CONSTANT R25, desc[UR4][R20.64] ;  /* 0x0000000414197981 */ /* 0x000ea2000c1e9900 */
[----:B0-----:R-:W-:-:S04]  /*0ea0*/  ISETP.EQ.U32.AND P1, PT, R22, RZ, PT ;  /* 0x000000ff1600720c */ /* 0x001fc80003f22070 */
[----:B------:R-:W-:Y:S02]  /*0eb0*/  ISETP.EQ.OR.EX P0, PT, R23, RZ, !P0, P1 ;  /* 0x000000ff1700720c */ /* 0x000fe40004702710 */
[----:B------:R-:W-:-:S11]  /*0ec0*/  SHF.R.S32.HI R22, RZ, 0x1f, R26 ;  /* 0x0000001fff167819 */ /* 0x000fd6000001141a */
[----:B------:R-:W-:-:S04]  /*0ed0*/  @!P0 LEA R18, P1, R26, UR12, 0x2 ;  /* 0x0000000c1a128c11 */ /* 0x000fc8000f8210ff */
[----:B------:R-:W-:-:S05]  /*0ee0*/  @!P0 LEA.HI.X R19, R26, UR13, R22, 0x2, P1 ;  /* 0x0000000d1a138c11 */ /* 0x000fca00088f1416 */
[----:B------:R-:W2:Y:S01]  /*0ef0*/  @!P0 LDG.E R18, desc[UR4][R18.64] ;  /* 0x0000000412128981 */ /* 0x000ea2000c1e1900 */
[----:B------:R-:W-:Y:S02]  /*0f00*/  SHF.R.S32.HI R26, RZ, 0x1f, R29 ;  /* 0x0000001fff1a7819 */ /* 0x000fe4000001141d */
[----:B------:R-:W-:-:S04]  /*0f10*/  LEA R22, P1, R29, UR8, 0x2 ;  /* 0x000000081d167c11 */ /* 0x000fc8000f8210ff */
[----:B------:R-:W-:Y:S02]  /*0f20*/  LEA.HI.X R23, R29, UR9, R26, 0x2, P1 ;  /* 0x000000091d177c11 */ /* 0x000fe400088f141a */
[----:B------:R-:W-:Y:S01]  /*0f30*/  IADD3 R27, R27, UR6, RZ ;  /* 0x000000061b1b7c10 */ /* 0x000fe2000fffe0ff */
[----:B--2---:R-:W-:-:S05]  /*0f40*/  @!P0 HMUL2 R25, R25, R18 ;  /* 0x0000001219198232 */ /* 0x004fca0000000000 */
[----:B------:R1:W-:Y:S01]  /*0f50*/  STG.E desc[UR4][R22.64], R25 ;  /* 0x0000001916007986 */ /* 0x0003e2000c101904 */
[----:B------:R-:W-:-:S13]  /*0f60*/  ISETP.GE.AND P0, PT, R27, R2, PT ;  /* 0x000000021b00720c */ /* 0x000fda0003f06270 */
[----:B-1----:R-:W-:Y:S05]  /*0f70*/  @!P0 BRA `(.L_x_160) ;  /* 0xfffffffc002c8947 */ /* 0x002fea000383ffff */
[----:B------:R-:W-:Y:S05]  /*0f80*/  EXIT ;  /* 0x000000000000794d */ /* 0x000fea0003800000 */
.L_x_161:
        /* <DEDUP_REMOVED lines=15> */
.L_x_550:


//--------------------- .text._ZN17fastertransformer9transposeI6__halfEEvPKT_PS2_iiiiPKfi --------------------------
	.section	.text._ZN17fastertransformer9transposeI6__halfEEvPKT_PS2_iiiiPKfi,"ax",@progbits
	.align	128
        .global         _ZN17fastertransformer9transposeI6__halfEEvPKT_PS2_iiiiPKfi
        .type           _ZN17fastertransformer9transposeI6__halfEEvPKT_PS2_iiiiPKfi,@function
        .size           _ZN17fastertransformer9transposeI6__halfEEvPKT_PS2_iiiiPKfi,(.L_x_551 - _ZN17fastertransformer9transposeI6__halfEEvPKT_PS2_iiiiPKfi)
        .other          _ZN17fastertransformer9transposeI6__halfEEvPKT_PS2_iiiiPKfi,@"STO_CUDA_ENTRY STV_DEFAULT"
_ZN17fastertransformer9transposeI6__halfEEvPKT_PS2_iiiiPKfi:
.text._ZN17fastertransformer9transposeI6__halfEEvPKT_PS2_iiiiPKfi:
[----:B------:R-:W-:Y:S01]  /*0000*/  LDC R1, c[0x0][0x28] ;  /* 0x00000a00ff017b82 */ /* 0x000fe20000000800 */
[----:B------:R-:W0:Y:S07]  /*0010*/  S2R R8, SR_CTAID.X ;  /* 0x0000000000087919 */ /* 0x000e2e0000002500 */
[----:B------:R-:W1:Y:S01]  /*0020*/  LDC R0, c[0x0][0x238] ;  /* 0x00008e00ff007b82 */ /* 0x000e620000000800 */
[----:B------:R-:W-:Y:S01]  /*0030*/  ULDC UR4, c[0x0][0x0] ;  /* 0x0000000000047ab9 */ /* 0x000fe20000000800 */
[----:B------:R-:W-:Y:S01]  /*0040*/  ULDC UR6, c[0x0][0x224] ;  /* 0x0000890000067ab9 */ /* 0x000fe20000000800 */
[----:B------:R-:W0:Y:S05]  /*0050*/  S2R R5, SR_TID.X ;  /* 0x0000000000057919 */ /* 0x000e2a0000002100 */
[----:B------:R-:W2:Y:S01]  /*0060*/  LDC.64 R2, c[0x0][0x210] ;  /* 0x00008400ff027b82 */ /* 0x000ea20000000a00 */
[----:B-1----:R-:W-:Y:S01]  /*0070*/  ISETP.NE.AND P0, PT, R0, 0x2, PT ;  /* 0x000000020000780c */ /* 0x002fe20003f05270 */
[----:B0-----:R-:W-:Y:S01]  /*0080*/  IMAD R8, R8, UR4, R5 ;  /* 0x0000000408087c24 */ /* 0x001fe2000f8e0205 */
[----:B------:R-:W-:-:S05]  /*0090*/  ULDC.64 UR4, c[0x0][0x208] ;  /* 0x0000820000047ab9 */ /* 0x000fca0000000a00 */
[----:B------:R-:W0:Y:S01]  /*00a0*/  LDC.64 R4, c[0x0][0x228] ;  /* 0x00008a00ff047b82 */ /* 0x000e220000000a00 */
[----:B--2---:R-:W-:-:S05]  /*00b0*/  IMAD.WIDE R2, R8, 0x2, R2 ;  /* 0x0000000208027825 */ /* 0x004fca00078e0202 */
[----:B------:R-:W2:Y:S01]  /*00c0*/  @P0 LDG.E.U16 R0, desc[UR4][R2.64] ;  /* 0x0000000402000981 */ /* 0x000ea2000c1e1500 */
[----:B------:R-:W-:Y:S01]  /*00d0*/  IMAD.MOV.U32 R14, RZ, RZ, RZ ;  /* 0x000000ffff0e7224 */ /* 0x000fe200078e00ff */
[----:B------:R-:W-:Y:S01]  /*00e0*/  ISETP.GE.AND P2, PT, R8, RZ, PT ;  /* 0x000000ff0800720c */ /* 0x000fe20003f46270 */
[----:B0-----:R-:W-:Y:S02]  /*00f0*/  IMAD R9, R5, UR6, RZ ;  /* 0x0000000605097c24 */ /* 0x001fe4000f8e02ff */
[----:B------:R-:W-:-:S03]  /*0100*/  IMAD R6, R4, UR6, RZ ;  /* 0x0000000604067c24 */ /* 0x000fc6000f8e02ff */
[----:B------:R-:W-:Y:S01]  /*0110*/  IABS R10, R9 ;  /* 0x00000009000a7213 */ /* 0x000fe20000000000 */
[----:B------:R-:W-:-:S03]  /*0120*/  IMAD R11, R6, R5, RZ ;  /* 0x00000005060b7224 */ /* 0x000fc600078e02ff */
[----:B------:R-:W0:Y:S02]  /*0130*/  I2F.RP R12, R10 ;  /* 0x0000000a000c7306 */ /* 0x000e240000209400 */
[----:B------:R-:W-:-:S06]  /*0140*/  IABS R6, R11 ;  /* 0x0000000b00067213 */ /* 0x000fcc0000000000 */
[----:B------:R-:W1:Y:S08]  /*0150*/  I2F.RP R7, R6 ;  /* 0x0000000600077306 */ /* 0x000e700000209400 */
[----:B0-----:R-:W0:Y:S08]  /*0160*/  MUFU.RCP R12, R12 ;  /* 0x0000000c000c7308 */ /* 0x001e300000001000 */
[----:B-1----:R-:W1:Y:S01]  /*0170*/  MUFU.RCP R7, R7 ;  /* 0x0000000700077308 */ /* 0x002e620000001000 */
[----:B0-----:R-:W-:Y:S01]  /*0180*/  VIADD R15, R12, 0xffffffe ;  /* 0x0ffffffe0c0f7836 */ /* 0x001fe20000000000 */
[----:B------:R-:W-:-:S06]  /*0190*/  IABS R12, R5 ;  /* 0x00000005000c7213 */ /* 0x000fcc0000000000 */
[----:B------:R-:W-:Y:S01]  /*01a0*/  I2F.RP R19, R12 ;  /* 0x0000000c00137306 */ /* 0x000fe20000209400 */
[----:B-1----:R-:W-:-:S07]  /*01b0*/  VIADD R16, R7, 0xffffffe ;  /* 0x0ffffffe07107836 */ /* 0x002fce0000000000 */
[----:B------:R-:W0:Y:S08]  /*01c0*/  F2I.FTZ.U32.TRUNC.NTZ R15, R15 ;  /* 0x0000000f000f7305 */ /* 0x000e30000021f000 */
[----:B------:R1:W3:Y:S01]  /*01d0*/  F2I.FTZ.U32.TRUNC.NTZ R17, R16 ;  /* 0x0000001000117305 */ /* 0x0002e2000021f000 */
[----:B0-----:R-:W-:-:S07]  /*01e0*/  IADD3 R13, RZ, -R15, RZ ;  /* 0x8000000fff0d7210 */ /* 0x001fce0007ffe0ff */
[----:B------:R-:W0:Y:S01]  /*01f0*/  MUFU.RCP R19, R19 ;  /* 0x0000001300137308 */ /* 0x000e220000001000 */
[----:B-1----:R-:W-:Y:S01]  /*0200*/  IABS R16, R9 ;  /* 0x0000000900107213 */ /* 0x002fe20000000000 */
[----:B------:R-:W-:-:S03]  /*0210*/  IMAD R13, R13, R10, RZ ;  /* 0x0000000a0d0d7224 */ /* 0x000fc600078e02ff */
[----:B------:R-:W-:Y:S01]  /*0220*/  IADD3 R21, RZ, -R16, RZ ;  /* 0x80000010ff157210 */ /* 0x000fe20007ffe0ff */
[----:B------:R-:W-:Y:S02]  /*0230*/  IMAD.MOV.U32 R16, RZ, RZ, RZ ;  /* 0x000000ffff107224 */ /* 0x000fe400078e00ff */
[----:B---3--:R-:W-:Y:S02]  /*0240*/  IMAD.MOV R7, RZ, RZ, -R17 ;  /* 0x000000ffff077224 */ /* 0x008fe400078e0a11 */
[----:B------:R-:W-:Y:S01]  /*0250*/  IMAD.HI.U32 R14, R15, R13, R14 ;  /* 0x0000000d0f0e7227 */ /* 0x000fe200078e000e */
[----:B------:R-:W-:Y:S02]  /*0260*/  IABS R13, R8 ;  /* 0x00000008000d7213 */ /* 0x000fe40000000000 */
[----:B------:R-:W-:Y:S01]  /*0270*/  IABS R15, R11 ;  /* 0x0000000b000f7213 */ /* 0x000fe20000000000 */
[----:B------:R-:W-:-:S04]  /*0280*/  IMAD R7, R7, R6, RZ ;  /* 0x0000000607077224 */ /* 0x000fc800078e02ff */
[----:B------:R-:W-:Y:S01]  /*0290*/  IMAD.HI.U32 R18, R17, R7, R16 ;  /* 0x0000000711127227 */ /* 0x000fe200078e0010 */
[----:B------:R-:W-:-:S03]  /*02a0*/  MOV R16, R21 ;  /* 0x0000001500107202 */ /* 0x000fc60000000f00 */
[----:B------:R-:W-:-:S04]  /*02b0*/  IMAD.HI.U32 R7, R14, R13, RZ ;  /* 0x0000000d0e077227 */ /* 0x000fc800078e00ff */
[----:B------:R-:W-:Y:S02]  /*02c0*/  IMAD.MOV R20, RZ, RZ, -R15 ;  /* 0x000000ffff147224 */ /* 0x000fe400078e0a0f */
[----:B------:R-:W-:Y:S02]  /*02d0*/  IMAD R15, R7, R16, R13 ;  /* 0x00000010070f7224 */ /* 0x000fe400078e020d */
[----:B------:R-:W-:-:S03]  /*02e0*/  IMAD.HI.U32 R17, R18, R13, RZ ;  /* 0x0000000d12117227 */ /* 0x000fc600078e00ff */
[----:B------:R-:W-:Y:S01]  /*02f0*/  ISETP.GT.U32.AND P1, PT, R10, R15, PT ;  /* 0x0000000f0a00720c */ /* 0x000fe20003f24070 */
[----:B------:R-:W-:Y:S01]  /*0300*/  IMAD R7, R17, R20, R13 ;  /* 0x0000001411077224 */ /* 0x000fe200078e020d */
[----:B0-----:R-:W-:-:S04]  /*0310*/  IADD3 R20, R19, 0xffffffe, RZ ;  /* 0x0ffffffe13147810 */ /* 0x001fc80007ffe0ff */
[----:B------:R-:W-:-:S07]  /*0320*/  ISETP.GT.U32.AND P4, PT, R6, R7, PT ;  /* 0x000000070600720c */ /* 0x000fce0003f84070 */
[----:B------:R-:W-:-:S05]  /*0330*/  @!P1 IMAD.IADD R15, R15, 0x1, -R10 ;  /* 0x000000010f0f9824 */ /* 0x000fca00078e0a0a */
[----:B------:R-:W-:Y:S01]  /*0340*/  ISETP.GT.U32.AND P5, PT, R10, R15, PT ;  /* 0x0000000f0a00720c */ /* 0x000fe20003fa4070 */
[----:B------:R-:W-:Y:S02]  /*0350*/  @!P4 IMAD.IADD R7, R7, 0x1, -R6 ;  /* 0x000000010707c824 */ /* 0x000fe400078e0a06 */
[----:B------:R-:W-:Y:S01]  /*0360*/  @!P4 VIADD R17, R17, 0x1 ;  /* 0x000000011111c836 */ /* 0x000fe20000000000 */
[----:B------:R-:W-:Y:S02]  /*0370*/  ISETP.NE.AND P4, PT, R11, RZ, PT ;  /* 0x000000ff0b00720c */ /* 0x000fe40003f85270 */
[----:B------:R-:W-:Y:S02]  /*0380*/  ISETP.GE.U32.AND P3, PT, R7, R6, PT ;  /* 0x000000060700720c */ /* 0x000fe40003f66070 */
[----:B------:R-:W0:Y:S01]  /*0390*/  F2I.FTZ.U32.TRUNC.NTZ R7, R20 ;  /* 0x0000001400077305 */ /* 0x000e22000021f000 */
[----:B------:R-:W-:-:S04]  /*03a0*/  LOP3.LUT R6, R8, R11, RZ, 0x3c, !PT ;  /* 0x0000000b08067212 */ /* 0x000fc800078e3cff */
[----:B------:R-:W-:Y:S01]  /*03b0*/  @!P5 IMAD.IADD R15, R15, 0x1, -R10 ;  /* 0x000000010f0fd824 */ /* 0x000fe200078e0a0a */
[----:B------:R-:W-:Y:S01]  /*03c0*/  ISETP.GE.AND P1, PT, R6, RZ, PT ;  /* 0x000000ff0600720c */ /* 0x000fe20003f26270 */
[----:B------:R-:W-:Y:S02]  /*03d0*/  IMAD.MOV.U32 R6, RZ, RZ, RZ ;  /* 0x000000ffff067224 */ /* 0x000fe400078e00ff */
[----:B------:R-:W-:Y:S01]  /*03e0*/  IMAD.MOV.U32 R18, RZ, RZ, R15 ;  /* 0x000000ffff127224 */ /* 0x000fe200078e000f */
[----:B------:R-:W-:Y:S02]  /*03f0*/  LOP3.LUT R15, RZ, R9, RZ, 0x33, !PT ;  /* 0x00000009ff0f7212 */ /* 0x000fe400078e33ff */
[----:B------:R-:W-:Y:S02]  /*0400*/  @P3 IADD3 R17, R17, 0x1, RZ ;  /* 0x0000000111113810 */ /* 0x000fe40007ffe0ff */
[----:B------:R-:W-:Y:S01]  /*0410*/  ISETP.NE.AND P3, PT, R9, RZ, PT ;  /* 0x000000ff0900720c */ /* 0x000fe20003f65270 */
[----:B0-----:R-:W-:Y:S01]  /*0420*/  IMAD.MOV R21, RZ, RZ, -R7 ;  /* 0x000000ffff157224 */ /* 0x001fe200078e0a07 */
[----:B------:R-:W-:-:S03]  /*0430*/  @!P2 IADD3 R18, -R18, RZ, RZ ;  /* 0x000000ff1212a210 */ /* 0x000fc60007ffe1ff */
[----:B------:R-:W-:Y:S01]  /*0440*/  @!P1 IMAD.MOV R17, RZ, RZ, -R17 ;  /* 0x000000ffff119224 */ /* 0x000fe200078e0a11 */
[----:B------:R-:W-:Y:S01]  /*0450*/  SEL R18, R15, R18, !P3 ;  /* 0x000000120f127207 */ /* 0x000fe20005800000 */
[----:B------:R-:W-:Y:S01]  /*0460*/  IMAD R21, R21, R12, RZ ;  /* 0x0000000c15157224 */ /* 0x000fe200078e02ff */
[----:B------:R-:W-:Y:S02]  /*0470*/  @!P4 LOP3.LUT R17, RZ, R11, RZ, 0x33, !PT ;  /* 0x0000000bff11c212 */ /* 0x000fe400078e33ff */
[----:B------:R-:W-:Y:S01]  /*0480*/  IABS R20, R18 ;  /* 0x0000001200147213 */ /* 0x000fe20000000000 */
[----:B------:R-:W-:Y:S01]  /*0490*/  IMAD.HI.U32 R6, R7, R21, R6 ;  /* 0x0000001507067227 */ /* 0x000fe200078e0006 */
[----:B------:R-:W-:Y:S02]  /*04a0*/  IADD3 R19, -R17, RZ, RZ ;  /* 0x000000ff11137210 */ /* 0x000fe40007ffe1ff */
[----:B------:R-:W-:Y:S01]  /*04b0*/  LOP3.LUT R18, R18, R5, RZ, 0x3c, !PT ;  /* 0x0000000512127212 */ /* 0x000fe200078e3cff */
[----:B------:R-:W-:-:S02]  /*04c0*/  IMAD.MOV.U32 R21, RZ, RZ, R20 ;  /* 0x000000ffff157224 */ /* 0x000fc400078e0014 */
[----:B------:R-:W-:Y:S02]  /*04d0*/  IMAD R8, R11, R19, R8 ;  /* 0x000000130b087224 */ /* 0x000fe400078e0208 */
[----:B------:R-:W-:-:S03]  /*04e0*/  IMAD.HI.U32 R19, R6, R21, RZ ;  /* 0x0000001506137227 */ /* 0x000fc600078e00ff */
[----:B------:R-:W-:Y:S01]  /*04f0*/  IABS R7, R8 ;  /* 0x0000000800077213 */ /* 0x000fe20000000000 */
[----:B------:R-:W-:Y:S01]  /*0500*/  IMAD.MOV R11, RZ, RZ, -R19 ;  /* 0x000000ffff0b7224 */ /* 0x000fe200078e0a13 */
[----:B------:R-:W-:Y:S01]  /*0510*/  LOP3.LUT R8, R8, R9, RZ, 0x3c, !PT ;  /* 0x0000000908087212 */ /* 0x000fe200078e3cff */
[----:B------:R-:W-:-:S04]  /*0520*/  IMAD.HI.U32 R6, R6, R13, RZ ;  /* 0x0000000d06067227 */ /* 0x000fc800078e00ff */
[----:B------:R-:W-:Y:S01]  /*0530*/  IMAD R21, R12, R11, R21 ;  /* 0x0000000b0c157224 */ /* 0x000fe200078e0215 */
[----:B------:R-:W-:Y:S01]  /*0540*/  IADD3 R6, -R6, RZ, RZ ;  /* 0x000000ff06067210 */ /* 0x000fe20007ffe1ff */
[----:B------:R-:W-:-:S03]  /*0550*/  IMAD.HI.U32 R11, R14, R7, RZ ;  /* 0x000000070e0b7227 */ /* 0x000fc600078e00ff */
[C---:B------:R-:W-:Y:S01]  /*0560*/  ISETP.GT.U32.AND P1, PT, R12.reuse, R21, PT ;  /* 0x000000150c00720c */ /* 0x040fe20003f24070 */
[----:B------:R-:W-:Y:S02]  /*0570*/  IMAD R7, R11, R16, R7 ;  /* 0x000000100b077224 */ /* 0x000fe400078e0207 */
[----:B------:R-:W-:-:S03]  /*0580*/  IMAD R13, R12, R6, R13 ;  /* 0x000000060c0d7224 */ /* 0x000fc600078e020d */
[----:B------:R-:W-:Y:S02]  /*0590*/  ISETP.GT.U32.AND P4, PT, R10, R7, PT ;  /* 0x000000070a00720c */ /* 0x000fe40003f84070 */
[----:B------:R-:W-:-:S05]  /*05a0*/  ISETP.GT.U32.AND P5, PT, R12, R13, PT ;  /* 0x0000000d0c00720c */ /* 0x000fca0003fa4070 */
[--C-:B------:R-:W-:Y:S01]  /*05b0*/  @!P1 IMAD.IADD R21, R21, 0x1, -R12.reuse ;  /* 0x0000000115159824 */ /* 0x100fe200078e0a0c */
[----:B------:R-:W-:Y:S02]  /*05c0*/  @!P1 IADD3 R19, R19, 0x1, RZ ;  /* 0x0000000113139810 */ /* 0x000fe40007ffe0ff */
[----:B------:R-:W-:Y:S02]  /*05d0*/  ISETP.GE.AND P1, PT, R18, RZ, PT ;  /* 0x000000ff1200720c */ /* 0x000fe40003f26270 */
[----:B------:R-:W-:Y:S01]  /*05e0*/  ISETP.GE.U32.AND P6, PT, R21, R12, PT ;  /* 0x0000000c1500720c */ /* 0x000fe20003fc6070 */
[----:B------:R-:W-:Y:S01]  /*05f0*/  @!P4 VIADD R11, R11, 0x1 ;  /* 0x000000010b0bc836 */ /* 0x000fe20000000000 */
[----:B------:R-:W-:Y:S01]  /*0600*/  @!P4 IADD3 R7, R7, -R10, RZ ;  /* 0x8000000a0707c210 */ /* 0x000fe20007ffe0ff */
[----:B------:R-:W-:-:S03]  /*0610*/  @!P5 IMAD.IADD R13, R13, 0x1, -R12 ;  /* 0x000000010d0dd824 */ /* 0x000fc600078e0a0c */
[----:B------:R-:W-:Y:S02]  /*0620*/  ISETP.GE.U32.AND P4, PT, R7, R10, PT ;  /* 0x0000000a0700720c */ /* 0x000fe40003f86070 */
[----:B------:R-:W-:Y:S01]  /*0630*/  ISETP.GT.U32.AND P5, PT, R12, R13, PT ;  /* 0x0000000d0c00720c */ /* 0x000fe20003fa4070 */
[----:B------:R-:W0:Y:S04]  /*0640*/  @P0 LDC.64 R6, c[0x0][0x218] ;  /* 0x00008600ff060b82 */ /* 0x000e280000000a00 */
[----:B------:R-:W-:Y:S01]  /*0650*/  @P6 VIADD R19, R19, 0x1 ;  /* 0x0000000113136836 */ /* 0x000fe20000000000 */
[----:B------:R-:W-:Y:S02]  /*0660*/  ISETP.GE.AND P6, PT, R8, RZ, PT ;  /* 0x000000ff0800720c */ /* 0x000fe40003fc6270 */
[----:B------:R-:W-:-:S02]  /*0670*/  LOP3.LUT R8, RZ, R5, RZ, 0x33, !PT ;  /* 0x00000005ff087212 */ /* 0x000fc400078e33ff */
[----:B------:R-:W-:Y:S01]  /*0680*/  @!P1 IADD3 R19, -R19, RZ, RZ ;  /* 0x000000ff13139210 */ /* 0x000fe20007ffe1ff */
[----:B------:R-:W-:Y:S01]  /*0690*/  @P4 VIADD R11, R11, 0x1 ;  /* 0x000000010b0b4836 */ /* 0x000fe20000000000 */
[----:B------:R-:W-:Y:S02]  /*06a0*/  ISETP.NE.AND P4, PT, R5, RZ, PT ;  /* 0x000000ff0500720c */ /* 0x000fe40003f85270 */
[----:B------:R-:W-:Y:S02]  /*06b0*/  @!P5 IADD3 R13, R13, -R12, RZ ;  /* 0x8000000c0d0dd210 */ /* 0x000fe40007ffe0ff */
[C---:B------:R-:W-:Y:S02]  /*06c0*/  SEL R10, R8.reuse, R19, !P4 ;  /* 0x00000013080a7207 */ /* 0x040fe40006000000 */
[----:B------:R-:W-:Y:S01]  /*06d0*/  @!P2 IADD3 R13, -R13, RZ, RZ ;  /* 0x000000ff0d0da210 */ /* 0x000fe20007ffe1ff */
[----:B------:R-:W-:Y:S02]  /*06e0*/  @!P6 IMAD.MOV R11, RZ, RZ, -R11 ;  /* 0x000000ffff0be224 */ /* 0x000fe400078e0a0b */
[----:B------:R-:W-:Y:S01]  /*06f0*/  IMAD R17, R17, UR6, R10 ;  /* 0x0000000611117c24 */ /* 0x000fe2000f8e020a */
[----:B------:R-:W-:-:S02]  /*0700*/  SEL R8, R8, R13, !P4 ;  /* 0x0000000d08087207 */ /* 0x000fc40006000000 */
[----:B------:R-:W-:-:S05]  /*0710*/  SEL R11, R15, R11, !P3 ;  /* 0x0000000b0f0b7207 */ /* 0x000fca0005800000 */
[----:B------:R-:W-:-:S04]  /*0720*/  IMAD R17, R17, R4, R11 ;  /* 0x0000000411117224 */ /* 0x000fc800078e020b */
[----:B------:R-:W-:-:S04]  /*0730*/  IMAD R17, R17, R5, R8 ;  /* 0x0000000511117224 */ /* 0x000fc800078e0208 */
[----:B0-----:R-:W-:-:S05]  /*0740*/  @P0 IMAD.WIDE R6, R17, 0x2, R6 ;  /* 0x0000000211060825 */ /* 0x001fca00078e0206 */
[----:B--2---:R0:W-:Y:S01]  /*0750*/  @P0 STG.E.U16 desc[UR4][R6.64], R0 ;  /* 0x0000000006000986 */ /* 0x0041e2000c101504 */
[----:B------:R-:W-:Y:S05]  /*0760*/  @P0 EXIT ;  /* 0x000000000000094d */ /* 0x000fea0003800000 */
[----:B------:R-:W1:Y:S01]  /*0770*/  LDC.64 R4, c[0x0][0x230] ;  /* 0x00008c00ff047b82 */ /* 0x000e620000000a00 */
[----:B------:R-:W2:Y:S01]  /*0780*/  LDG.E.U16 R2, desc[UR4][R2.64] ;  /* 0x0000000402027981 */ /* 0x000ea2000c1e1500 */
[----:B------:R-:W-:-:S03]  /*0790*/  ULDC.64 UR6, c[0x0][0x218] ;  /* 0x0000860000067ab9 */ /* 0x000fc60000000a00 */
[----:B-1----:R-:W3:Y:S01]  /*07a0*/  LDG.E R4, desc[UR4][R4.64] ;  /* 0x0000000404047981 */ /* 0x002ee2000c1e1900 */
[----:B0-----:R-:W-:Y:S01]  /*07b0*/  IADD3 R6, P0, R17, UR6, RZ ;  /* 0x0000000611067c10 */ /* 0x001fe2000ff1e0ff */
[----:B--2---:R-:W-:-:S05]  /*07c0*/  HADD2.F32 R7, -RZ, R2.H0_H0 ;  /* 0x20000002ff077230 */ /* 0x004fca0000004100 */
[----:B---3--:R-:W-:Y:S01]  /*07d0*/  FMUL.FTZ R0, R4, R7 ;  /* 0x0000000704007220 */ /* 0x008fe20000410000 */
[----:B------:R-:W-:-:S05]  /*07e0*/  LEA.HI.X.SX32 R7, R17, UR7, 0x1, P0 ;  /* 0x0000000711077c11 */ /* 0x000fca00080f0eff */
[----:B------:R-:W0:Y:S02]  /*07f0*/  F2I.S8.NTZ R0, R0 ;  /* 0x0000000000007305 */ /* 0x000e240000202100 */
[----:B0-----:R-:W-:-:S04]  /*0800*/  PRMT R9, R0, 0x8880, RZ ;  /* 0x0000888000097816 */ /* 0x001fc800000000ff */
[----:B------:R-:W-:-:S05]  /*0810*/  PRMT R9, R9, 0x7710, RZ ;  /* 0x0000771009097816 */ /* 0x000fca00000000ff */
[----:B------:R-:W-:Y:S01]  /*0820*/  STG.E.U8 desc[UR4][R6.64], R9 ;  /* 0x0000000906007986 */ /* 0x000fe2000c101104 */
[----:B------:R-:W-:Y:S05]  /*0830*/  EXIT ;  /* 0x000000000000794d */ /* 0x000fea0003800000 */
.L_x_162:
        /* <DEDUP_REMOVED lines=12> */
.L_x_551:


//--------------------- .text._ZN17fastertransformer9transposeI7__half2EEvPKT_PS2_iiiiPKfi --------------------------
	.section	.text._ZN17fastertransformer9transposeI7__half2EEvPKT_PS2_iiiiPKfi,"ax",@progbits
	.align	128
        .global         _ZN17fastertransformer9transposeI7__half2EEvPKT_PS2_iiiiPKfi
        .type           _ZN17fastertransformer9transposeI7__half2EEvPKT_PS2_iiiiPKfi,@function
        .size           _ZN17fastertransformer9transposeI7__half2EEvPKT_PS2_iiiiPKfi,(.L_x_552 - _ZN17fastertransformer9transposeI7__half2EEvPKT_PS2_iiiiPKfi)
        .other          _ZN17fastertransformer9transposeI7__half2EEvPKT_PS2_iiiiPKfi,@"STO_CUDA_ENTRY STV_DEFAULT"
_ZN17fastertransformer9transposeI7__half2EEvPKT_PS2_iiiiPKfi:
.text._ZN17fastertransformer9transposeI7__half2EEvPKT_PS2_iiiiPKfi:
        /* <DEDUP_REMOVED lines=12> */
[----:B------:R-:W2:Y:S01]  /*00c0*/  @P0 LDG.E R0, desc[UR4][R2.64] ;  /* 0x0000000402000981 */ /* 0x000ea2000c1e1900 */
        /* <DEDUP_REMOVED lines=51> */
[----:B------:R-:W-:Y:S01]  /*0400*/  @P3 IADD3 R17, R17, 0x1, RZ ;  /* 0x0000000111113810 */ /* 0x000fe20007ffe0ff */
[----:B------:R-:W-:Y:S01]  /*0410*/  @!P2 IMAD.MOV R18, RZ, RZ, -R18 ;  /* 0x000000ffff12a224 */ /* 0x000fe200078e0a12 */
[----:B------:R-:W-:Y:S02]  /*0420*/  ISETP.NE.AND P3, PT, R9, RZ, PT ;  /* 0x000000ff0900720c */ /* 0x000fe40003f65270 */
[----:B0-----:R-:W-:-:S02]  /*0430*/  IADD3 R21, RZ, -R7, RZ ;  /* 0x80000007ff157210 */ /* 0x001fc40007ffe0ff */
[----:B------:R-:W-:Y:S02]  /*0440*/  SEL R18, R15, R18, !P3 ;  /* 0x000000120f127207 */ /* 0x000fe40005800000 */
[----:B------:R-:W-:Y:S01]  /*0450*/  @!P1 IADD3 R17, -R17, RZ, RZ ;  /* 0x000000ff11119210 */ /* 0x000fe20007ffe1ff */
        /* <DEDUP_REMOVED lines=10> */
[----:B------:R-:W-:Y:S01]  /*0500*/  IMAD.HI.U32 R6, R6, R13, RZ ;  /* 0x0000000d06067227 */ /* 0x000fe200078e00ff */
[----:B------:R-:W-:Y:S02]  /*0510*/  IADD3 R11, -R19, RZ, RZ ;  /* 0x000000ff130b7210 */ /* 0x000fe40007ffe1ff */
[----:B------:R-:W-:Y:S01]  /*0520*/  LOP3.LUT R8, R8, R9, RZ, 0x3c, !PT ;  /* 0x0000000908087212 */ /* 0x000fe200078e3cff */
[----:B------:R-:W-:Y:S02]  /*0530*/  IMAD.MOV R6, RZ, RZ, -R6 ;  /* 0x000000ffff067224 */ /* 0x000fe400078e0a06 */
[----:B------:R-:W-:Y:S02]  /*0540*/  IMAD R21, R12, R11, R21 ;  /* 0x0000000b0c157224 */ /* 0x000fe400078e0215 */
[----:B------:R-:W-:-:S03]  /*0550*/  IMAD.HI.U32 R11, R14, R7, RZ ;  /* 0x000000070e0b7227 */ /* 0x000fc600078e00ff */
[C---:B------:R-:W-:Y:S01]  /*0560*/  ISETP.GT.U32.AND P1, PT, R12.reuse, R21, PT ;  /* 0x000000150c00720c */ /* 0x040fe20003f24070 */
[----:B------:R-:W-:Y:S02]  /*0570*/  IMAD R7, R11, R16, R7 ;  /* 0x000000100b077224 */ /* 0x000fe400078e0207 */
[----:B------:R-:W-:-:S03]  /*0580*/  IMAD R13, R12, R6, R13 ;  /* 0x000000060c0d7224 */ /* 0x000fc600078e020d */
[----:B------:R-:W-:Y:S02]  /*0590*/  ISETP.GT.U32.AND P4, PT, R10, R7, PT ;  /* 0x000000070a00720c */ /* 0x000fe40003f84070 */
[----:B------:R-:W-:-:S05]  /*05a0*/  ISETP.GT.U32.AND P5, PT, R12, R13, PT ;  /* 0x0000000d0c00720c */ /* 0x000fca0003fa4070 */
[-C--:B------:R-:W-:Y:S02]  /*05b0*/  @!P1 IADD3 R21, R21, -R12.reuse, RZ ;  /* 0x8000000c15159210 */ /* 0x080fe40007ffe0ff */
[----:B------:R-:W-:Y:S02]  /*05c0*/  @!P1 IADD3 R19, R19, 0x1, RZ ;  /* 0x0000000113139810 */ /* 0x000fe40007ffe0ff */
[----:B------:R-:W-:Y:S02]  /*05d0*/  ISETP.GE.U32.AND P6, PT, R21, R12, PT ;  /* 0x0000000c1500720c */ /* 0x000fe40003fc6070 */
[-C--:B------:R-:W-:Y:S01]  /*05e0*/  @!P4 IADD3 R7, R7, -R10.reuse, RZ ;  /* 0x8000000a0707c210 */ /* 0x080fe20007ffe0ff */
[----:B------:R-:W-:Y:S01]  /*05f0*/  @!P4 VIADD R11, R11, 0x1 ;  /* 0x000000010b0bc836 */ /* 0x000fe20000000000 */
[----:B------:R-:W-:Y:S01]  /*0600*/  ISETP.GE.AND P1, PT, R18, RZ, PT ;  /* 0x000000ff1200720c */ /* 0x000fe20003f26270 */
[----:B------:R-:W-:Y:S01]  /*0610*/  @!P5 IMAD.IADD R13, R13, 0x1, -R12 ;  /* 0x000000010d0dd824 */ /* 0x000fe200078e0a0c */
[----:B------:R-:W-:-:S02]  /*0620*/  ISETP.GE.U32.AND P4, PT, R7, R10, PT ;  /* 0x0000000a0700720c */ /* 0x000fc40003f86070 */
[----:B------:R-:W0:Y:S02]  /*0630*/  @P0 LDC.64 R6, c[0x0][0x218] ;  /* 0x00008600ff060b82 */ /* 0x000e240000000a00 */
[----:B------:R-:W-:-:S03]  /*0640*/  ISETP.GT.U32.AND P5, PT, R12, R13, PT ;  /* 0x0000000d0c00720c */ /* 0x000fc60003fa4070 */
[----:B------:R-:W-:Y:S01]  /*0650*/  @P6 VIADD R19, R19, 0x1 ;  /* 0x0000000113136836 */ /* 0x000fe20000000000 */
[----:B------:R-:W-:Y:S02]  /*0660*/  ISETP.GE.AND P6, PT, R8, RZ, PT ;  /* 0x000000ff0800720c */ /* 0x000fe40003fc6270 */
[----:B------:R-:W-:Y:S02]  /*0670*/  LOP3.LUT R8, RZ, R5, RZ, 0x33, !PT ;  /* 0x00000005ff087212 */ /* 0x000fe400078e33ff */
[----:B------:R-:W-:Y:S01]  /*0680*/  @!P1 IADD3 R19, -R19, RZ, RZ ;  /* 0x000000ff13139210 */ /* 0x000fe20007ffe1ff */
[----:B------:R-:W-:Y:S01]  /*0690*/  @P4 VIADD R11, R11, 0x1 ;  /* 0x000000010b0b4836 */ /* 0x000fe20000000000 */
[----:B------:R-:W-:-:S03]  /*06a0*/  ISETP.NE.AND P4, PT, R5, RZ, PT ;  /* 0x000000ff0500720c */ /* 0x000fc60003f85270 */
[----:B------:R-:W-:Y:S02]  /*06b0*/  @!P5 IADD3 R13, R13, -R12, RZ ;  /* 0x8000000c0d0dd210 */ /* 0x000fe40007ffe0ff */
[C---:B------:R-:W-:Y:S02]  /*06c0*/  SEL R10, R8.reuse, R19, !P4 ;  /* 0x00000013080a7207 */ /* 0x040fe40006000000 */
[----:B------:R-:W-:Y:S01]  /*06d0*/  @!P6 IMAD.MOV R11, RZ, RZ, -R11 ;  /* 0x000000ffff0be224 */ /* 0x000fe200078e0a0b */
[----:B------:R-:W-:Y:S02]  /*06e0*/  @!P2 IADD3 R13, -R13, RZ, RZ ;  /* 0x000000ff0d0da210 */ /* 0x000fe40007ffe1ff */
[----:B------:R-:W-:Y:S02]  /*06f0*/  IMAD R17, R17, UR6, R10 ;  /* 0x0000000611117c24 */ /* 0x000fe4000f8e020a */
[----:B------:R-:W-:Y:S02]  /*0700*/  SEL R11, R15, R11, !P3 ;  /* 0x0000000b0f0b7207 */ /* 0x000fe40005800000 */
[----:B------:R-:W-:-:S03]  /*0710*/  SEL R8, R8, R13, !P4 ;  /* 0x0000000d08087207 */ /* 0x000fc60006000000 */
[----:B------:R-:W-:-:S04]  /*0720*/  IMAD R17, R17, R4, R11 ;  /* 0x0000000411117224 */ /* 0x000fc800078e020b */
[----:B------:R-:W-:-:S04]  /*0730*/  IMAD R17, R17, R5, R8 ;  /* 0x0000000511117224 */ /* 0x000fc800078e0208 */
[----:B0-----:R-:W-:-:S05]  /*0740*/  @P0 IMAD.WIDE R6, R17, 0x4, R6 ;  /* 0x0000000411060825 */ /* 0x001fca00078e0206 */
[----:B--2---:R0:W-:Y:S01]  /*0750*/  @P0 STG.E desc[UR4][R6.64], R0 ;  /* 0x0000000006000986 */ /* 0x0041e2000c101904 */
[----:B------:R-:W-:Y:S05]  /*0760*/  @P0 EXIT ;  /* 0x000000000000094d */ /* 0x000fea0003800000 */
[----:B------:R-:W1:Y:S01]  /*0770*/  LDC.64 R4, c[0x0][0x230] ;  /* 0x00008c00ff047b82 */ /* 0x000e620000000a00 */
[----:B------:R-:W0:Y:S04]  /*0780*/  LDG.E R2, desc[UR4][R2.64] ;  /* 0x0000000402027981 */ /* 0x000e28000c1e1900 */
[----:B-1----:R-:W2:Y:S01]  /*0790*/  LDG.E R4, desc[UR4][R4.64] ;  /* 0x0000000404047981 */ /* 0x002ea2000c1e1900 */
[--C-:B0-----:R-:W-:Y:S02]  /*07a0*/  HADD2.F32 R7, -RZ, R2.reuse.H0_H0 ;  /* 0x20000002ff077230 */ /* 0x101fe40000004100 */
[----:B------:R-:W-:-:S03]  /*07b0*/  HADD2.F32 R9, -RZ, R2.H1_H1 ;  /* 0x30000002ff097230 */ /* 0x000fc60000004100 */
[C---:B--2---:R-:W-:Y:S02]  /*07c0*/  FMUL.FTZ R0, R4.reuse, R7 ;  /* 0x0000000704007220 */ /* 0x044fe40000410000 */
[----:B------:R-:W-:Y:S01]  /*07d0*/  FMUL.FTZ R9, R4, R9 ;  /* 0x0000000904097220 */ /* 0x000fe20000410000 */
[----:B------:R-:W0:Y:S03]  /*07e0*/  LDC.64 R6, c[0x0][0x218] ;  /* 0x00008600ff067b82 */ /* 0x000e260000000a00 */
[----:B------:R-:W1:Y:S08]  /*07f0*/  F2I.S8.NTZ R0, R0 ;  /* 0x0000000000007305 */ /* 0x000e700000202100 */
[----:B------:R-:W2:Y:S01]  /*0800*/  F2I.S8.NTZ R9, R9 ;  /* 0x0000000900097305 */ /* 0x000ea20000202100 */
[----:B-1----:R-:W-:-:S04]  /*0810*/  PRMT R8, R0, 0x8880, RZ ;  /* 0x0000888000087816 */ /* 0x002fc800000000ff */
[----:B------:R-:W-:Y:S01]  /*0820*/  PRMT R8, R8, 0x7710, RZ ;  /* 0x0000771008087816 */ /* 0x000fe200000000ff */
[----:B0-----:R-:W-:-:S03]  /*0830*/  IMAD.WIDE R2, R17, 0x2, R6 ;  /* 0x0000000211027825 */ /* 0x001fc600078e0206 */
[----:B--2---:R-:W-:-:S05]  /*0840*/  PRMT R5, R9, 0x7604, R8 ;  /* 0x0000760409057816 */ /* 0x004fca0000000008 */
[----:B------:R-:W-:Y:S01]  /*0850*/  STG.E.U16 desc[UR4][R2.64], R5 ;  /* 0x0000000502007986 */ /* 0x000fe2000c101504 */
[----:B------:R-:W-:Y:S05]  /*0860*/  EXIT ;  /* 0x000000000000794d */ /* 0x000fea0003800000 */
.L_x_163:
        /* <DEDUP_REMOVED lines=9> */
.L_x_552:


//--------------------- .text._ZN17fastertransformer14softmax_kernelI6__halfS1_Li1EEEvPT_PKT0_PKS2_S8_iiiif --------------------------
	.section	.text._ZN17fastertransformer14softmax_kernelI6__halfS1_Li1EEEvPT_PKT0_PKS2_S8_iiiif,"ax",@progbits
	.align	128
        .global         _ZN17fastertransformer14softmax_kernelI6__halfS1_Li1EEEvPT_PKT0_PKS2_S8_iiiif
        .type           _ZN17fastertransformer14softmax_kernelI6__halfS1_Li1EEEvPT_PKT0_PKS2_S8_iiiif,@function
        .size           _ZN17fastertransformer14softmax_kernelI6__halfS1_Li1EEEvPT_PKT0_PKS2_S8_iiiif,(.L_x_553 - _ZN17fastertransformer14softmax_kernelI6__halfS1_Li1EEEvPT_PKT0_PKS2_S8_iiiif)
        .other          _ZN17fastertransformer14softmax_kernelI6__halfS1_Li1EEEvPT_PKT0_PKS2_S8_iiiif,@"STO_CUDA_ENTRY STV_DEFAULT"
_ZN17fastertransformer14softmax_kernelI6__halfS1_Li1EEEvPT_PKT0_PKS2_S8_iiiif:
.text._ZN17fastertransformer14softmax_kernelI6__halfS1_Li1EEEvPT_PKT0_PKS2_S8_iiiif:
[----:B------:R-:W-:Y:S08]  /*0000*/  LDC R1, c[0x0][0x28] ;  /* 0x00000a00ff017b82 */ /* 0x000ff00000000800 */
[----:B------:R-:W0:Y:S01]  /*0010*/  LDC.64 R2, c[0x0][0x228] ;  /* 0x00008a00ff027b82 */ /* 0x000e220000000a00 */
[----:B------:R-:W1:Y:S01]  /*0020*/  S2R R10, SR_CTAID.Z ;  /* 0x00000000000a7919 */ /* 0x000e620000002700 */
[----:B------:R-:W-:-:S06]  /*0030*/  ULDC.64 UR12, c[0x0][0x208] ;  /* 0x00008200000c7ab9 */ /* 0x000fcc0000000a00 */
[----:B------:R-:W2:Y:S08]  /*0040*/  S2UR UR7, SR_CTAID.X ;  /* 0x00000000000779c3 */ /* 0x000eb00000002500 */
[----:B------:R-:W2:Y:S01]  /*0050*/  LDC R13, c[0x0][0x238] ;  /* 0x00008e00ff0d7b82 */ /* 0x000ea20000000800 */
[----:B0-----:R-:W-:-:S04]  /*0060*/  ISETP.NE.U32.AND P0, PT, R2, RZ, PT ;  /* 0x000000ff0200720c */ /* 0x001fc80003f05070 */
[----:B------:R-:W-:-:S13]  /*0070*/  ISETP.NE.AND.EX P0, PT, R3, RZ, PT, P0 ;  /* 0x000000ff0300720c */ /* 0x000fda0003f05300 */
[----:B-1----:R-:W-:-:S04]  /*0080*/  @P0 LEA R2, P1, R10, R2, 0x1 ;  /* 0x000000020a020211 */ /* 0x002fc800078208ff */
[----:B------:R-:W-:-:S05]  /*0090*/  @P0 LEA.HI.X R3, R10, R3, RZ, 0x1, P1 ;  /* 0x000000030a030211 */ /* 0x000fca00008f0cff */
[----:B------:R0:W5:Y:S01]  /*00a0*/  @P0 LDG.E.U16 R5, desc[UR12][R2.64] ;  /* 0x0000000c02050981 */ /* 0x000162000c1e1500 */
[----:B--2---:R-:W-:Y:S02]  /*00b0*/  ISETP.LE.U32.AND P1, PT, R13, UR7, PT ;  /* 0x000000070d007c0c */ /* 0x004fe4000bf23070 */
[----:B------:R-:W-:-:S04]  /*00c0*/  SHF.R.S32.HI R0, RZ, 0x1f, R13 ;  /* 0x0000001fff007819 */ /* 0x000fc8000001140d */
[----:B------:R-:W-:-:S13]  /*00d0*/  ISETP.GE.AND.EX P1, PT, RZ, R0, PT, P1 ;  /* 0x00000000ff00720c */ /* 0x000fda0003f26310 */
[----:B0-----:R-:W-:Y:S05]  /*00e0*/  @P1 EXIT ;  /* 0x000000000000194d */ /* 0x001fea0003800000 */
[----:B------:R-:W0:Y:S01]  /*00f0*/  LDC R7, c[0x0][0x234] ;  /* 0x00008d00ff077b82 */ /* 0x000e220000000800 */
[----:B------:R-:W1:Y:S01]  /*0100*/  S2R R2, SR_TID.X ;  /* 0x0000000000027919 */ /* 0x000e620000002100 */
[----:B------:R-:W-:Y:S01]  /*0110*/  IMAD.MOV.U32 R11, RZ, RZ, RZ ;  /* 0x000000ffff0b7224 */ /* 0x000fe200078e00ff */
[----:B------:R-:W-:Y:S01]  /*0120*/  UMOV UR4, 0x400 ;  /* 0x0000040000047882 */ /* 0x000fe20000000000 */
[----:B------:R-:W-:Y:S01]  /*0130*/  ULDC UR8, c[0x0][0x23c] ;  /* 0x00008f0000087ab9 */ /* 0x000fe20000000800 */
[----:B------:R-:W-:Y:S02]  /*0140*/  UIADD3 UR5, UR4, 0x8, URZ ;  /* 0x0000000804057890 */ /* 0x000fe4000fffe03f */
[----:B------:R-:W-:Y:S01]  /*0150*/  UIADD3 UR4, UR4, 0x88, URZ ;  /* 0x0000008804047890 */ /* 0x000fe2000fffe03f */
[----:B------:R-:W2:Y:S01]  /*0160*/  S2UR UR9, SR_CTAID.Y ;  /* 0x00000000000979c3 */ /* 0x000ea20000002600 */
[----:B------:R-:W-:-:S07]  /*0170*/  USHF.R.S32.HI UR8, URZ, 0x1f, UR8 ;  /* 0x0000001f3f087899 */ /* 0x000fce0008011408 */
[----:B------:R-:W3:Y:S01]  /*0180*/  S2UR UR6, SR_CgaCtaId ;  /* 0x00000000000679c3 */ /* 0x000ee20000008800 */
[----:B0-----:R-:W-:Y:S01]  /*0190*/  SHF.R.S32.HI R3, RZ, 0x1f, R7 ;  /* 0x0000001fff037819 */ /* 0x001fe20000011407 */
[----:B--2---:R-:W-:Y:S01]  /*01a0*/  IMAD.WIDE.U32 R10, R7, UR9, R10 ;  /* 0x00000009070a7c25 */ /* 0x004fe2000f8e000a */
[----:B-1----:R-:W-:-:S03]  /*01b0*/  SHF.R.U32.HI R6, RZ, 0x3, R2 ;  /* 0x00000003ff067819 */ /* 0x002fc60000011602 */
[----:B------:R-:W-:Y:S01]  /*01c0*/  IMAD R3, R3, UR9, RZ ;  /* 0x0000000903037c24 */ /* 0x000fe2000f8e02ff */
[----:B------:R-:W-:Y:S01]  /*01d0*/  LOP3.LUT R6, R6, 0x1ffffffc, RZ, 0xc0, !PT ;  /* 0x1ffffffc06067812 */ /* 0x000fe200078ec0ff */
[----:B------:R-:W-:Y:S02]  /*01e0*/  IMAD R9, R0, UR9, RZ ;  /* 0x0000000900097c24 */ /* 0x000fe4000f8e02ff */
[----:B------:R-:W-:Y:S01]  /*01f0*/  IMAD.IADD R4, R11, 0x1, R3 ;  /* 0x000000010b047824 */ /* 0x000fe200078e0203 */
[----:B---3--:R-:W-:Y:S01]  /*0200*/  ULEA UR5, UR6, UR5, 0x18 ;  /* 0x0000000506057291 */ /* 0x008fe2000f8ec03f */
[----:B------:R-:W0:Y:S01]  /*0210*/  LDC R3, c[0x0][RZ] ;  /* 0x00000000ff037b82 */ /* 0x000e220000000800 */
[----:B------:R-:W-:Y:S01]  /*0220*/  ULEA UR6, UR6, UR4, 0x18 ;  /* 0x0000000406067291 */ /* 0x000fe2000f8ec03f */
[----:B------:R-:W-:Y:S01]  /*0230*/  IMAD R7, R4, R13, RZ ;  /* 0x0000000d04077224 */ /* 0x000fe200078e02ff */
[----:B------:R-:W-:Y:S01]  /*0240*/  ULDC UR11, c[0x0][0xc] ;  /* 0x00000300000b7ab9 */ /* 0x000fe20000000800 */
[----:B------:R-:W-:Y:S01]  /*0250*/  IMAD.MOV.U32 R4, RZ, RZ, RZ ;  /* 0x000000ffff047224 */ /* 0x000fe200078e00ff */
[----:B------:R-:W-:Y:S01]  /*0260*/  UMOV UR4, URZ ;  /* 0x0000003f00047c82 */ /* 0x000fe20008000000 */
[----:B------:R-:W-:-:S02]  /*0270*/  IMAD R7, R0, R10, R7 ;  /* 0x0000000a00077224 */ /* 0x000fc400078e0207 */
[----:B------:R-:W-:-:S04]  /*0280*/  IMAD.WIDE.U32 R10, R10, R13, RZ ;  /* 0x0000000d0a0a7225 */ /* 0x000fc800078e00ff */
[----:B------:R-:W-:-:S04]  /*0290*/  IMAD.WIDE.U32 R12, R13, UR9, RZ ;  /* 0x000000090d0c7c25 */ /* 0x000fc8000f8e00ff */
[----:B-----5:R-:W-:Y:S01]  /*02a0*/  @P0 HADD2.F32 R4, -RZ, R5.H0_H0 ;  /* 0x20000005ff040230 */ /* 0x020fe20000004100 */
[----:B------:R-:W-:Y:S01]  /*02b0*/  IADD3 R5, R13, R9, RZ ;  /* 0x000000090d057210 */ /* 0x000fe20007ffe0ff */
[----:B------:R-:W-:-:S07]  /*02c0*/  IMAD.IADD R7, R11, 0x1, R7 ;  /* 0x000000010b077824 */ /* 0x000fce00078e0207 */
.L_x_181:
[----:B------:R-:W1:Y:S01]  /*02d0*/  LDC R9, c[0x0][0x23c] ;  /* 0x00008f00ff097b82 */ /* 0x000e620000000800 */
[----:B------:R-:W-:Y:S01]  /*02e0*/  ULDC UR9, c[0x0][0x240] ;  /* 0x0000900000097ab9 */ /* 0x000fe20000000800 */
[----:B------:R-:W-:Y:S01]  /*02f0*/  ULDC UR10, c[0x0][0x240] ;  /* 0x00009000000a7ab9 */ /* 0x000fe20000000800 */
[----:B------:R-:W-:Y:S01]  /*0300*/  ULDC.64 UR14, c[0x0][0x218] ;  /* 0x00008600000e7ab9 */ /* 0x000fe20000000a00 */
[----:B------:R-:W-:Y:S01]  /*0310*/  ULDC.64 UR18, c[0x0][0x218] ;  /* 0x0000860000127ab9 */ /* 0x000fe20000000a00 */
[----:B------:R-:W-:Y:S01]  /*0320*/  ULDC.64 UR16, c[0x0][0x220] ;  /* 0x0000880000107ab9 */ /* 0x000fe20000000a00 */
[----:B------:R-:W-:Y:S01]  /*0330*/  ULDC.64 UR20, c[0x0][0x220] ;  /* 0x0000880000147ab9 */ /* 0x000fe20000000a00 */
[----:B------:R-:W-:Y:S01]  /*0340*/  BSSY B0, `(.L_x_164) ;  /* 0x000005c000007945 */ /* 0x000fe20003800000 */
[----:B------:R-:W-:Y:S01]  /*0350*/  IMAD.MOV.U32 R24, RZ, RZ, -0x1f528714 ;  /* 0xe0ad78ecff187424 */ /* 0x000fe200078e00ff */
[----:B-1----:R-:W-:-:S04]  /*0360*/  ISETP.GE.U32.AND P1, PT, R2, R9, PT ;  /* 0x000000090200720c */ /* 0x002fc80003f26070 */
[----:B------:R-:W-:-:S13]  /*0370*/  ISETP.GE.AND.EX P1, PT, RZ, UR8, PT, P1 ;  /* 0x00000008ff007c0c */ /* 0x000fda000bf26310 */
[----:B0-----:R-:W-:Y:S05]  /*0380*/  @P1 BRA `(.L_x_165) ;  /* 0x00000004005c1947 */ /* 0x001fea0003800000 */
[----:B------:R-:W-:Y:S01]  /*0390*/  IADD3 R18, P2, R10, UR7, RZ ;  /* 0x000000070a127c10 */ /* 0x000fe2000ff5e0ff */
[----:B------:R-:W-:Y:S01]  /*03a0*/  IMAD.MOV.U32 R24, RZ, RZ, -0x1f528714 ;  /* 0xe0ad78ecff187424 */ /* 0x000fe200078e00ff */
[----:B------:R-:W-:Y:S02]  /*03b0*/  IADD3 R16, P3, R12, UR7, RZ ;  /* 0x000000070c107c10 */ /* 0x000fe4000ff7e0ff */
[----:B------:R-:W-:Y:S02]  /*03c0*/  IADD3.X R14, R7, UR4, RZ, P2, !PT ;  /* 0x00000004070e7c10 */ /* 0x000fe400097fe4ff */
[----:B------:R-:W-:-:S03]  /*03d0*/  IADD3.X R8, R5, UR4, RZ, P3, !PT ;  /* 0x0000000405087c10 */ /* 0x000fc60009ffe4ff */
[-C--:B------:R-:W-:Y:S02]  /*03e0*/  IMAD R17, R14, R9.reuse, RZ ;  /* 0x000000090e117224 */ /* 0x080fe400078e02ff */
[-C--:B------:R-:W-:Y:S02]  /*03f0*/  IMAD R21, R8, R9.reuse, RZ ;  /* 0x0000000908157224 */ /* 0x080fe400078e02ff */
[----:B------:R-:W-:-:S04]  /*0400*/  IMAD.WIDE.U32 R14, R18, R9, RZ ;  /* 0x00000009120e7225 */ /* 0x000fc800078e00ff */
[----:B------:R-:W-:Y:S02]  /*0410*/  IMAD R19, R18, UR8, R17 ;  /* 0x0000000812137c24 */ /* 0x000fe4000f8e0211 */
[C---:B------:R-:W-:Y:S02]  /*0420*/  IMAD R21, R16.reuse, UR8, R21 ;  /* 0x0000000810157c24 */ /* 0x040fe4000f8e0215 */
[----:B------:R-:W-:Y:S01]  /*0430*/  IMAD.WIDE.U32 R16, R16, R9, RZ ;  /* 0x0000000910107225 */ /* 0x000fe200078e00ff */
[----:B------:R-:W-:-:S03]  /*0440*/  IADD3 R8, R15, R19, RZ ;  /* 0x000000130f087210 */ /* 0x000fc60007ffe0ff */
[----:B------:R-:W-:Y:S01]  /*0450*/  IMAD.IADD R22, R17, 0x1, R21 ;  /* 0x0000000111167824 */ /* 0x000fe200078e0215 */
[----:B------:R-:W-:Y:S06]  /*0460*/  @!P0 BRA `(.L_x_166) ;  /* 0x00000000009c8947 */ /* 0x000fec0003800000 */
[----:B------:R-:W-:Y:S01]  /*0470*/  BSSY B1, `(.L_x_167) ;  /* 0x0000024000017945 */ /* 0x000fe20003800000 */
[----:B------:R-:W-:Y:S01]  /*0480*/  IMAD.MOV.U32 R23, RZ, RZ, RZ ;  /* 0x000000ffff177224 */ /* 0x000fe200078e00ff */
[----:B------:R-:W-:Y:S01]  /*0490*/  MOV R27, R2 ;  /* 0x00000002001b7202 */ /* 0x000fe20000000f00 */
[----:B------:R-:W-:Y:S02]  /*04a0*/  IMAD.MOV.U32 R26, RZ, RZ, RZ ;  /* 0x000000ffff1a7224 */ /* 0x000fe400078e00ff */
[----:B------:R-:W-:-:S07]  /*04b0*/  IMAD.MOV.U32 R25, RZ, RZ, RZ ;  /* 0x000000ffff197224 */ /* 0x000fce00078e00ff */
.L_x_168:
[----:B------:R-:W-:-:S05]  /*04c0*/  IADD3 R19, P2, R27, R16, RZ ;  /* 0x000000101b137210 */ /* 0x000fca0007f5e0ff */
[----:B------:R-:W-:Y:S01]  /*04d0*/  IMAD.X R20, R25, 0x1, R22, P2 ;  /* 0x0000000119147824 */ /* 0x000fe200010e0616 */
[----:B------:R-:W-:-:S04]  /*04e0*/  LEA R18, P2, R19, UR16, 0x1 ;  /* 0x0000001013127c11 */ /* 0x000fc8000f8408ff */
[----:B------:R-:W-:-:S05]  /*04f0*/  LEA.HI.X R19, R19, UR17, R20, 0x1, P2 ;  /* 0x0000001113137c11 */ /* 0x000fca00090f0c14 */
[----:B------:R1:W2:Y:S01]  /*0500*/  LDG.E.U16.CONSTANT R18, desc[UR12][R18.64] ;  /* 0x0000000c12127981 */ /* 0x0002a2000c1e9500 */
[----:B------:R-:W-:-:S04]  /*0510*/  IADD3 R20, P2, R27, -UR7, RZ ;  /* 0x800000071b147c10 */ /* 0x000fc8000ff5e0ff */
[----:B------:R-:W-:Y:S02]  /*0520*/  IADD3.X R21, R25, ~UR4, RZ, P2, !PT ;  /* 0x8000000419157c10 */ /* 0x000fe400097fe4ff */
[----:B------:R-:W-:-:S04]  /*0530*/  IADD3 R27, P2, R27, R14, RZ ;  /* 0x0000000e1b1b7210 */ /* 0x000fc80007f5e0ff */
[----:B------:R-:W3:Y:S01]  /*0540*/  I2F.S64 R21, R20 ;  /* 0x0000001400157312 */ /* 0x000ee20000301400 */
[----:B------:R-:W-:Y:S01]  /*0550*/  IMAD.X R25, R25, 0x1, R8, P2 ;  /* 0x0000000119197824 */ /* 0x000fe200010e0608 */
[----:B------:R-:W-:-:S04]  /*0560*/  LEA R28, P2, R27, UR14, 0x1 ;  /* 0x0000000e1b1c7c11 */ /* 0x000fc8000f8408ff */
[----:B------:R-:W-:-:S05]  /*0570*/  LEA.HI.X R29, R27, UR15, R25, 0x1, P2 ;  /* 0x0000000f1b1d7c11 */ /* 0x000fca00090f0c19 */
[----:B------:R-:W4:Y:S01]  /*0580*/  LDG.E.U16 R28, desc[UR12][R28.64] ;  /* 0x0000000c1c1c7981 */ /* 0x000f22000c1e1500 */
[----:B------:R-:W-:Y:S01]  /*0590*/  IADD3 R23, P2, R23, 0x1, RZ ;  /* 0x0000000117177810 */ /* 0x000fe20007f5e0ff */
[----:B-1----:R-:W-:Y:S02]  /*05a0*/  IMAD.MOV.U32 R19, RZ, RZ, RZ ;  /* 0x000000ffff137224 */ /* 0x002fe400078e00ff */
[----:B---3--:R-:W-:Y:S01]  /*05b0*/  FFMA.FTZ R27, R21, R4, RZ ;  /* 0x00000004151b7223 */ /* 0x008fe200000100ff */
[----:B------:R-:W-:Y:S01]  /*05c0*/  IADD3.X R26, RZ, R26, RZ, P2, !PT ;  /* 0x0000001aff1a7210 */ /* 0x000fe200017fe4ff */
[----:B--2---:R-:W-:-:S05]  /*05d0*/  HADD2.F32 R25, -RZ, R18.H0_H0 ;  /* 0x20000012ff197230 */ /* 0x004fca0000004100 */
[----:B------:R-:W-:Y:S01]  /*05e0*/  FADD.FTZ R18, -R25, 1 ;  /* 0x3f80000019127421 */ /* 0x000fe20000010100 */
[----:B0-----:R-:W-:-:S03]  /*05f0*/  IMAD R25, R26, R3, RZ ;  /* 0x000000031a197224 */ /* 0x001fc600078e02ff */
[----:B------:R-:W-:Y:S01]  /*0600*/  FFMA.FTZ R27, R18, -10000, R27 ;  /* 0xc61c4000121b7823 */ /* 0x000fe2000001001b */
[----:B------:R-:W-:-:S04]  /*0610*/  IMAD.MOV.U32 R18, RZ, RZ, R2 ;  /* 0x000000ffff127224 */ /* 0x000fc800078e0002 */
[----:B------:R-:W-:-:S04]  /*0620*/  IMAD.WIDE.U32 R18, R3, R23, R18 ;  /* 0x0000001703127225 */ /* 0x000fc800078e0012 */
[----:B------:R-:W-:Y:S01]  /*0630*/  IMAD.IADD R25, R19, 0x1, R25 ;  /* 0x0000000113197824 */ /* 0x000fe200078e0219 */
[----:B------:R-:W-:Y:S01]  /*0640*/  ISETP.GE.U32.AND P2, PT, R18, R9, PT ;  /* 0x000000091200720c */ /* 0x000fe20003f46070 */
[----:B----4-:R-:W-:-:S03]  /*0650*/  HADD2.F32 R20, -RZ, R28.H0_H0 ;  /* 0x2000001cff147230 */ /* 0x010fc60000004100 */
[----:B------:R-:W-:Y:S02]  /*0660*/  ISETP.GE.AND.EX P2, PT, R25, UR8, PT, P2 ;  /* 0x0000000819007c0c */ /* 0x000fe4000bf46320 */
[----:B------:R-:W-:Y:S01]  /*0670*/  FFMA.FTZ R19, R20, UR9, R27 ;  /* 0x0000000914137c23 */ /* 0x000fe2000801001b */
[----:B------:R-:W-:-:S04]  /*0680*/  MOV R27, R18 ;  /* 0x00000012001b7202 */ /* 0x000fc80000000f00 */
[----:B------:R-:W-:-:S06]  /*0690*/  FMNMX.FTZ R24, R19, R24, !PT ;  /* 0x0000001813187209 */ /* 0x000fcc0007810000 */
[----:B------:R-:W-:Y:S05]  /*06a0*/  @!P2 BRA `(.L_x_168) ;  /* 0xfffffffc0084a947 */ /* 0x000fea000383ffff */
[----:B------:R-:W-:Y:S05]  /*06b0*/  BSYNC B1 ;  /* 0x0000000000017941 */ /* 0x000fea0003800000 */
.L_x_167:
[----:B------:R-:W-:Y:S01]  /*06c0*/  IMAD.MOV.U32 R8, RZ, RZ, R19 ;  /* 0x000000ffff087224 */ /* 0x000fe200078e0013 */
[----:B------:R-:W-:Y:S06]  /*06d0*/  BRA `(.L_x_165) ;  /* 0x0000000000887947 */ /* 0x000fec0003800000 */
.L_x_166:
[----:B------:R-:W-:Y:S01]  /*06e0*/  BSSY B1, `(.L_x_169) ;  /* 0x0000020000017945 */ /* 0x000fe20003800000 */
[----:B------:R-:W-:Y:S01]  /*06f0*/  IMAD.MOV.U32 R23, RZ, RZ, RZ ;  /* 0x000000ffff177224 */ /* 0x000fe200078e00ff */
[----:B------:R-:W-:Y:S01]  /*0700*/  MOV R27, R2 ;  /* 0x00000002001b7202 */ /* 0x000fe20000000f00 */
[----:B------:R-:W-:Y:S02]  /*0710*/  IMAD.MOV.U32 R28, RZ, RZ, RZ ;  /* 0x000000ffff1c7224 */ /* 0x000fe400078e00ff */
[----:B------:R-:W-:-:S07]  /*0720*/  IMAD.MOV.U32 R19, RZ, RZ, RZ ;  /* 0x000000ffff137224 */ /* 0x000fce00078e00ff */
.L_x_170:
[----:B------:R-:W-:-:S05]  /*0730*/  IADD3 R18, P2, R27, R16, RZ ;  /* 0x000000101b127210 */ /* 0x000fca0007f5e0ff */
[----:B------:R-:W-:Y:S01]  /*0740*/  IMAD.X R21, R19, 0x1, R22, P2 ;  /* 0x0000000113157824 */ /* 0x000fe200010e0616 */
[----:B------:R-:W-:-:S04]  /*0750*/  LEA R20, P2, R18, UR20, 0x1 ;  /* 0x0000001412147c11 */ /* 0x000fc8000f8408ff */
[----:B------:R-:W-:Y:S02]  /*0760*/  LEA.HI.X R21, R18, UR21, R21, 0x1, P2 ;  /* 0x0000001512157c11 */ /* 0x000fe400090f0c15 */
[----:B------:R-:W-:-:S03]  /*0770*/  IADD3 R18, P2, R27, R14, RZ ;  /* 0x0000000e1b127210 */ /* 0x000fc60007f5e0ff */
[----:B------:R1:W2:Y:S02]  /*0780*/  LDG.E.U16.CONSTANT R20, desc[UR12][R20.64] ;  /* 0x0000000c14147981 */ /* 0x0002a4000c1e9500 */
[----:B------:R-:W-:Y:S01]  /*0790*/  IMAD.X R19, R19, 0x1, R8, P2 ;  /* 0x0000000113137824 */ /* 0x000fe200010e0608 */
[----:B------:R-:W-:-:S04]  /*07a0*/  LEA R26, P2, R18, UR18, 0x1 ;  /* 0x00000012121a7c11 */ /* 0x000fc8000f8408ff */
[----:B------:R-:W-:-:S05]  /*07b0*/  LEA.HI.X R27, R18, UR19, R19, 0x1, P2 ;  /* 0x00000013121b7c11 */ /* 0x000fca00090f0c13 */
[----:B------:R3:W4:Y:S01]  /*07c0*/  LDG.E.U16 R26, desc[UR12][R26.64] ;  /* 0x0000000c1a1a7981 */ /* 0x000722000c1e1500 */
[----:B------:R-:W-:Y:S01]  /*07d0*/  IADD3 R23, P2, R23, 0x1, RZ ;  /* 0x0000000117177810 */ /* 0x000fe20007f5e0ff */
[----:B------:R-:W-:Y:S02]  /*07e0*/  IMAD.MOV.U32 R18, RZ, RZ, R2 ;  /* 0x000000ffff127224 */ /* 0x000fe400078e0002 */
[----:B------:R-:W-:Y:S01]  /*07f0*/  IMAD.MOV.U32 R19, RZ, RZ, RZ ;  /* 0x000000ffff137224 */ /* 0x000fe200078e00ff */
[----:B------:R-:W-:Y:S01]  /*0800*/  IADD3.X R28, RZ, R28, RZ, P2, !PT ;  /* 0x0000001cff1c7210 */ /* 0x000fe200017fe4ff */
[----:B0-----:R-:W-:-:S04]  /*0810*/  IMAD.WIDE.U32 R18, R3, R23, R18 ;  /* 0x0000001703127225 */ /* 0x001fc800078e0012 */
[----:B-1----:R-:W-:Y:S01]  /*0820*/  IMAD R21, R28, R3, RZ ;  /* 0x000000031c157224 */ /* 0x002fe200078e02ff */
[----:B------:R-:W-:Y:S02]  /*0830*/  ISETP.GE.U32.AND P2, PT, R18, R9, PT ;  /* 0x000000091200720c */ /* 0x000fe40003f46070 */
[----:B---3--:R-:W-:Y:S01]  /*0840*/  MOV R27, R18 ;  /* 0x00000012001b7202 */ /* 0x008fe20000000f00 */
[----:B------:R-:W-:-:S05]  /*0850*/  IMAD.IADD R19, R19, 0x1, R21 ;  /* 0x0000000113137824 */ /* 0x000fca00078e0215 */
[----:B------:R-:W-:Y:S01]  /*0860*/  ISETP.GE.AND.EX P2, PT, R19, UR8, PT, P2 ;  /* 0x0000000813007c0c */ /* 0x000fe2000bf46320 */
[----:B--2---:R-:W-:-:S05]  /*0870*/  HADD2.F32 R25, -RZ, R20.H0_H0 ;  /* 0x20000014ff197230 */ /* 0x004fca0000004100 */
[----:B------:R-:W-:-:S04]  /*0880*/  FADD.FTZ R25, -R25, 1 ;  /* 0x3f80000019197421 */ /* 0x000fc80000010100 */
[----:B------:R-:W-:Y:S01]  /*0890*/  FFMA.FTZ R25, R25, -10000, RZ ;  /* 0xc61c400019197823 */ /* 0x000fe200000100ff */
[----:B----4-:R-:W-:-:S05]  /*08a0*/  HADD2.F32 R20, -RZ, R26.H0_H0 ;  /* 0x2000001aff147230 */ /* 0x010fca0000004100 */
[----:B------:R-:W-:-:S05]  /*08b0*/  FFMA.FTZ R25, R20, UR10, R25 ;  /* 0x0000000a14197c23 */ /* 0x000fca0008010019 */
[----:B------:R-:W-:Y:S01]  /*08c0*/  FMNMX.FTZ R24, R25, R24, !PT ;  /* 0x0000001819187209 */ /* 0x000fe20007810000 */
[----:B------:R-:W-:Y:S06]  /*08d0*/  @!P2 BRA `(.L_x_170) ;  /* 0xfffffffc0094a947 */ /* 0x000fec000383ffff */
[----:B------:R-:W-:Y:S05]  /*08e0*/  BSYNC B1 ;  /* 0x0000000000017941 */ /* 0x000fea0003800000 */
.L_x_169:
[----:B------:R-:W-:-:S07]  /*08f0*/  IMAD.MOV.U32 R8, RZ, RZ, R25 ;  /* 0x000000ffff087224 */ /* 0x000fce00078e0019 */
.L_x_165:
[----:B------:R-:W-:Y:S05]  /*0900*/  BSYNC B0 ;  /* 0x0000000000007941 */ /* 0x000fea0003800000 */
.L_x_164:
[----:B0-----:R-:W-:-:S13]  /*0910*/  ISETP.GE.U32.AND P3, PT, R3, 0x21, PT ;  /* 0x000000210300780c */ /* 0x001fda0003f66070 */
[----:B------:R-:W-:Y:S05]  /*0920*/  @!P3 BRA `(.L_x_171) ;  /* 0x000000000094b947 */ /* 0x000fea0003800000 */
[----:B------:R-:W0:Y:S01]  /*0930*/  SHFL.BFLY PT, R15, R24, 0x10, 0x1f ;  /* 0x0e001f00180f7f89 */ /* 0x000e2200000e0000 */
[----:B------:R-:W-:Y:S01]  /*0940*/  LOP3.LUT R20, R2, 0x1f, RZ, 0xc0, !PT ;  /* 0x0000001f02147812 */ /* 0x000fe200078ec0ff */
[----:B------:R-:W1:Y:S01]  /*0950*/  S2UR UR10, SR_CgaCtaId ;  /* 0x00000000000a79c3 */ /* 0x000e620000008800 */
[----:B------:R-:W-:Y:S01]  /*0960*/  I2FP.F32.U32 R18, R3 ;  /* 0x0000000300127245 */ /* 0x000fe20000201000 */
[----:B------:R-:W-:Y:S01]  /*0970*/  UMOV UR9, 0x400 ;  /* 0x0000040000097882 */ /* 0x000fe20000000000 */
[----:B------:R-:W-:Y:S01]  /*0980*/  ISETP.NE.AND P2, PT, R20, RZ, PT ;  /* 0x000000ff1400720c */ /* 0x000fe20003f45270 */
[----:B------:R-:W-:Y:S02]  /*0990*/  UIADD3 UR9, UR9, 0x8, URZ ;  /* 0x0000000809097890 */ /* 0x000fe4000fffe03f */
[----:B------:R-:W-:Y:S01]  /*09a0*/  FMUL.FTZ R18, R18, 0.03125 ;  /* 0x3d00000012127820 */ /* 0x000fe20000410000 */
[----:B0-----:R-:W-:Y:S01]  /*09b0*/  FMNMX.FTZ R15, R15, R24, !PT ;  /* 0x000000180f0f7209 */ /* 0x001fe20007810000 */
[----:B-1----:R-:W-:-:S04]  /*09c0*/  ULEA UR9, UR10, UR9, 0x18 ;  /* 0x000000090a097291 */ /* 0x002fc8000f8ec03f */
[----:B------:R-:W0:Y:S02]  /*09d0*/  SHFL.BFLY PT, R14, R15, 0x8, 0x1f ;  /* 0x0d001f000f0e7f89 */ /* 0x000e2400000e0000 */
[----:B0-----:R-:W-:Y:S02]  /*09e0*/  FMNMX.FTZ R14, R15, R14, !PT ;  /* 0x0000000e0f0e7209 */ /* 0x001fe40007810000 */
[----:B------:R-:W-:-:S03]  /*09f0*/  I2FP.F32.U32 R15, R2 ;  /* 0x00000002000f7245 */ /* 0x000fc60000201000 */
[----:B------:R-:W0:Y:S01]  /*0a00*/  SHFL.BFLY PT, R17, R14, 0x4, 0x1f ;  /* 0x0c801f000e117f89 */ /* 0x000e2200000e0000 */
[----:B------:R-:W-:Y:S01]  /*0a10*/  FSETP.GT.FTZ.AND P4, PT, R18, R15, PT ;  /* 0x0000000f1200720b */ /* 0x000fe20003f94000 */
[----:B------:R-:W-:-:S05]  /*0a20*/  IMAD.SHL.U32 R15, R2, 0x4, RZ ;  /* 0x00000004020f7824 */ /* 0x000fca00078e00ff */
[----:B------:R-:W-:Y:S02]  /*0a30*/  LOP3.LUT R20, R15, 0x7c, RZ, 0xc0, !PT ;  /* 0x0000007c0f147812 */ /* 0x000fe400078ec0ff */
[----:B0-----:R-:W-:Y:S01]  /*0a40*/  FMNMX.FTZ R17, R14, R17, !PT ;  /* 0x000000110e117209 */ /* 0x001fe20007810000 */
[----:B------:R-:W-:-:S04]  /*0a50*/  IMAD.MOV.U32 R14, RZ, RZ, -0x1f528714 ;  /* 0xe0ad78ecff0e7424 */ /* 0x000fc800078e00ff */
        /* <DEDUP_REMOVED lines=18> */
.L_x_171:
        /* <DEDUP_REMOVED lines=10> */
.L_x_172:
[----:B------:R-:W-:Y:S01]  /*0c20*/  ISETP.NE.AND P4, PT, R2, RZ, PT ;  /* 0x000000ff0200720c */ /* 0x000fe20003f85270 */
[----:B------:R-:W-:Y:S01]  /*0c30*/  BSSY B0, `(.L_x_173) ;  /* 0x000001c000007945 */ /* 0x000fe20003800000 */
[----:B------:R-:W-:-:S11]  /*0c40*/  HFMA2.MMA R17, -RZ, RZ, 0, 0 ;  /* 0x00000000ff117435 */ /* 0x000fd600000001ff */
[----:B------:R-:W0:Y:S01]  /*0c50*/  @!P4 S2R R15, SR_CgaCtaId ;  /* 0x00000000000fc919 */ /* 0x000e220000008800 */
[----:B------:R-:W-:-:S04]  /*0c60*/  @!P4 MOV R14, 0x400 ;  /* 0x00000400000ec802 */ /* 0x000fc80000000f00 */
[----:B0-----:R-:W-:-:S05]  /*0c70*/  @!P4 LEA R14, R15, R14, 0x18 ;  /* 0x0000000e0f0ec211 */ /* 0x001fca00078ec0ff */
[----:B------:R0:W-:Y:S01]  /*0c80*/  @!P4 STS [R14+0x4], R19 ;  /* 0x000004130e00c388 */ /* 0x0001e20000000800 */
[----:B------:R-:W-:Y:S06]  /*0c90*/  BAR.SYNC.DEFER_BLOCKING 0x0 ;  /* 0x0000000000007b1d */ /* 0x000fec0000010000 */
[----:B------:R-:W-:Y:S05]  /*0ca0*/  @P1 BRA `(.L_x_174) ;  /* 0x0000000000501947 */ /* 0x000fea0003800000 */
[----:B------:R-:W1:Y:S01]  /*0cb0*/  S2UR UR10, SR_CgaCtaId ;  /* 0x00000000000a79c3 */ /* 0x000e620000008800 */
[----:B------:R-:W-:Y:S01]  /*0cc0*/  UMOV UR9, 0x400 ;  /* 0x0000040000097882 */ /* 0x000fe20000000000 */
[----:B------:R-:W-:Y:S01]  /*0cd0*/  CS2R R16, SRZ ;  /* 0x0000000000107805 */ /* 0x000fe2000001ff00 */
[----:B------:R-:W-:Y:S01]  /*0ce0*/  IMAD.MOV.U32 R18, RZ, RZ, RZ ;  /* 0x000000ffff127224 */ /* 0x000fe200078e00ff */
[----:B-1----:R-:W-:-:S09]  /*0cf0*/  ULEA UR9, UR10, UR9, 0x18 ;  /* 0x000000090a097291 */ /* 0x002fd2000f8ec03f */
[----:B0-----:R-:W0:Y:S03]  /*0d00*/  LDS R19, [UR9+0x4] ;  /* 0x00000409ff137984 */ /* 0x001e260008000800 */
.L_x_175:
[----:B------:R-:W-:Y:S01]  /*0d10*/  IADD3 R16, P2, R16, 0x1, RZ ;  /* 0x0000000110107810 */ /* 0x000fe20007f5e0ff */
[----:B------:R-:W-:Y:S01]  /*0d20*/  IMAD.MOV.U32 R15, RZ, RZ, RZ ;  /* 0x000000ffff0f7224 */ /* 0x000fe200078e00ff */
[----:B------:R-:W-:Y:S01]  /*0d30*/  MOV R14, R2 ;  /* 0x00000002000e7202 */ /* 0x000fe20000000f00 */
[----:B0-----:R-:W-:Y:S02]  /*0d40*/  FADD.FTZ R8, -R19, R8 ;  /* 0x0000000813087221 */ /* 0x001fe40000010100 */
[----:B------:R-:W-:Y:S02]  /*0d50*/  IMAD.X R18, RZ, RZ, R18, P2 ;  /* 0x000000ffff127224 */ /* 0x000fe400010e0612 */
[----:B------:R-:W-:-:S04]  /*0d60*/  IMAD.WIDE.U32 R14, R3, R16, R14 ;  /* 0x00000010030e7225 */ /* 0x000fc800078e000e */
[----:B------:R-:W-:Y:S01]  /*0d70*/  FMUL.FTZ R8, R8, 1.4426950216293334961 ;  /* 0x3fb8aa3b08087820 */ /* 0x000fe20000410000 */
[----:B------:R-:W-:Y:S01]  /*0d80*/  IMAD R21, R18, R3, RZ ;  /* 0x0000000312157224 */ /* 0x000fe200078e02ff */
[----:B------:R-:W-:-:S04]  /*0d90*/  ISETP.GE.U32.AND P2, PT, R14, R9, PT ;  /* 0x000000090e00720c */ /* 0x000fc80003f46070 */
[----:B------:R-:W0:Y:S01]  /*0da0*/  MUFU.EX2 R8, R8 ;  /* 0x0000000800087308 */ /* 0x000e220000000800 */
[----:B------:R-:W-:-:S05]  /*0db0*/  IMAD.IADD R14, R15, 0x1, R21 ;  /* 0x000000010f0e7824 */ /* 0x000fca00078e0215 */
[----:B------:R-:W-:Y:S01]  /*0dc0*/  ISETP.GE.AND.EX P2, PT, R14, UR8, PT, P2 ;  /* 0x000000080e007c0c */ /* 0x000fe2000bf46320 */
[----:B0-----:R-:W-:-:S12]  /*0dd0*/  FADD.FTZ R17, R8, R17 ;  /* 0x0000001108117221 */ /* 0x001fd80000010000 */
[----:B------:R-:W-:Y:S05]  /*0de0*/  @!P2 BRA `(.L_x_175) ;  /* 0xfffffffc00c8a947 */ /* 0x000fea000383ffff */
.L_x_174:
[----:B------:R-:W-:Y:S05]  /*0df0*/  BSYNC B0 ;  /* 0x0000000000007941 */ /* 0x000fea0003800000 */
.L_x_173:
[----:B------:R-:W-:Y:S05]  /*0e00*/  @!P3 BRA `(.L_x_176) ;  /* 0x000000000094b947 */ /* 0x000fea0003800000 */
[----:B0-----:R-:W0:Y:S01]  /*0e10*/  SHFL.BFLY PT, R14, R17, 0x10, 0x1f ;  /* 0x0e001f00110e7f89 */ /* 0x001e2200000e0000 */
[----:B------:R-:W-:Y:S01]  /*0e20*/  LOP3.LUT R21, R2, 0x1f, RZ, 0xc0, !PT ;  /* 0x0000001f02157812 */ /* 0x000fe200078ec0ff */
[----:B------:R-:W1:Y:S01]  /*0e30*/  S2UR UR10, SR_CgaCtaId ;  /* 0x00000000000a79c3 */ /* 0x000e620000008800 */
[----:B------:R-:W-:Y:S01]  /*0e40*/  I2FP.F32.U32 R20, R3 ;  /* 0x0000000300147245 */ /* 0x000fe20000201000 */
[----:B------:R-:W-:Y:S01]  /*0e50*/  UMOV UR9, 0x400 ;  /* 0x0000040000097882 */ /* 0x000fe20000000000 */
[----:B------:R-:W-:Y:S01]  /*0e60*/  ISETP.NE.AND P2, PT, R21, RZ, PT ;  /* 0x000000ff1500720c */ /* 0x000fe20003f45270 */
[----:B------:R-:W-:Y:S01]  /*0e70*/  UIADD3 UR9, UR9, 0x88, URZ ;  /* 0x0000008809097890 */ /* 0x000fe2000fffe03f */
[----:B0-----:R-:W-:Y:S01]  /*0e80*/  FADD.FTZ R14, R14, R17 ;  /* 0x000000110e0e7221 */ /* 0x001fe20000010000 */
[----:B------:R-:W-:Y:S02]  /*0e90*/  FMUL.FTZ R17, R20, 0.03125 ;  /* 0x3d00000014117820 */ /* 0x000fe40000410000 */
[----:B-1----:R-:W-:-:S02]  /*0ea0*/  ULEA UR9, UR10, UR9, 0x18 ;  /* 0x000000090a097291 */ /* 0x002fc4000f8ec03f */
[----:B------:R-:W0:Y:S02]  /*0eb0*/  SHFL.BFLY PT, R15, R14, 0x8, 0x1f ;  /* 0x0d001f000e0f7f89 */ /* 0x000e2400000e0000 */
[----:B0-----:R-:W-:Y:S01]  /*0ec0*/  FADD.FTZ R15, R14, R15 ;  /* 0x0000000f0e0f7221 */ /* 0x001fe20000010000 */
[----:B------:R-:W-:-:S04]  /*0ed0*/  I2FP.F32.U32 R14, R2 ;  /* 0x00000002000e7245 */ /* 0x000fc80000201000 */
[----:B------:R-:W0:Y:S01]  /*0ee0*/  SHFL.BFLY PT, R16, R15, 0x4, 0x1f ;  /* 0x0c801f000f107f89 */ /* 0x000e2200000e0000 */
[----:B------:R-:W-:Y:S01]  /*0ef0*/  FSETP.GT.FTZ.AND P3, PT, R17, R14, PT ;  /* 0x0000000e1100720b */ /* 0x000fe20003f74000 */
[----:B------:R-:W-:Y:S02]  /*0f00*/  IMAD.MOV.U32 R14, RZ, RZ, RZ ;  /* 0x000000ffff0e7224 */ /* 0x000fe400078e00ff */
[----:B0-----:R-:W-:Y:S01]  /*0f10*/  FADD.FTZ R16, R15, R16 ;  /* 0x000000100f107221 */ /* 0x001fe20000010000 */
[----:B------:R-:W-:-:S04]  /*0f20*/  SHF.L.U32 R15, R2, 0x2, RZ ;  /* 0x00000002020f7819 */ /* 0x000fc800000006ff */
[----:B------:R-:W0:Y:S01]  /*0f30*/  SHFL.BFLY PT, R19, R16, 0x2, 0x1f ;  /* 0x0c401f0010137f89 */ /* 0x000e2200000e0000 */
[----:B------:R-:W-:Y:S01]  /*0f40*/  LOP3.LUT R20, R15, 0x7c, RZ, 0xc0, !PT ;  /* 0x0000007c0f147812 */ /* 0x000fe200078ec0ff */
        /* <DEDUP_REMOVED lines=17> */
.L_x_176:
        /* <DEDUP_REMOVED lines=10> */
.L_x_177:
[----:B------:R-:W0:Y:S01]  /*1100*/  @!P4 S2R R16, SR_CgaCtaId ;  /* 0x000000000010c919 */ /* 0x000e220000008800 */
[----:B------:R-:W-:Y:S01]  /*1110*/  @!P4 FADD.FTZ R18, R18, 9.9999999747524270788e-07 ;  /* 0x358637bd1212c421 */ /* 0x000fe20000010000 */
[----:B------:R-:W-:Y:S01]  /*1120*/  @!P4 MOV R15, 0x400 ;  /* 0x00000400000fc802 */ /* 0x000fe20000000f00 */
[----:B------:R-:W-:Y:S01]  /*1130*/  ULDC.64 UR14, c[0x0][0x210] ;  /* 0x00008400000e7ab9 */ /* 0x000fe20000000a00 */
[----:B------:R-:W-:Y:S01]  /*1140*/  BSSY B0, `(.L_x_178) ;  /* 0x0000028000007945 */ /* 0x000fe20003800000 */
[----:B------:R-:W1:Y:S02]  /*1150*/  @!P4 MUFU.RCP R14, R18 ;  /* 0x00000012000ec308 */ /* 0x000e640000001000 */
[----:B-1----:R-:W-:Y:S01]  /*1160*/  @!P4 FADD.FTZ R14, R14, -RZ ;  /* 0x800000ff0e0ec221 */ /* 0x002fe20000010000 */
[----:B0-----:R-:W-:-:S05]  /*1170*/  @!P4 LEA R15, R16, R15, 0x18 ;  /* 0x0000000f100fc211 */ /* 0x001fca00078ec0ff */
[----:B------:R0:W-:Y:S01]  /*1180*/  @!P4 STS [R15], R14 ;  /* 0x0000000e0f00c388 */ /* 0x0001e20000000800 */
[----:B------:R-:W-:Y:S06]  /*1190*/  BAR.SYNC.DEFER_BLOCKING 0x0 ;  /* 0x0000000000007b1d */ /* 0x000fec0000010000 */
[----:B------:R-:W-:Y:S05]  /*11a0*/  @P1 BRA `(.L_x_179) ;  /* 0x0000000000841947 */ /* 0x000fea0003800000 */
[----:B------:R-:W1:Y:S01]  /*11b0*/  S2UR UR10, SR_CgaCtaId ;  /* 0x00000000000a79c3 */ /* 0x000e620000008800 */
[----:B------:R-:W-:Y:S01]  /*11c0*/  UMOV UR9, 0x400 ;  /* 0x0000040000097882 */ /* 0x000fe20000000000 */
[----:B------:R-:W-:Y:S01]  /*11d0*/  IADD3 R16, P1, R10, UR7, RZ ;  /* 0x000000070a107c10 */ /* 0x000fe2000ff3e0ff */
[----:B------:R-:W-:Y:S01]  /*11e0*/  IMAD.MOV.U32 R18, RZ, RZ, RZ ;  /* 0x000000ffff127224 */ /* 0x000fe200078e00ff */
[----:B------:R-:W-:Y:S01]  /*11f0*/  MOV R22, RZ ;  /* 0x000000ff00167202 */ /* 0x000fe20000000f00 */
[----:B------:R-:W-:Y:S01]  /*1200*/  IMAD.MOV.U32 R28, RZ, RZ, RZ ;  /* 0x000000ffff1c7224 */ /* 0x000fe200078e00ff */
[----:B0-----:R-:W-:Y:S01]  /*1210*/  IADD3.X R14, R7, UR4, RZ, P1, !PT ;  /* 0x00000004070e7c10 */ /* 0x001fe20008ffe4ff */
[----:B------:R-:W-:-:S04]  /*1220*/  IMAD.MOV.U32 R24, RZ, RZ, RZ ;  /* 0x000000ffff187224 */ /* 0x000fc800078e00ff */
[----:B------:R-:W-:Y:S02]  /*1230*/  IMAD R17, R14, R9, RZ ;  /* 0x000000090e117224 */ /* 0x000fe400078e02ff */
[----:B------:R-:W-:Y:S02]  /*1240*/  IMAD.MOV.U32 R14, RZ, RZ, R2 ;  /* 0x000000ffff0e7224 */ /* 0x000fe400078e0002 */
[----:B------:R-:W-:Y:S01]  /*1250*/  IMAD R17, R16, UR8, R17 ;  /* 0x0000000810117c24 */ /* 0x000fe2000f8e0211 */
[----:B-1----:R-:W-:-:S09]  /*1260*/  ULEA UR9, UR10, UR9, 0x18 ;  /* 0x000000090a097291 */ /* 0x002fd2000f8ec03f */
[----:B------:R-:W0:Y:S02]  /*1270*/  LDS R15, [UR9] ;  /* 0x00000009ff0f7984 */ /* 0x000e240008000800 */
[----:B0-----:R-:W-:Y:S01]  /*1280*/  FMUL.FTZ R20, R8, R15 ;  /* 0x0000000f08147220 */ /* 0x001fe20000410000 */
[----:B------:R-:W-:-:S04]  /*1290*/  HFMA2.MMA R15, -RZ, RZ, 0, 0 ;  /* 0x00000000ff0f7435 */ /* 0x000fc800000001ff */
[----:B------:R-:W-:-:S04]  /*12a0*/  F2FP.F16.F32.PACK_AB R20, RZ, R20 ;  /* 0x00000014ff14723e */ /* 0x000fc800000000ff */
[----:B------:R-:W-:-:S04]  /*12b0*/  IMAD.WIDE.U32 R14, R16, R9, R14 ;  /* 0x00000009100e7225 */ /* 0x000fc800078e000e */
[----:B------:R-:W-:-:S07]  /*12c0*/  IMAD.IADD R21, R17, 0x1, R15 ;  /* 0x0000000111157824 */ /* 0x000fce00078e020f */
.L_x_180:
[----:B------:R-:W-:Y:S02]  /*12d0*/  IADD3 R17, P1, R18, R14, RZ ;  /* 0x0000000e12117210 */ /* 0x000fe40007f3e0ff */
[----:B------:R-:W-:Y:S02]  /*12e0*/  IADD3 R22, P2, R22, 0x1, RZ ;  /* 0x0000000116167810 */ /* 0x000fe40007f5e0ff */
[----:B------:R-:W-:Y:S02]  /*12f0*/  IADD3.X R18, R28, R21, RZ, P1, !PT ;  /* 0x000000151c127210 */ /* 0x000fe40000ffe4ff */
[----:B------:R-:W-:Y:S01]  /*1300*/  LEA R16, P1, R17, UR14, 0x1 ;  /* 0x0000000e11107c11 */ /* 0x000fe2000f8208ff */
[----:B------:R-:W-:-:S03]  /*1310*/  IMAD.X R24, RZ, RZ, R24, P2 ;  /* 0x000000ffff187224 */ /* 0x000fc600010e0618 */
[----:B------:R-:W-:Y:S01]  /*1320*/  LEA.HI.X R17, R17, UR15, R18, 0x1, P1 ;  /* 0x0000000f11117c11 */ /* 0x000fe200088f0c12 */
[----:B------:R-:W-:-:S04]  /*1330*/  IMAD.WIDE.U32 R18, R22, R3, RZ ;  /* 0x0000000316127225 */ /* 0x000fc800078e00ff */
[----:B------:R-:W-:Y:S01]  /*1340*/  IMAD R23, R24, R3, RZ ;  /* 0x0000000318177224 */ /* 0x000fe200078e02ff */
[----:B------:R-:W-:Y:S01]  /*1350*/  IADD3 R26, P2, R2, R18, RZ ;  /* 0x00000012021a7210 */ /* 0x000fe20007f5e0ff */
[----:B------:R1:W-:Y:S02]  /*1360*/  STG.E.U16 desc[UR12][R16.64], R20 ;  /* 0x0000001410007986 */ /* 0x0003e4000c10150c */
[----:B------:R-:W-:Y:S01]  /*1370*/  IMAD.IADD R28, R19, 0x1, R23 ;  /* 0x00000001131c7824 */ /* 0x000fe200078e0217 */
[----:B------:R-:W-:-:S04]  /*1380*/  ISETP.GE.U32.AND P1, PT, R26, R9, PT ;  /* 0x000000091a00720c */ /* 0x000fc80003f26070 */
[----:B------:R-:W-:-:S04]  /*1390*/  IADD3.X R19, RZ, R28, RZ, P2, !PT ;  /* 0x0000001cff137210 */ /* 0x000fc800017fe4ff */
[----:B------:R-:W-:-:S13]  /*13a0*/  ISETP.GE.AND.EX P1, PT, R19, UR8, PT, P1 ;  /* 0x0000000813007c0c */ /* 0x000fda000bf26310 */
[----:B-1----:R-:W-:Y:S05]  /*13b0*/  @!P1 BRA `(.L_x_180) ;  /* 0xfffffffc00c49947 */ /* 0x002fea000383ffff */
.L_x_179:
[----:B------:R-:W-:Y:S05]  /*13c0*/  BSYNC B0 ;  /* 0x0000000000007941 */ /* 0x000fea0003800000 */
.L_x_178:
[----:B------:R-:W1:Y:S01]  /*13d0*/  LDC R9, c[0x0][0x238] ;  /* 0x00008e00ff097b82 */ /* 0x000e620000000800 */
[----:B------:R-:W-:-:S04]  /*13e0*/  UIADD3 UR7, UP0, UR11, UR7, URZ ;  /* 0x000000070b077290 */ /* 0x000fc8000ff1e03f */
[----:B------:R-:W-:Y:S02]  /*13f0*/  UIADD3.X UR4, URZ, UR4, URZ, UP0, !UPT ;  /* 0x000000043f047290 */ /* 0x000fe400087fe43f */
[----:B-1----:R-:W-:-:S04]  /*1400*/  ISETP.LE.U32.AND P1, PT, R9, UR7, PT ;  /* 0x0000000709007c0c */ /* 0x002fc8000bf23070 */
[----:B------:R-:W-:-:S05]  /*1410*/  IMAD.U32 R9, RZ, RZ, UR4 ;  /* 0x00000004ff097e24 */ /* 0x000fca000f8e00ff */
[----:B------:R-:W-:-:S13]  /*1420*/  ISETP.GE.AND.EX P1, PT, R9, R0, PT, P1 ;  /* 0x000000000900720c */ /* 0x000fda0003f26310 */
[----:B------:R-:W-:Y:S05]  /*1430*/  @!P1 BRA `(.L_x_181) ;  /* 0xffffffec00a49947 */ /* 0x000fea000383ffff */
[----:B------:R-:W-:Y:S05]  /*1440*/  EXIT ;  /* 0x000000000000794d */ /* 0x000fea0003800000 */
.L_x_182:
        /* <DEDUP_REMOVED lines=11> */
.L_x_553:


//--------------------- .text._ZN17fastertransformer14softmax_kernelI6__halfS1_Li2EEEvPT_PKT0_PKS2_S8_iiiif --------------------------
	.section	.text._ZN17fastertransformer14softmax_kernelI6__halfS1_Li2EEEvPT_PKT0_PKS2_S8_iiiif,"ax",@progbits
	.align	128
        .global         _ZN17fastertransformer14softmax_kernelI6__halfS1_Li2EEEvPT_PKT0_PKS2_S8_iiiif
        .type           _ZN17fastertransformer14softmax_kernelI6__halfS1_Li2EEEvPT_PKT0_PKS2_S8_iiiif,@function
        .size           _ZN17fastertransformer14softmax_kernelI6__halfS1_Li2EEEvPT_PKT0_PKS2_S8_iiiif,(.L_x_554 - _ZN17fastertransformer14softmax_kernelI6__halfS1_Li2EEEvPT_PKT0_PKS2_S8_iiiif)
        .other          _ZN17fastertransformer14softmax_kernelI6__halfS1_Li2EEEvPT_PKT0_PKS2_S8_iiiif,@"STO_CUDA_ENTRY STV_DEFAULT"
_ZN17fastertransformer14softmax_kernelI6__halfS1_Li2EEEvPT_PKT0_PKS2_S8_iiiif:
.text._ZN17fastertransformer14softmax_kernelI6__halfS1_Li2EEEvPT_PKT0_PKS2_S8_iiiif:
[----:B------:R-:W0:Y:S08]  /*0000*/  LDC R1, c[0x0][0x28] ;  /* 0x00000a00ff017b82 */ /* 0x000e300000000800 */
[----:B------:R-:W1:Y:S01]  /*0010*/  LDC.64 R2, c[0x0][0x228] ;  /* 0x00008a00ff027b82 */ /* 0x000e620000000a00 */
[----:B------:R-:W2:Y:S01]  /*0020*/  S2R R6, SR_CTAID.Z ;  /* 0x0000000000067919 */ /* 0x000ea20000002700 */
[----:B------:R-:W-:Y:S01]  /*0030*/  ULDC.64 UR10, c[0x0][0x208] ;  /* 0x00008200000a7ab9 */ /* 0x000fe20000000a00 */
[----:B0-----:R-:W-:-:S05]  /*0040*/  VIADD R1, R1, 0xfffffff8 ;  /* 0xfffffff801017836 */ /* 0x001fca0000000000 */
[----:B------:R-:W0:Y:S08]  /*0050*/  S2UR UR4, SR_CTAID.X ;  /* 0x00000000000479c3 */ /* 0x000e300000002500 */
[----:B------:R-:W0:Y:S01]  /*0060*/  LDC R13, c[0x0][0x238] ;  /* 0x00008e00ff0d7b82 */ /* 0x000e220000000800 */
[----:B-1----:R-:W-:-:S04]  /*0070*/  ISETP.NE.U32.AND P0, PT, R2, RZ, PT ;  /* 0x000000ff0200720c */ /* 0x002fc80003f05070 */
[----:B------:R-:W-:-:S13]  /*0080*/  ISETP.NE.AND.EX P0, PT, R3, RZ, PT, P0 ;  /* 0x000000ff0300720c */ /* 0x000fda0003f05300 */
[----:B--2---:R-:W-:-:S04]  /*0090*/  @P0 LEA R2, P1, R6, R2, 0x1 ;  /* 0x0000000206020211 */ /* 0x004fc800078208ff */
[----:B------:R-:W-:-:S05]  /*00a0*/  @P0 LEA.HI.X R3, R6, R3, RZ, 0x1, P1 ;  /* 0x0000000306030211 */ /* 0x000fca00008f0cff */
[----:B------:R1:W5:Y:S01]  /*00b0*/  @P0 LDG.E.U16 R2, desc[UR10][R2.64] ;  /* 0x0000000a02020981 */ /* 0x000362000c1e1500 */
[----:B0-----:R-:W-:Y:S02]  /*00c0*/  ISETP.LE.U32.AND P1, PT, R13, UR4, PT ;  /* 0x000000040d007c0c */ /* 0x001fe4000bf23070 */
[----:B------:R-:W-:-:S04]  /*00d0*/  SHF.R.S32.HI R9, RZ, 0x1f, R13 ;  /* 0x0000001fff097819 */ /* 0x000fc8000001140d */
[----:B------:R-:W-:-:S13]  /*00e0*/  ISETP.GE.AND.EX P1, PT, RZ, R9, PT, P1 ;  /* 0x00000009ff00720c */ /* 0x000fda0003f26310 */
[----:B-1----:R-:W-:Y:S05]  /*00f0*/  @P1 EXIT ;  /* 0x000000000000194d */ /* 0x002fea0003800000 */
[----:B------:R-:W0:Y:S01]  /*0100*/  LDC R3, c[0x0][0x234] ;  /* 0x00008d00ff037b82 */ /* 0x000e220000000800 */
[----:B------:R-:W1:Y:S01]  /*0110*/  S2R R14, SR_TID.X ;  /* 0x00000000000e7919 */ /* 0x000e620000002100 */
[----:B------:R-:W-:Y:S01]  /*0120*/  IMAD.MOV.U32 R7, RZ, RZ, RZ ;  /* 0x000000ffff077224 */ /* 0x000fe200078e00ff */
[----:B------:R-:W-:Y:S01]  /*0130*/  HFMA2.MMA R15, -RZ, RZ, 0, 0 ;  /* 0x00000000ff0f7435 */ /* 0x000fe200000001ff */
[----:B------:R-:W-:Y:S01]  /*0140*/  ULDC UR5, c[0x0][0x23c] ;  /* 0x00008f0000057ab9 */ /* 0x000fe20000000800 */
[----:B------:R-:W-:Y:S01]  /*0150*/  UMOV UR6, UR4 ;  /* 0x0000000400067c82 */ /* 0x000fe20008000000 */
[----:B------:R-:W-:Y:S02]  /*0160*/  USHF.R.S32.HI UR5, URZ, 0x1f, UR5 ;  /* 0x0000001f3f057899 */ /* 0x000fe40008011405 */
[----:B------:R-:W2:Y:S01]  /*0170*/  S2UR UR9, SR_CTAID.Y ;  /* 0x00000000000979c3 */ /* 0x000ea20000002600 */
[----:B-----5:R-:W-:Y:S01]  /*0180*/  @P0 HADD2.F32 R15, -RZ, R2.H0_H0 ;  /* 0x20000002ff0f0230 */ /* 0x020fe20000004100 */
[----:B------:R-:W-:Y:S01]  /*0190*/  UMOV UR4, URZ ;  /* 0x0000003f00047c82 */ /* 0x000fe20008000000 */
[----:B0-----:R-:W-:Y:S01]  /*01a0*/  SHF.R.S32.HI R0, RZ, 0x1f, R3 ;  /* 0x0000001fff007819 */ /* 0x001fe20000011403 */
[----:B--2---:R-:W-:-:S04]  /*01b0*/  IMAD.WIDE.U32 R6, R3, UR9, R6 ;  /* 0x0000000903067c25 */ /* 0x004fc8000f8e0006 */
[----:B------:R-:W0:Y:S01]  /*01c0*/  LDC R3, c[0x0][RZ] ;  /* 0x00000000ff037b82 */ /* 0x000e220000000800 */
[----:B------:R-:W-:Y:S01]  /*01d0*/  ULDC UR12, c[0x0][0xc] ;  /* 0x00000300000c7ab9 */ /* 0x000fe20000000800 */
[----:B------:R-:W-:Y:S02]  /*01e0*/  IMAD R5, R0, UR9, RZ ;  /* 0x0000000900057c24 */ /* 0x000fe4000f8e02ff */
[----:B------:R-:W-:Y:S02]  /*01f0*/  IMAD R11, R9, UR9, RZ ;  /* 0x00000009090b7c24 */ /* 0x000fe4000f8e02ff */
[----:B------:R-:W-:Y:S02]  /*0200*/  IMAD.IADD R0, R7, 0x1, R5 ;  /* 0x0000000107007824 */ /* 0x000fe400078e0205 */
[----:B------:R-:W-:-:S04]  /*0210*/  IMAD.WIDE.U32 R16, R13, UR9, RZ ;  /* 0x000000090d107c25 */ /* 0x000fc8000f8e00ff */
[-C--:B------:R-:W-:Y:S02]  /*0220*/  IMAD R0, R0, R13.reuse, RZ ;  /* 0x0000000d00007224 */ /* 0x080fe400078e02ff */
[----:B------:R-:W-:-:S04]  /*0230*/  IMAD.WIDE.U32 R4, R6, R13, RZ ;  /* 0x0000000d06047225 */ /* 0x000fc800078e00ff */
[----:B------:R-:W-:Y:S02]  /*0240*/  IMAD R7, R9, R6, R0 ;  /* 0x0000000609077224 */ /* 0x000fe400078e0200 */
[----:B------:R-:W-:Y:S02]  /*0250*/  IMAD.IADD R16, R17, 0x1, R11 ;  /* 0x0000000111107824 */ /* 0x000fe400078e020b */
[----:B-1----:R-:W-:-:S07]  /*0260*/  IMAD.IADD R17, R5, 0x1, R7 ;  /* 0x0000000105117824 */ /* 0x002fce00078e0207 */
.L_x_199:
        /* <DEDUP_REMOVED lines=11> */
[----:B------:R-:W-:Y:S05]  /*0320*/  @P1 BRA `(.L_x_184) ;  /* 0x0000000400601947 */ /* 0x000fea0003800000 */
[----:B------:R-:W1:Y:S01]  /*0330*/  LDC R0, c[0x0][0x238] ;  /* 0x00008e00ff007b82 */ /* 0x000e620000000800 */
[----:B------:R-:W-:Y:S01]  /*0340*/  IADD3 R2, P2, R4, UR6, RZ ;  /* 0x0000000604027c10 */ /* 0x000fe2000ff5e0ff */
[----:B------:R-:W-:-:S03]  /*0350*/  HFMA2.MMA R21, -RZ, RZ, -598.5, 40320 ;  /* 0xe0ad78ecff157435 */ /* 0x000fc600000001ff */
[----:B------:R-:W-:-:S05]  /*0360*/  IADD3.X R6, R17, UR4, RZ, P2, !PT ;  /* 0x0000000411067c10 */ /* 0x000fca00097fe4ff */
[-C--:B------:R-:W-:Y:S02]  /*0370*/  IMAD R9, R6, R19.reuse, RZ ;  /* 0x0000001306097224 */ /* 0x080fe400078e02ff */
[----:B------:R-:W-:-:S04]  /*0380*/  IMAD.WIDE.U32 R6, R2, R19, RZ ;  /* 0x0000001302067225 */ /* 0x000fc800078e00ff */
[----:B------:R-:W-:-:S04]  /*0390*/  IMAD R11, R2, UR5, R9 ;  /* 0x00000005020b7c24 */ /* 0x000fc8000f8e0209 */
[----:B------:R-:W-:Y:S02]  /*03a0*/  IMAD.IADD R18, R7, 0x1, R11 ;  /* 0x0000000107127824 */ /* 0x000fe400078e020b */
[----:B-1----:R-:W-:-:S05]  /*03b0*/  IMAD R0, R0, UR9, RZ ;  /* 0x0000000900007c24 */ /* 0x002fca000f8e02ff */
[----:B------:R-:W-:-:S04]  /*03c0*/  IADD3 R8, P3, R0, UR6, RZ ;  /* 0x0000000600087c10 */ /* 0x000fc8000ff7e0ff */
[----:B------:R-:W-:-:S05]  /*03d0*/  IADD3.X R0, R16, UR4, RZ, P3, !PT ;  /* 0x0000000410007c10 */ /* 0x000fca0009ffe4ff */
[----:B------:R-:W-:-:S04]  /*03e0*/  IMAD R13, R0, R19, RZ ;  /* 0x00000013000d7224 */ /* 0x000fc800078e02ff */
[C---:B------:R-:W-:Y:S02]  /*03f0*/  IMAD R13, R8.reuse, UR5, R13 ;  /* 0x00000005080d7c24 */ /* 0x040fe4000f8e020d */
[----:B------:R-:W-:-:S04]  /*0400*/  IMAD.WIDE.U32 R8, R8, R19, RZ ;  /* 0x0000001308087225 */ /* 0x000fc800078e00ff */
[----:B------:R-:W-:Y:S01]  /*0410*/  IMAD.IADD R20, R9, 0x1, R13 ;  /* 0x0000000109147824 */ /* 0x000fe200078e020d */
[----:B------:R-:W-:Y:S06]  /*0420*/  @!P0 BRA `(.L_x_185) ;  /* 0x0000000000a08947 */ /* 0x000fec0003800000 */
[----:B------:R-:W-:Y:S01]  /*0430*/  BSSY B1, `(.L_x_186) ;  /* 0x0000026000017945 */ /* 0x000fe20003800000 */
[----:B------:R-:W-:Y:S01]  /*0440*/  IMAD.MOV.U32 R0, RZ, RZ, RZ ;  /* 0x000000ffff007224 */ /* 0x000fe200078e00ff */
[----:B------:R-:W-:Y:S01]  /*0450*/  MOV R24, RZ ;  /* 0x000000ff00187202 */ /* 0x000fe20000000f00 */
[----:B------:R-:W-:Y:S02]  /*0460*/  IMAD.MOV.U32 R25, RZ, RZ, R14 ;  /* 0x000000ffff197224 */ /* 0x000fe400078e000e */
[----:B------:R-:W-:-:S07]  /*0470*/  IMAD.MOV.U32 R23, RZ, RZ, RZ ;  /* 0x000000ffff177224 */ /* 0x000fce00078e00ff */
.L_x_187:
[----:B------:R-:W-:-:S04]  /*0480*/  IADD3 R2, P2, R25, R8, RZ ;  /* 0x0000000819027210 */ /* 0x000fc80007f5e0ff */
[----:B------:R-:W-:Y:S01]  /*0490*/  LEA R10, P3, R2, UR16, 0x1 ;  /* 0x00000010020a7c11 */ /* 0x000fe2000f8608ff */
[----:B------:R-:W-:Y:S01]  /*04a0*/  IMAD.X R11, R23, 0x1, R20, P2 ;  /* 0x00000001170b7824 */ /* 0x000fe200010e0614 */
[----:B------:R-:W-:-:S04]  /*04b0*/  IADD3 R13, P2, R25, R6, RZ ;  /* 0x00000006190d7210 */ /* 0x000fc80007f5e0ff */
[----:B------:R-:W-:Y:S02]  /*04c0*/  LEA.HI.X R11, R2, UR17, R11, 0x1, P3 ;  /* 0x00000011020b7c11 */ /* 0x000fe400098f0c0b */
[----:B------:R-:W-:Y:S02]  /*04d0*/  IADD3.X R2, R23, R18, RZ, P2, !PT ;  /* 0x0000001217027210 */ /* 0x000fe400017fe4ff */
[C---:B------:R-:W-:Y:S01]  /*04e0*/  LEA R12, P2, R13.reuse, UR14, 0x1 ;  /* 0x0000000e0d0c7c11 */ /* 0x040fe2000f8408ff */
[----:B------:R1:W2:Y:S03]  /*04f0*/  LDG.E.U16.CONSTANT R10, desc[UR10][R10.64] ;  /* 0x0000000a0a0a7981 */ /* 0x0002a6000c1e9500 */
[----:B------:R-:W-:-:S05]  /*0500*/  LEA.HI.X R13, R13, UR15, R2, 0x1, P2 ;  /* 0x0000000f0d0d7c11 */ /* 0x000fca00090f0c02 */
[----:B------:R-:W3:Y:S01]  /*0510*/  LDG.E.U16 R12, desc[UR10][R12.64] ;  /* 0x0000000a0c0c7981 */ /* 0x000ee2000c1e1500 */
[----:B------:R-:W-:Y:S01]  /*0520*/  IADD3 R22, P2, R25, -UR6, RZ ;  /* 0x8000000619167c10 */ /* 0x000fe2000ff5e0ff */
[C---:B------:R-:W-:Y:S01]  /*0530*/  IMAD.U32 R27, R0.reuse, 0x4, R1 ;  /* 0x00000004001b7824 */ /* 0x040fe200078e0001 */
[----:B-1----:R-:W-:Y:S02]  /*0540*/  MOV R11, RZ ;  /* 0x000000ff000b7202 */ /* 0x002fe40000000f00 */
[----:B------:R-:W-:Y:S02]  /*0550*/  IADD3.X R23, R23, ~UR4, RZ, P2, !PT ;  /* 0x8000000417177c10 */ /* 0x000fe400097fe4ff */
[----:B------:R-:W-:Y:S02]  /*0560*/  IADD3 R0, P2, R0, 0x1, RZ ;  /* 0x0000000100007810 */ /* 0x000fe40007f5e0ff */
[----:B------:R0:W1:Y:S03]  /*0570*/  I2F.S64 R2, R22 ;  /* 0x0000001600027312 */ /* 0x0000660000301400 */
[----:B------:R-:W-:-:S04]  /*0580*/  IMAD.X R24, RZ, RZ, R24, P2 ;  /* 0x000000ffff187224 */ /* 0x000fc800010e0618 */
[----:B0-----:R-:W-:Y:S02]  /*0590*/  IMAD R23, R24, R3, RZ ;  /* 0x0000000318177224 */ /* 0x001fe400078e02ff */
[----:B-1----:R-:W-:Y:S01]  /*05a0*/  FFMA.FTZ R25, R2, R15, RZ ;  /* 0x0000000f02197223 */ /* 0x002fe200000100ff */
[----:B--2---:R-:W-:Y:S02]  /*05b0*/  HADD2.F32 R26, -RZ, R10.H0_H0 ;  /* 0x2000000aff1a7230 */ /* 0x004fe40000004100 */
[----:B------:R-:W-:-:S03]  /*05c0*/  IMAD.MOV.U32 R10, RZ, RZ, R14 ;  /* 0x000000ffff0a7224 */ /* 0x000fc600078e000e */
[----:B------:R-:W-:Y:S01]  /*05d0*/  FADD.FTZ R26, -R26, 1 ;  /* 0x3f8000001a1a7421 */ /* 0x000fe20000010100 */
[----:B------:R-:W-:-:S04]  /*05e0*/  IMAD.WIDE.U32 R10, R3, R0, R10 ;  /* 0x00000000030a7225 */ /* 0x000fc800078e000a */
[----:B------:R-:W-:Y:S01]  /*05f0*/  FFMA.FTZ R25, R26, -10000, R25 ;  /* 0xc61c40001a197823 */ /* 0x000fe20000010019 */
[----:B---3--:R-:W-:Y:S01]  /*0600*/  HADD2.F32 R2, -RZ, R12.H0_H0 ;  /* 0x2000000cff027230 */ /* 0x008fe20000004100 */
[----:B------:R-:W-:Y:S01]  /*0610*/  ISETP.GE.U32.AND P2, PT, R10, R19, PT ;  /* 0x000000130a00720c */ /* 0x000fe20003f46070 */
[----:B------:R-:W-:-:S03]  /*0620*/  IMAD.IADD R23, R11, 0x1, R23 ;  /* 0x000000010b177824 */ /* 0x000fc600078e0217 */
[----:B------:R-:W-:Y:S01]  /*0630*/  FFMA.FTZ R2, R2, UR7, R25 ;  /* 0x0000000702027c23 */ /* 0x000fe20008010019 */
[----:B------:R-:W-:Y:S01]  /*0640*/  IMAD.MOV.U32 R25, RZ, RZ, R10 ;  /* 0x000000ffff197224 */ /* 0x000fe200078e000a */
[----:B------:R-:W-:-:S03]  /*0650*/  ISETP.GE.AND.EX P2, PT, R23, UR5, PT, P2 ;  /* 0x0000000517007c0c */ /* 0x000fc6000bf46320 */
[----:B------:R1:W-:Y:S01]  /*0660*/  STL [R27], R2 ;  /* 0x000000021b007387 */ /* 0x0003e20000100800 */
[----:B------:R-:W-:-:S09]  /*0670*/  FMNMX.FTZ R21, R2, R21, !PT ;  /* 0x0000001502157209 */ /* 0x000fd20007810000 */
[----:B-1----:R-:W-:Y:S05]  /*0680*/  @!P2 BRA `(.L_x_187) ;  /* 0xfffffffc007ca947 */ /* 0x002fea000383ffff */
[----:B------:R-:W-:Y:S05]  /*0690*/  BSYNC B1 ;  /* 0x0000000000017941 */ /* 0x000fea0003800000 */
.L_x_186:
[----:B------:R-:W-:Y:S05]  /*06a0*/  BRA `(.L_x_184) ;  /* 0x0000000000807947 */ /* 0x000fea0003800000 */
.L_x_185:
[----:B------:R-:W-:Y:S01]  /*06b0*/  IMAD.MOV.U32 R0, RZ, RZ, RZ ;  /* 0x000000ffff007224 */ /* 0x000fe200078e00ff */
[----:B------:R-:W-:Y:S02]  /*06c0*/  CS2R R22, SRZ ;  /* 0x0000000000167805 */ /* 0x000fe4000001ff00 */
[----:B------:R-:W-:-:S07]  /*06d0*/  MOV R13, R14 ;  /* 0x0000000e000d7202 */ /* 0x000fce0000000f00 */
.L_x_188:
[----:B------:R-:W-:-:S04]  /*06e0*/  IADD3 R2, P2, R13, R8, RZ ;  /* 0x000000080d027210 */ /* 0x000fc80007f5e0ff */
[----:B------:R-:W-:Y:S01]  /*06f0*/  LEA R10, P3, R2, UR20, 0x1 ;  /* 0x00000014020a7c11 */ /* 0x000fe2000f8608ff */
[----:B------:R-:W-:Y:S01]  /*0700*/  IMAD.X R11, R23, 0x1, R20, P2 ;  /* 0x00000001170b7824 */ /* 0x000fe200010e0614 */
[----:B------:R-:W-:-:S04]  /*0710*/  IADD3 R13, P2, R13, R6, RZ ;  /* 0x000000060d0d7210 */ /* 0x000fc80007f5e0ff */
[----:B------:R-:W-:Y:S01]  /*0720*/  LEA.HI.X R11, R2, UR21, R11, 0x1, P3 ;  /* 0x00000015020b7c11 */ /* 0x000fe200098f0c0b */
[----:B------:R-:W-:Y:S01]  /*0730*/  IMAD.X R2, R23, 0x1, R18, P2 ;  /* 0x0000000117027824 */ /* 0x000fe200010e0612 */
[----:B------:R-:W-:-:S03]  /*0740*/  LEA R12, P2, R13, UR18, 0x1 ;  /* 0x000000120d0c7c11 */ /* 0x000fc6000f8408ff */
[----:B------:R1:W2:Y:S01]  /*0750*/  LDG.E.U16.CONSTANT R10, desc[UR10][R10.64] ;  /* 0x0000000a0a0a7981 */ /* 0x0002a2000c1e9500 */
[----:B------:R-:W-:-:S05]  /*0760*/  LEA.HI.X R13, R13, UR19, R2, 0x1, P2 ;  /* 0x000000130d0d7c11 */ /* 0x000fca00090f0c02 */
[----:B------:R-:W3:Y:S01]  /*0770*/  LDG.E.U16 R12, desc[UR10][R12.64] ;  /* 0x0000000a0c0c7981 */ /* 0x000ee2000c1e1500 */
[C---:B------:R-:W-:Y:S01]  /*0780*/  IMAD.U32 R25, R0.reuse, 0x4, R1 ;  /* 0x0000000400197824 */ /* 0x040fe200078e0001 */
[----:B------:R-:W-:Y:S01]  /*0790*/  IADD3 R0, P2, R0, 0x1, RZ ;  /* 0x0000000100007810 */ /* 0x000fe20007f5e0ff */
[----:B-1----:R-:W-:-:S03]  /*07a0*/  IMAD.MOV.U32 R11, RZ, RZ, RZ ;  /* 0x000000ffff0b7224 */ /* 0x002fc600078e00ff */
[----:B------:R-:W-:Y:S01]  /*07b0*/  IADD3.X R22, RZ, R22, RZ, P2, !PT ;  /* 0x00000016ff167210 */ /* 0x000fe200017fe4ff */
[----:B--2---:R-:W-:Y:S02]  /*07c0*/  HADD2.F32 R2, -RZ, R10.H0_H0 ;  /* 0x2000000aff027230 */ /* 0x004fe40000004100 */
[----:B------:R-:W-:-:S03]  /*07d0*/  IMAD.MOV.U32 R10, RZ, RZ, R14 ;  /* 0x000000ffff0a7224 */ /* 0x000fc600078e000e */
[----:B------:R-:W-:Y:S01]  /*07e0*/  FADD.FTZ R2, -R2, 1 ;  /* 0x3f80000002027421 */ /* 0x000fe20000010100 */
[----:B---3--:R-:W-:Y:S02]  /*07f0*/  HADD2.F32 R23, -RZ, R12.H0_H0 ;  /* 0x2000000cff177230 */ /* 0x008fe40000004100 */
[----:B0-----:R-:W-:-:S04]  /*0800*/  IMAD.WIDE.U32 R10, R3, R0, R10 ;  /* 0x00000000030a7225 */ /* 0x001fc800078e000a */
[----:B------:R-:W-:-:S04]  /*0810*/  FFMA.FTZ R2, R2, -10000, RZ ;  /* 0xc61c400002027823 */ /* 0x000fc800000100ff */
[----:B------:R-:W-:Y:S01]  /*0820*/  FFMA.FTZ R2, R23, UR8, R2 ;  /* 0x0000000817027c23 */ /* 0x000fe20008010002 */
[----:B------:R-:W-:Y:S01]  /*0830*/  IMAD R23, R22, R3, RZ ;  /* 0x0000000316177224 */ /* 0x000fe200078e02ff */
[----:B------:R-:W-:Y:S02]  /*0840*/  ISETP.GE.U32.AND P2, PT, R10, R19, PT ;  /* 0x000000130a00720c */ /* 0x000fe40003f46070 */
[----:B------:R-:W-:Y:S01]  /*0850*/  MOV R13, R10 ;  /* 0x0000000a000d7202 */ /* 0x000fe20000000f00 */
[----:B------:R1:W-:Y:S01]  /*0860*/  STL [R25], R2 ;  /* 0x0000000219007387 */ /* 0x0003e20000100800 */
[----:B------:R-:W-:Y:S01]  /*0870*/  IMAD.IADD R23, R11, 0x1, R23 ;  /* 0x000000010b177824 */ /* 0x000fe200078e0217 */
[----:B------:R-:W-:-:S04]  /*0880*/  FMNMX.FTZ R21, R2, R21, !PT ;  /* 0x0000001502157209 */ /* 0x000fc80007810000 */
[----:B------:R-:W-:-:S13]  /*0890*/  ISETP.GE.AND.EX P2, PT, R23, UR5, PT, P2 ;  /* 0x0000000517007c0c */ /* 0x000fda000bf46320 */
[----:B-1----:R-:W-:Y:S05]  /*08a0*/  @!P2 BRA `(.L_x_188) ;  /* 0xfffffffc008ca947 */ /* 0x002fea000383ffff */
.L_x_184:
[----:B------:R-:W-:Y:S05]  /*08b0*/  BSYNC B0 ;  /* 0x0000000000007941 */ /* 0x000fea0003800000 */
.L_x_183:
[----:B0-----:R-:W-:-:S13]  /*08c0*/  ISETP.GE.U32.AND P3, PT, R3, 0x21, PT ;  /* 0x000000210300780c */ /* 0x001fda0003f66070 */
[----:B------:R-:W-:Y:S05]  /*08d0*/  @!P3 BRA `(.L_x_189) ;  /* 0x00000000009cb947 */ /* 0x000fea0003800000 */
[----:B------:R-:W0:Y:S01]  /*08e0*/  SHFL.BFLY PT, R0, R21, 0x10, 0x1f ;  /* 0x0e001f0015007f89 */ /* 0x000e2200000e0000 */
[----:B------:R-:W1:Y:S01]  /*08f0*/  S2UR UR8, SR_CgaCtaId ;  /* 0x00000000000879c3 */ /* 0x000e620000008800 */
[----:B------:R-:W-:Y:S01]  /*0900*/  I2FP.F32.U32 R10, R3 ;  /* 0x00000003000a7245 */ /* 0x000fe20000201000 */
[----:B------:R-:W-:Y:S01]  /*0910*/  UMOV UR7, 0x400 ;  /* 0x0000040000077882 */ /* 0x000fe20000000000 */
[----:B------:R-:W-:Y:S01]  /*0920*/  LOP3.LUT R8, R14, 0x1f, RZ, 0xc0, !PT ;  /* 0x0000001f0e087812 */ /* 0x000fe200078ec0ff */
[----:B------:R-:W-:Y:S01]  /*0930*/  UIADD3 UR7, UR7, 0x8, URZ ;  /* 0x0000000807077890 */ /* 0x000fe2000fffe03f */
[----:B------:R-:W-:Y:S02]  /*0940*/  I2FP.F32.U32 R11, R14 ;  /* 0x0000000e000b7245 */ /* 0x000fe40000201000 */
[----:B------:R-:W-:Y:S02]  /*0950*/  ISETP.NE.AND P2, PT, R8, RZ, PT ;  /* 0x000000ff0800720c */ /* 0x000fe40003f45270 */
[----:B0-----:R-:W-:Y:S01]  /*0960*/  FMNMX.FTZ R0, R0, R21, !PT ;  /* 0x0000001500007209 */ /* 0x001fe20007810000 */
[----:B-1----:R-:W-:-:S04]  /*0970*/  ULEA UR7, UR8, UR7, 0x18 ;  /* 0x0000000708077291 */ /* 0x002fc8000f8ec03f */
[----:B------:R-:W0:Y:S02]  /*0980*/  SHFL.BFLY PT, R7, R0, 0x8, 0x1f ;  /* 0x0d001f0000077f89 */ /* 0x000e2400000e0000 */
[----:B0-----:R-:W-:Y:S01]  /*0990*/  FMNMX.FTZ R7, R0, R7, !PT ;  /* 0x0000000700077209 */ /* 0x001fe20007810000 */
[----:B------:R-:W-:-:S04]  /*09a0*/  FMUL.FTZ R0, R10, 0.03125 ;  /* 0x3d0000000a007820 */ /* 0x000fc80000410000 */
[----:B------:R-:W0:Y:S01]  /*09b0*/  SHFL.BFLY PT, R2, R7, 0x4, 0x1f ;  /* 0x0c801f0007027f89 */ /* 0x000e2200000e0000 */
[----:B------:R-:W-:Y:S02]  /*09c0*/  FSETP.GT.FTZ.AND P4, PT, R0, R11, PT ;  /* 0x0000000b0000720b */ /* 0x000fe40003f94000 */
[----:B------:R-:W-:-:S04]  /*09d0*/  SHF.R.U32.HI R0, RZ, 0x3, R14 ;  /* 0x00000003ff007819 */ /* 0x000fc8000001160e */
[----:B------:R-:W-:Y:S01]  /*09e0*/  LOP3.LUT R11, R0, 0x1ffffffc, RZ, 0xc0, !PT ;  /* 0x1ffffffc000b7812 */ /* 0x000fe200078ec0ff */
[----:B------:R-:W-:Y:S01]  /*09f0*/  IMAD.MOV.U32 R0, RZ, RZ, -0x1f528714 ;  /* 0xe0ad78ecff007424 */ /* 0x000fe200078e00ff */
[----:B0-----:R-:W-:-:S05]  /*0a00*/  FMNMX.FTZ R2, R7, R2, !PT ;  /* 0x0000000207027209 */ /* 0x001fca0007810000 */
[----:B------:R-:W0:Y:S02]  /*0a10*/  SHFL.BFLY PT, R9, R2, 0x2, 0x1f ;  /* 0x0c401f0002097f89 */ /* 0x000e2400000e0000 */
[----:B0-----:R-:W-:Y:S01]  /*0a20*/  FMNMX.FTZ R9, R2, R9, !PT ;  /* 0x0000000902097209 */ /* 0x001fe20007810000 */
[----:B------:R-:W-:-:S04]  /*0a30*/  IMAD.SHL.U32 R2, R14, 0x4, RZ ;  /* 0x000000040e027824 */ /* 0x000fc800078e00ff */
[----:B------:R-:W0:Y:S01]  /*0a40*/  SHFL.BFLY PT, R6, R9, 0x1, 0x1f ;  /* 0x0c201f0009067f89 */ /* 0x000e2200000e0000 */
[----:B------:R-:W-:Y:S02]  /*0a50*/  LOP3.LUT R12, R2, 0x7c, RZ, 0xc0, !PT ;  /* 0x0000007c020c7812 */ /* 0x000fe400078ec0ff */
        /* <DEDUP_REMOVED lines=15> */
.L_x_189:
        /* <DEDUP_REMOVED lines=10> */
.L_x_190:
[----:B------:R-:W-:Y:S01]  /*0bf0*/  ISETP.NE.AND P4, PT, R14, RZ, PT ;  /* 0x000000ff0e00720c */ /* 0x000fe20003f85270 */
[----:B------:R-:W-:Y:S01]  /*0c00*/  BSSY B0, `(.L_x_191) ;  /* 0x0000020000007945 */ /* 0x000fe20003800000 */
[----:B------:R-:W-:-:S11]  /*0c10*/  IMAD.MOV.U32 R2, RZ, RZ, RZ ;  /* 0x000000ffff027224 */ /* 0x000fd600078e00ff */
        /* <DEDUP_REMOVED lines=8> */
[----:B------:R-:W-:Y:S01]  /*0ca0*/  HFMA2.MMA R2, -RZ, RZ, 0, 0 ;  /* 0x00000000ff027435 */ /* 0x000fe200000001ff */
[----:B------:R-:W-:Y:S02]  /*0cb0*/  IMAD.MOV.U32 R0, RZ, RZ, RZ ;  /* 0x000000ffff007224 */ /* 0x000fe400078e00ff */
[----:B------:R-:W-:Y:S01]  /*0cc0*/  IMAD.MOV.U32 R12, RZ, RZ, RZ ;  /* 0x000000ffff0c7224 */ /* 0x000fe200078e00ff */
[----:B-1----:R-:W-:-:S09]  /*0cd0*/  ULEA UR7, UR8, UR7, 0x18 ;  /* 0x0000000708077291 */ /* 0x002fd2000f8ec03f */
[----:B------:R-:W1:Y:S03]  /*0ce0*/  LDS R8, [UR7+0x4] ;  /* 0x00000407ff087984 */ /* 0x000e660008000800 */
.L_x_193:
[----:B--2---:R-:W-:-:S05]  /*0cf0*/  IMAD.U32 R10, R0, 0x4, R1 ;  /* 0x00000004000a7824 */ /* 0x004fca00078e0001 */
[----:B0-----:R-:W1:Y:S01]  /*0d00*/  LDL R7, [R10] ;  /* 0x000000000a077983 */ /* 0x001e620000100800 */
[----:B------:R-:W-:Y:S01]  /*0d10*/  IADD3 R0, P2, R0, 0x1, RZ ;  /* 0x0000000100007810 */ /* 0x000fe20007f5e0ff */
[----:B------:R-:W-:-:S03]  /*0d20*/  IMAD.MOV.U32 R6, RZ, RZ, R14 ;  /* 0x000000ffff067224 */ /* 0x000fc600078e000e */
[----:B------:R-:W-:-:S05]  /*0d30*/  IADD3.X R12, RZ, R12, RZ, P2, !PT ;  /* 0x0000000cff0c7210 */ /* 0x000fca00017fe4ff */
[----:B------:R-:W-:Y:S02]  /*0d40*/  IMAD R11, R12, R3, RZ ;  /* 0x000000030c0b7224 */ /* 0x000fe400078e02ff */
[----:B-1----:R-:W-:-:S04]  /*0d50*/  FADD.FTZ R7, -R8, R7 ;  /* 0x0000000708077221 */ /* 0x002fc80000010100 */
[----:B------:R-:W-:Y:S01]  /*0d60*/  FMUL.FTZ R9, R7, 1.4426950216293334961 ;  /* 0x3fb8aa3b07097820 */ /* 0x000fe20000410000 */
[----:B------:R-:W-:Y:S02]  /*0d70*/  IMAD.MOV.U32 R7, RZ, RZ, RZ ;  /* 0x000000ffff077224 */ /* 0x000fe400078e00ff */
[----:B------:R-:W-:-:S03]  /*0d80*/  IMAD.WIDE.U32 R6, R3, R0, R6 ;  /* 0x0000000003067225 */ /* 0x000fc600078e0006 */
[----:B------:R-:W0:Y:S01]  /*0d90*/  MUFU.EX2 R9, R9 ;  /* 0x0000000900097308 */ /* 0x000e220000000800 */
[----:B------:R-:W-:Y:S01]  /*0da0*/  ISETP.GE.U32.AND P2, PT, R6, R19, PT ;  /* 0x000000130600720c */ /* 0x000fe20003f46070 */
[----:B------:R-:W-:-:S05]  /*0db0*/  IMAD.IADD R6, R7, 0x1, R11 ;  /* 0x0000000107067824 */ /* 0x000fca00078e020b */
[----:B------:R-:W-:Y:S01]  /*0dc0*/  ISETP.GE.AND.EX P2, PT, R6, UR5, PT, P2 ;  /* 0x0000000506007c0c */ /* 0x000fe2000bf46320 */
[----:B0-----:R2:W-:Y:S01]  /*0dd0*/  STL [R10], R9 ;  /* 0x000000090a007387 */ /* 0x0015e20000100800 */
[----:B------:R-:W-:-:S11]  /*0de0*/  FADD.FTZ R2, R9, R2 ;  /* 0x0000000209027221 */ /* 0x000fd60000010000 */
[----:B------:R-:W-:Y:S05]  /*0df0*/  @!P2 BRA `(.L_x_193) ;  /* 0xfffffffc00bca947 */ /* 0x000fea000383ffff */
.L_x_192:
[----:B------:R-:W-:Y:S05]  /*0e00*/  BSYNC B0 ;  /* 0x0000000000007941 */ /* 0x000fea0003800000 */
.L_x_191:
[----:B------:R-:W-:Y:S05]  /*0e10*/  @!P3 BRA `(.L_x_194) ;  /* 0x00000000009cb947 */ /* 0x000fea0003800000 */
[----:B0-----:R-:W0:Y:S01]  /*0e20*/  SHFL.BFLY PT, R7, R2, 0x10, 0x1f ;  /* 0x0e001f0002077f89 */ /* 0x001e2200000e0000 */
[----:B------:R-:W1:Y:S01]  /*0e30*/  S2UR UR8, SR_CgaCtaId ;  /* 0x00000000000879c3 */ /* 0x000e620000008800 */
[----:B------:R-:W-:Y:S01]  /*0e40*/  LOP3.LUT R8, R14, 0x1f, RZ, 0xc0, !PT ;  /* 0x0000001f0e087812 */ /* 0x000fe200078ec0ff */
[----:B------:R-:W-:Y:S01]  /*0e50*/  UMOV UR7, 0x400 ;  /* 0x0000040000077882 */ /* 0x000fe20000000000 */
[----:B--2---:R-:W-:Y:S01]  /*0e60*/  I2FP.F32.U32 R10, R3 ;  /* 0x00000003000a7245 */ /* 0x004fe20000201000 */
[----:B------:R-:W-:Y:S01]  /*0e70*/  UIADD3 UR7, UR7, 0x88, URZ ;  /* 0x0000008807077890 */ /* 0x000fe2000fffe03f */
[----:B------:R-:W-:Y:S01]  /*0e80*/  ISETP.NE.AND P2, PT, R8, RZ, PT ;  /* 0x000000ff0800720c */ /* 0x000fe20003f45270 */
[----:B0-----:R-:W-:Y:S02]  /*0e90*/  FADD.FTZ R7, R7, R2 ;  /* 0x0000000207077221 */ /* 0x001fe40000010000 */
[----:B-1----:R-:W-:Y:S01]  /*0ea0*/  ULEA UR7, UR8, UR7, 0x18 ;  /* 0x0000000708077291 */ /* 0x002fe2000f8ec03f */
[----:B------:R-:W-:-:S02]  /*0eb0*/  FMUL.FTZ R2, R10, 0.03125 ;  /* 0x3d0000000a027820 */ /* 0x000fc40000410000 */
[----:B------:R-:W0:Y:S02]  /*0ec0*/  SHFL.BFLY PT, R0, R7, 0x8, 0x1f ;  /* 0x0d001f0007007f89 */ /* 0x000e2400000e0000 */
[----:B0-----:R-:W-:Y:S01]  /*0ed0*/  FADD.FTZ R0, R7, R0 ;  /* 0x0000000007007221 */ /* 0x001fe20000010000 */
[----:B------:R-:W-:-:S04]  /*0ee0*/  I2FP.F32.U32 R7, R14 ;  /* 0x0000000e00077245 */ /* 0x000fc80000201000 */
[----:B------:R-:W0:Y:S01]  /*0ef0*/  SHFL.BFLY PT, R9, R0, 0x4, 0x1f ;  /* 0x0c801f0000097f89 */ /* 0x000e2200000e0000 */
[----:B------:R-:W-:Y:S02]  /*0f00*/  FSETP.GT.FTZ.AND P3, PT, R2, R7, PT ;  /* 0x000000070200720b */ /* 0x000fe40003f74000 */
[----:B------:R-:W-:-:S04]  /*0f10*/  SHF.L.U32 R2, R14, 0x2, RZ ;  /* 0x000000020e027819 */ /* 0x000fc800000006ff */
[----:B------:R-:W-:Y:S01]  /*0f20*/  LOP3.LUT R10, R2, 0x7c, RZ, 0xc0, !PT ;  /* 0x0000007c020a7812 */ /* 0x000fe200078ec0ff */
[----:B0-----:R-:W-:Y:S01]  /*0f30*/  FADD.FTZ R9, R0, R9 ;  /* 0x0000000900097221 */ /* 0x001fe20000010000 */
[----:B------:R-:W-:-:S04]  /*0f40*/  SHF.R.U32.HI R0, RZ, 0x3, R14 ;  /* 0x00000003ff007819 */ /* 0x000fc8000001160e */
[----:B------:R-:W0:Y:S01]  /*0f50*/  SHFL.BFLY PT, R6, R9, 0x2, 0x1f ;  /* 0x0c401f0009067f89 */ /* 0x000e2200000e0000 */
[----:B------:R-:W-:Y:S01]  /*0f60*/  LOP3.LUT R8, R0, 0x1ffffffc, RZ, 0xc0, !PT ;  /* 0x1ffffffc00087812 */ /* 0x000fe200078ec0ff */
[----:B------:R-:W-:Y:S02]  /*0f70*/  IMAD.MOV.U32 R0, RZ, RZ, RZ ;  /* 0x000000ffff007224 */ /* 0x000fe400078e00ff */
        /* <DEDUP_REMOVED lines=17> */
.L_x_194:
[----:B0-----:R-:W0:Y:S02]  /*1090*/  SHFL.BFLY PT, R7, R2, 0x10, 0x1f ;  /* 0x0e001f0002077f89 */ /* 0x001e2400000e0000 */
[----:B0-----:R-:W-:-:S05]  /*10a0*/  FADD.FTZ R7, R7, R2 ;  /* 0x0000000207077221 */ /* 0x001fca0000010000 */
[----:B------:R-:W0:Y:S02]  /*10b0*/  SHFL.BFLY PT, R0, R7, 0x8, 0x1f ;  /* 0x0d001f0007007f89 */ /* 0x000e2400000e0000 */
[----:B0-----:R-:W-:-:S05]  /*10c0*/  FADD.FTZ R0, R7, R0 ;  /* 0x0000000007007221 */ /* 0x001fca0000010000 */
[----:B--2---:R-:W0:Y:S02]  /*10d0*/  SHFL.BFLY PT, R9, R0, 0x4, 0x1f ;  /* 0x0c801f0000097f89 */ /* 0x004e2400000e0000 */
[----:B0-----:R-:W-:-:S05]  /*10e0*/  FADD.FTZ R9, R0, R9 ;  /* 0x0000000900097221 */ /* 0x001fca0000010000 */
[----:B------:R-:W0:Y:S02]  /*10f0*/  SHFL.BFLY PT, R6, R9, 0x2, 0x1f ;  /* 0x0c401f0009067f89 */ /* 0x000e2400000e0000 */
[----:B0-----:R-:W-:-:S05]  /*1100*/  FADD.FTZ R6, R9, R6 ;  /* 0x0000000609067221 */ /* 0x001fca0000010000 */
[----:B------:R-:W0:Y:S02]  /*1110*/  SHFL.BFLY PT, R11, R6, 0x1, 0x1f ;  /* 0x0c201f00060b7f89 */ /* 0x000e2400000e0000 */
[----:B0-----:R-:W-:-:S07]  /*1120*/  FADD.FTZ R11, R6, R11 ;  /* 0x0000000b060b7221 */ /* 0x001fce0000010000 */
.L_x_195:
        /* <DEDUP_REMOVED lines=13> */
[----:B0-----:R-:W-:Y:S01]  /*1200*/  IADD3 R0, P1, R4, UR6, RZ ;  /* 0x0000000604007c10 */ /* 0x001fe2000ff3e0ff */
[----:B------:R-:W-:Y:S01]  /*1210*/  IMAD.MOV.U32 R7, RZ, RZ, RZ ;  /* 0x000000ffff077224 */ /* 0x000fe200078e00ff */
[----:B------:R-:W-:Y:S01]  /*1220*/  HFMA2.MMA R12, -RZ, RZ, 0, 0 ;  /* 0x00000000ff0c7435 */ /* 0x000fe200000001ff */
[----:B------:R-:W-:Y:S01]  /*1230*/  MOV R10, RZ ;  /* 0x000000ff000a7202 */ /* 0x000fe20000000f00 */
[----:B------:R-:W-:Y:S01]  /*1240*/  IMAD.MOV.U32 R22, RZ, RZ, RZ ;  /* 0x000000ffff167224 */ /* 0x000fe200078e00ff */
[----:B------:R-:W-:-:S05]  /*1250*/  IADD3.X R6, R17, UR4, RZ, P1, !PT ;  /* 0x0000000411067c10 */ /* 0x000fca0008ffe4ff */
[-C--:B------:R-:W-:Y:S02]  /*1260*/  IMAD R9, R6, R19.reuse, RZ ;  /* 0x0000001306097224 */ /* 0x080fe400078e02ff */
[----:B------:R-:W-:Y:S02]  /*1270*/  IMAD.MOV.U32 R6, RZ, RZ, R14 ;  /* 0x000000ffff067224 */ /* 0x000fe400078e000e */
[C---:B------:R-:W-:Y:S02]  /*1280*/  IMAD R9, R0.reuse, UR5, R9 ;  /* 0x0000000500097c24 */ /* 0x040fe4000f8e0209 */
[----:B------:R-:W-:-:S04]  /*1290*/  IMAD.WIDE.U32 R6, R0, R19, R6 ;  /* 0x0000001300067225 */ /* 0x000fc800078e0006 */
[----:B------:R-:W-:Y:S01]  /*12a0*/  IMAD.MOV.U32 R0, RZ, RZ, RZ ;  /* 0x000000ffff007224 */ /* 0x000fe200078e00ff */
[----:B-1----:R-:W-:Y:S01]  /*12b0*/  ULEA UR7, UR8, UR7, 0x18 ;  /* 0x0000000708077291 */ /* 0x002fe2000f8ec03f */
[----:B------:R-:W-:-:S08]  /*12c0*/  IMAD.IADD R13, R9, 0x1, R7 ;  /* 0x00000001090d7824 */ /* 0x000fd000078e0207 */
[----:B------:R-:W0:Y:S03]  /*12d0*/  LDS R2, [UR7] ;  /* 0x00000007ff027984 */ /* 0x000e260008000800 */
.L_x_198:
[----:B------:R-:W-:-:S05]  /*12e0*/  IMAD.U32 R20, R0, 0x4, R1 ;  /* 0x0000000400147824 */ /* 0x000fca00078e0001 */
[----:B------:R-:W0:Y:S01]  /*12f0*/  LDL R9, [R20] ;  /* 0x0000000014097983 */ /* 0x000e220000100800 */
[----:B------:R-:W-:Y:S02]  /*1300*/  IADD3 R11, P1, R10, R6, RZ ;  /* 0x000000060a0b7210 */ /* 0x000fe40007f3e0ff */
[----:B------:R-:W-:Y:S02]  /*1310*/  IADD3 R0, P2, R0, 0x1, RZ ;  /* 0x0000000100007810 */ /* 0x000fe40007f5e0ff */
[----:B------:R-:W-:Y:S02]  /*1320*/  IADD3.X R18, R22, R13, RZ, P1, !PT ;  /* 0x0000000d16127210 */ /* 0x000fe40000ffe4ff */
[----:B------:R-:W-:Y:S01]  /*1330*/  LEA R8, P1, R11, UR14, 0x1 ;  /* 0x0000000e0b087c11 */ /* 0x000fe2000f8208ff */
[----:B------:R-:W-:-:S04]  /*1340*/  IMAD.X R12, RZ, RZ, R12, P2 ;  /* 0x000000ffff0c7224 */ /* 0x000fc800010e060c */
[----:B------:R-:W-:Y:S02]  /*1350*/  IMAD R21, R12, R3, RZ ;  /* 0x000000030c157224 */ /* 0x000fe400078e02ff */
[----:B0-----:R-:W-:-:S05]  /*1360*/  FMUL.FTZ R9, R2, R9 ;  /* 0x0000000902097220 */ /* 0x001fca0000410000 */
[----:B------:R-:W-:Y:S02]  /*1370*/  F2FP.F16.F32.PACK_AB R10, RZ, R9 ;  /* 0x00000009ff0a723e */ /* 0x000fe400000000ff */
[----:B------:R-:W-:Y:S02]  /*1380*/  LEA.HI.X R9, R11, UR15, R18, 0x1, P1 ;  /* 0x0000000f0b097c11 */ /* 0x000fe400088f0c12 */
[----:B------:R-:W-:Y:S01]  /*1390*/  PRMT R23, R10, 0x7610, R23 ;  /* 0x000076100a177816 */ /* 0x000fe20000000017 */
[----:B------:R-:W-:-:S04]  /*13a0*/  IMAD.WIDE.U32 R10, R0, R3, RZ ;  /* 0x00000003000a7225 */ /* 0x000fc800078e00ff */
[----:B------:R-:W-:Y:S01]  /*13b0*/  IMAD.IADD R22, R11, 0x1, R21 ;  /* 0x000000010b167824 */ /* 0x000fe200078e0215 */
[----:B------:R-:W-:Y:S01]  /*13c0*/  IADD3 R18, P2, R14, R10, RZ ;  /* 0x0000000a0e127210 */ /* 0x000fe20007f5e0ff */
[----:B------:R1:W-:Y:S03]  /*13d0*/  STG.E.U16 desc[UR10][R8.64], R23 ;  /* 0x0000001708007986 */ /* 0x0003e6000c10150a */
[----:B------:R-:W-:Y:S02]  /*13e0*/  ISETP.GE.U32.AND P1, PT, R18, R19, PT ;  /* 0x000000131200720c */ /* 0x000fe40003f26070 */
[----:B------:R-:W-:-:S04]  /*13f0*/  IADD3.X R11, RZ, R22, RZ, P2, !PT ;  /* 0x00000016ff0b7210 */ /* 0x000fc800017fe4ff */
[----:B------:R-:W-:-:S13]  /*1400*/  ISETP.GE.AND.EX P1, PT, R11, UR5, PT, P1 ;  /* 0x000000050b007c0c */ /* 0x000fda000bf26310 */
[----:B-1----:R-:W-:Y:S05]  /*1410*/  @!P1 BRA `(.L_x_198) ;  /* 0xfffffffc00b09947 */ /* 0x002fea000383ffff */
.L_x_197:
[----:B------:R-:W-:Y:S05]  /*1420*/  BSYNC B0 ;  /* 0x0000000000007941 */ /* 0x000fea0003800000 */
.L_x_196:
[----:B------:R-:W1:Y:S01]  /*1430*/  LDC R2, c[0x0][0x238] ;  /* 0x00008e00ff027b82 */ /* 0x000e620000000800 */
[----:B------:R-:W-:-:S04]  /*1440*/  UIADD3 UR6, UP0, UR12, UR6, URZ ;  /* 0x000000060c067290 */ /* 0x000fc8000ff1e03f */
[----:B------:R-:W-:-:S03]  /*1450*/  UIADD3.X UR4, URZ, UR4, URZ, UP0, !UPT ;  /* 0x000000043f047290 */ /* 0x000fc600087fe43f */
[----:B0-----:R-:W0:Y:S03]  /*1460*/  LDC R0, c[0x0][0x238] ;  /* 0x00008e00ff007b82 */ /* 0x001e260000000800 */
[----:B------:R-:W-:Y:S01]  /*1470*/  IMAD.U32 R7, RZ, RZ, UR4 ;  /* 0x00000004ff077e24 */ /* 0x000fe2000f8e00ff */
[----:B-1----:R-:W-:Y:S02]  /*1480*/  ISETP.LE.U32.AND P1, PT, R2, UR6, PT ;  /* 0x0000000602007c0c */ /* 0x002fe4000bf23070 */
[----:B0-----:R-:W-:-:S04]  /*1490*/  SHF.R.S32.HI R0, RZ, 0x1f, R0 ;  /* 0x0000001fff007819 */ /* 0x001fc80000011400 */
[----:B------:R-:W-:-:S13]  /*14a0*/  ISETP.GE.AND.EX P1, PT, R7, R0, PT, P1 ;  /* 0x000000000700720c */ /* 0x000fda0003f26310 */
[----:B------:R-:W-:Y:S05]  /*14b0*/  @!P1 BRA `(.L_x_199) ;  /* 0xffffffec006c9947 */ /* 0x000fea000383ffff */
[----:B------:R-:W-:Y:S05]  /*14c0*/  EXIT ;  /* 0x000000000000794d */ /* 0x000fea0003800000 */
.L_x_200:
        /* <DEDUP_REMOVED lines=11> */
.L_x_554:


//--------------------- .text._ZN17fastertransformer14softmax_kernelI6__halfS1_Li4EEEvPT_PKT0_PKS2_S8_iiiif --------------------------
	.section	.text._ZN17fastertransformer14softmax_kernelI6__halfS1_Li4EEEvPT_PKT0_PKS2_S8_iiiif,"ax",@progbits
	.align	128
        .global         _ZN17fastertransformer14softmax_kernelI6__halfS1_Li4EEEvPT_PKT0_PKS2_S8_iiiif
        .type           _ZN17fastertransformer14softmax_kernelI6__halfS1_Li4EEEvPT_PKT0_PKS2_S8_iiiif,@function
        .size           _ZN17fastertransformer14softmax_kernelI6__halfS1_Li4EEEvPT_PKT0_PKS2_S8_iiiif,(.L_x_555 - _ZN17fastertransformer14softmax_kernelI6__halfS1_Li4EEEvPT_PKT0_PKS2_S8_iiiif)
        .other          _ZN17fastertransformer14softmax_kernelI6__halfS1_Li4EEEvPT_PKT0_PKS2_S8_iiiif,@"STO_CUDA_ENTRY STV_DEFAULT"
_ZN17fastertransformer14softmax_kernelI6__halfS1_Li4EEEvPT_PKT0_PKS2_S8_iiiif:
.text._ZN17fastertransformer14softmax_kernelI6__halfS1_Li4EEEvPT_PKT0_PKS2_S8_iiiif:
        /* <DEDUP_REMOVED lines=39> */
.L_x_217:
        /* <DEDUP_REMOVED lines=33> */
.L_x_205:
        /* <DEDUP_REMOVED lines=34> */
.L_x_204:
[----:B------:R-:W-:Y:S05]  /*06a0*/  BRA `(.L_x_202) ;  /* 0x0000000000807947 */ /* 0x000fea0003800000 */
.L_x_203:
[----:B------:R-:W-:Y:S01]  /*06b0*/  IMAD.MOV.U32 R0, RZ, RZ, RZ ;  /* 0x000000ffff007224 */ /* 0x000fe200078e00ff */
[----:B------:R-:W-:Y:S02]  /*06c0*/  CS2R R22, SRZ ;  /* 0x0000000000167805 */ /* 0x000fe4000001ff00 */
[----:B------:R-:W-:-:S07]  /*06d0*/  MOV R13, R14 ;  /* 0x0000000e000d7202 */ /* 0x000fce0000000f00 */
.L_x_206:
        /* <DEDUP_REMOVED lines=29> */
.L_x_202:
[----:B------:R-:W-:Y:S05]  /*08b0*/  BSYNC B0 ;  /* 0x0000000000007941 */ /* 0x000fea0003800000 */
.L_x_201:
        /* <DEDUP_REMOVED lines=41> */
.L_x_207:
        /* <DEDUP_REMOVED lines=10> */
.L_x_208:
        /* <DEDUP_REMOVED lines=16> */
.L_x_211:
        /* <DEDUP_REMOVED lines=17> */
.L_x_210:
[----:B------:R-:W-:Y:S05]  /*0e00*/  BSYNC B0 ;  /* 0x0000000000007941 */ /* 0x000fea0003800000 */
.L_x_209:
        /* <DEDUP_REMOVED lines=40> */
.L_x_212:
        /* <DEDUP_REMOVED lines=10> */
.L_x_213:
        /* <DEDUP_REMOVED lines=27> */
.L_x_216:
        /* <DEDUP_REMOVED lines=20> */
.L_x_215:
[----:B------:R-:W-:Y:S05]  /*1420*/  BSYNC B0 ;  /* 0x0000000000007941 */ /* 0x000fea0003800000 */
.L_x_214:
        /* <DEDUP_REMOVED lines=10> */
.L_x_218:
        /* <DEDUP_REMOVED lines=11> */
.L_x_555:


//--------------------- .text._ZN17fastertransformer14softmax_kernelI6__halffLi1EEEvPT_PKT0_PKS2_S8_iiiif --------------------------
	.section	.text._ZN17fastertransformer14softmax_kernelI6__halffLi1EEEvPT_PKT0_PKS2_S8_iiiif,"ax",@progbits
	.align	128
        .global         _ZN17fastertransformer14softmax_kernelI6__halffLi1EEEvPT_PKT0_PKS2_S8_iiiif
        .type           _ZN17fastertransformer14softmax_kernelI6__halffLi1EEEvPT_PKT0_PKS2_S8_iiiif,@function
        .size           _ZN17fastertransformer14softmax_kernelI6__halffLi1EEEvPT_PKT0_PKS2_S8_iiiif,(.L_x_556 - _ZN17fastertransformer14softmax_kernelI6__halffLi1EEEvPT_PKT0_PKS2_S8_iiiif)
        .other          _ZN17fastertransformer14softmax_kernelI6__halffLi1EEEvPT_PKT0_PKS2_S8_iiiif,@"STO_CUDA_ENTRY STV_DEFAULT"
_ZN17fastertransformer14softmax_kernelI6__halffLi1EEEvPT_PKT0_PKS2_S8_iiiif:
.text._ZN17fastertransformer14softmax_kernelI6__halffLi1EEEvPT_PKT0_PKS2_S8_iiiif:
        /* <DEDUP_REMOVED lines=45> */
.L_x_236:
        /* <DEDUP_REMOVED lines=31> */
.L_x_223:
        /* <DEDUP_REMOVED lines=12> */
[----:B------:R-:W4:Y:S01]  /*0580*/  LDG.E R28, desc[UR12][R28.64] ;  /* 0x0000000c1c1c7981 */ /* 0x000f22000c1e1900 */
[----:B------:R-:W-:Y:S01]  /*0590*/  IADD3 R23, P2, R23, 0x1, RZ ;  /* 0x0000000117177810 */ /* 0x000fe20007f5e0ff */
[----:B-1----:R-:W-:-:S03]  /*05a0*/  IMAD.MOV.U32 R19, RZ, RZ, RZ ;  /* 0x000000ffff137224 */ /* 0x002fc600078e00ff */
[----:B------:R-:W-:Y:S01]  /*05b0*/  IADD3.X R26, RZ, R26, RZ, P2, !PT ;  /* 0x0000001aff1a7210 */ /* 0x000fe200017fe4ff */
[----:B--2---:R-:W-:Y:S02]  /*05c0*/  HADD2.F32 R25, -RZ, R18.H0_H0 ;  /* 0x20000012ff197230 */ /* 0x004fe40000004100 */
[----:B---3--:R-:W-:-:S03]  /*05d0*/  FFMA.FTZ R18, R21, R4, RZ ;  /* 0x0000000415127223 */ /* 0x008fc600000100ff */
[----:B------:R-:W-:-:S04]  /*05e0*/  FADD.FTZ R25, -R25, 1 ;  /* 0x3f80000019197421 */ /* 0x000fc80000010100 */
[----:B------:R-:W-:Y:S01]  /*05f0*/  FFMA.FTZ R27, R25, -10000, R18 ;  /* 0xc61c4000191b7823 */ /* 0x000fe20000010012 */
[----:B------:R-:W-:Y:S02]  /*0600*/  IMAD.MOV.U32 R18, RZ, RZ, R2 ;  /* 0x000000ffff127224 */ /* 0x000fe400078e0002 */
[----:B0-----:R-:W-:Y:S02]  /*0610*/  IMAD R25, R26, R3, RZ ;  /* 0x000000031a197224 */ /* 0x001fe400078e02ff */
[----:B------:R-:W-:-:S04]  /*0620*/  IMAD.WIDE.U32 R18, R3, R23, R18 ;  /* 0x0000001703127225 */ /* 0x000fc800078e0012 */
[----:B------:R-:W-:Y:S01]  /*0630*/  IMAD.IADD R25, R19, 0x1, R25 ;  /* 0x0000000113197824 */ /* 0x000fe200078e0219 */
[----:B------:R-:W-:Y:S01]  /*0640*/  ISETP.GE.U32.AND P2, PT, R18, R9, PT ;  /* 0x000000091200720c */ /* 0x000fe20003f46070 */
[----:B----4-:R-:W-:-:S03]  /*0650*/  FFMA.FTZ R19, R28, UR9, R27 ;  /* 0x000000091c137c23 */ /* 0x010fc6000801001b */
[----:B------:R-:W-:Y:S02]  /*0660*/  ISETP.GE.AND.EX P2, PT, R25, UR8, PT, P2 ;  /* 0x0000000819007c0c */ /* 0x000fe4000bf46320 */
[----:B------:R-:W-:Y:S02]  /*0670*/  MOV R27, R18 ;  /* 0x00000012001b7202 */ /* 0x000fe40000000f00 */
[----:B------:R-:W-:-:S09]  /*0680*/  FMNMX.FTZ R24, R19, R24, !PT ;  /* 0x0000001813187209 */ /* 0x000fd20007810000 */
[----:B------:R-:W-:Y:S05]  /*0690*/  @!P2 BRA `(.L_x_223) ;  /* 0xfffffffc0088a947 */ /* 0x000fea000383ffff */
[----:B------:R-:W-:Y:S05]  /*06a0*/  BSYNC B1 ;  /* 0x0000000000017941 */ /* 0x000fea0003800000 */
.L_x_222:
[----:B------:R-:W-:Y:S01]  /*06b0*/  IMAD.MOV.U32 R8, RZ, RZ, R19 ;  /* 0x000000ffff087224 */ /* 0x000fe200078e0013 */
[----:B------:R-:W-:Y:S06]  /*06c0*/  BRA `(.L_x_220) ;  /* 0x0000000000847947 */ /* 0x000fec0003800000 */
.L_x_221:
[----:B------:R-:W-:Y:S01]  /*06d0*/  BSSY B1, `(.L_x_224) ;  /* 0x000001f000017945 */ /* 0x000fe20003800000 */
[----:B------:R-:W-:Y:S01]  /*06e0*/  IMAD.MOV.U32 R23, RZ, RZ, RZ ;  /* 0x000000ffff177224 */ /* 0x000fe200078e00ff */
[----:B------:R-:W-:Y:S01]  /*06f0*/  MOV R25, R2 ;  /* 0x0000000200197202 */ /* 0x000fe20000000f00 */
[----:B------:R-:W-:Y:S02]  /*0700*/  IMAD.MOV.U32 R28, RZ, RZ, RZ ;  /* 0x000000ffff1c7224 */ /* 0x000fe400078e00ff */
[----:B------:R-:W-:-:S07]  /*0710*/  IMAD.MOV.U32 R19, RZ, RZ, RZ ;  /* 0x000000ffff137224 */ /* 0x000fce00078e00ff */
.L_x_225:
[----:B------:R-:W-:-:S05]  /*0720*/  IADD3 R18, P2, R25, R16, RZ ;  /* 0x0000001019127210 */ /* 0x000fca0007f5e0ff */
[----:B------:R-:W-:Y:S01]  /*0730*/  IMAD.X R21, R19, 0x1, R22, P2 ;  /* 0x0000000113157824 */ /* 0x000fe200010e0616 */
[----:B------:R-:W-:-:S04]  /*0740*/  LEA R20, P2, R18, UR20, 0x1 ;  /* 0x0000001412147c11 */ /* 0x000fc8000f8408ff */
[----:B------:R-:W-:-:S05]  /*0750*/  LEA.HI.X R21, R18, UR21, R21, 0x1, P2 ;  /* 0x0000001512157c11 */ /* 0x000fca00090f0c15 */
[----:B------:R-:W2:Y:S01]  /*0760*/  LDG.E.U16.CONSTANT R20, desc[UR12][R20.64] ;  /* 0x0000000c14147981 */ /* 0x000ea2000c1e9500 */
[----:B------:R-:W-:-:S05]  /*0770*/  IADD3 R18, P2, R25, R14, RZ ;  /* 0x0000000e19127210 */ /* 0x000fca0007f5e0ff */
[----:B------:R-:W-:Y:S01]  /*0780*/  IMAD.X R19, R19, 0x1, R8, P2 ;  /* 0x0000000113137824 */ /* 0x000fe200010e0608 */
[----:B------:R-:W-:-:S04]  /*0790*/  LEA R26, P2, R18, UR18, 0x2 ;  /* 0x00000012121a7c11 */ /* 0x000fc8000f8410ff */
[----:B------:R-:W-:-:S05]  /*07a0*/  LEA.HI.X R27, R18, UR19, R19, 0x2, P2 ;  /* 0x00000013121b7c11 */ /* 0x000fca00090f1413 */
[----:B------:R-:W3:Y:S01]  /*07b0*/  LDG.E R26, desc[UR12][R26.64] ;  /* 0x0000000c1a1a7981 */ /* 0x000ee2000c1e1900 */
[----:B------:R-:W-:Y:S01]  /*07c0*/  IADD3 R23, P2, R23, 0x1, RZ ;  /* 0x0000000117177810 */ /* 0x000fe20007f5e0ff */
[----:B------:R-:W-:Y:S02]  /*07d0*/  IMAD.MOV.U32 R18, RZ, RZ, R2 ;  /* 0x000000ffff127224 */ /* 0x000fe400078e0002 */
[----:B------:R-:W-:Y:S01]  /*07e0*/  IMAD.MOV.U32 R19, RZ, RZ, RZ ;  /* 0x000000ffff137224 */ /* 0x000fe200078e00ff */
[----:B------:R-:W-:Y:S01]  /*07f0*/  IADD3.X R28, RZ, R28, RZ, P2, !PT ;  /* 0x0000001cff1c7210 */ /* 0x000fe200017fe4ff */
[----:B0-----:R-:W-:-:S03]  /*0800*/  IMAD.WIDE.U32 R18, R3, R23, R18 ;  /* 0x0000001703127225 */ /* 0x001fc600078e0012 */
[----:B------:R-:W-:Y:S01]  /*0810*/  ISETP.GE.U32.AND P2, PT, R18, R9, PT ;  /* 0x000000091200720c */ /* 0x000fe20003f46070 */
[----:B--2---:R-:W-:-:S05]  /*0820*/  HADD2.F32 R25, -RZ, R20.H0_H0 ;  /* 0x20000014ff197230 */ /* 0x004fca0000004100 */
[----:B------:R-:W-:Y:S01]  /*0830*/  FADD.FTZ R20, -R25, 1 ;  /* 0x3f80000019147421 */ /* 0x000fe20000010100 */
[----:B------:R-:W-:-:S03]  /*0840*/  IMAD R25, R28, R3, RZ ;  /* 0x000000031c197224 */ /* 0x000fc600078e02ff */
[----:B------:R-:W-:Y:S01]  /*0850*/  FFMA.FTZ R21, R20, -10000, RZ ;  /* 0xc61c400014157823 */ /* 0x000fe200000100ff */
[----:B------:R-:W-:Y:S01]  /*0860*/  IMAD.IADD R19, R19, 0x1, R25 ;  /* 0x0000000113137824 */ /* 0x000fe200078e0219 */
[----:B------:R-:W-:-:S04]  /*0870*/  MOV R25, R18 ;  /* 0x0000001200197202 */ /* 0x000fc80000000f00 */
[----:B------:R-:W-:Y:S01]  /*0880*/  ISETP.GE.AND.EX P2, PT, R19, UR8, PT, P2 ;  /* 0x0000000813007c0c */ /* 0x000fe2000bf46320 */
[----:B---3--:R-:W-:-:S05]  /*0890*/  FFMA.FTZ R21, R26, UR10, R21 ;  /* 0x0000000a1a157c23 */ /* 0x008fca0008010015 */
[----:B------:R-:W-:-:S07]  /*08a0*/  FMNMX.FTZ R24, R21, R24, !PT ;  /* 0x0000001815187209 */ /* 0x000fce0007810000 */
[----:B------:R-:W-:Y:S05]  /*08b0*/  @!P2 BRA `(.L_x_225) ;  /* 0xfffffffc0098a947 */ /* 0x000fea000383ffff */
[----:B------:R-:W-:Y:S05]  /*08c0*/  BSYNC B1 ;  /* 0x0000000000017941 */ /* 0x000fea0003800000 */
.L_x_224:
[----:B------:R-:W-:-:S07]  /*08d0*/  IMAD.MOV.U32 R8, RZ, RZ, R21 ;  /* 0x000000ffff087224 */ /* 0x000fce00078e0015 */
.L_x_220:
[----:B------:R-:W-:Y:S05]  /*08e0*/  BSYNC B0 ;  /* 0x0000000000007941 */ /* 0x000fea0003800000 */
.L_x_219:
        /* <DEDUP_REMOVED lines=39> */
.L_x_226:
        /* <DEDUP_REMOVED lines=10> */
.L_x_227:
        /* <DEDUP_REMOVED lines=15> */
.L_x_230:
[----:B------:R-:W-:Y:S01]  /*0cf0*/  IADD3 R16, P2, R16, 0x1, RZ ;  /* 0x0000000110107810 */ /* 0x000fe20007f5e0ff */
[----:B------:R-:W-:Y:S01]  /*0d00*/  IMAD.MOV.U32 R14, RZ, RZ, R2 ;  /* 0x000000ffff0e7224 */ /* 0x000fe200078e0002 */
[----:B------:R-:W-:Y:S01]  /*0d10*/  MOV R15, RZ ;  /* 0x000000ff000f7202 */ /* 0x000fe20000000f00 */
        /* <DEDUP_REMOVED lines=11> */
.L_x_229:
[----:B------:R-:W-:Y:S05]  /*0dd0*/  BSYNC B0 ;  /* 0x0000000000007941 */ /* 0x000fea0003800000 */
.L_x_228:
        /* <DEDUP_REMOVED lines=18> */
[----:B------:R-:W-:-:S04]  /*0f00*/  IMAD.SHL.U32 R15, R2, 0x4, RZ ;  /* 0x00000004020f7824 */ /* 0x000fc800078e00ff */
        /* <DEDUP_REMOVED lines=19> */
.L_x_231:
        /* <DEDUP_REMOVED lines=10> */
.L_x_232:
        /* <DEDUP_REMOVED lines=14> */
[----:B------:R-:W-:Y:S01]  /*11c0*/  HFMA2.MMA R22, -RZ, RZ, 0, 0 ;  /* 0x00000000ff167435 */ /* 0x000fe200000001ff */
[----:B------:R-:W-:Y:S02]  /*11d0*/  IMAD.MOV.U32 R18, RZ, RZ, RZ ;  /* 0x000000ffff127224 */ /* 0x000fe400078e00ff */
[----:B0-----:R-:W-:Y:S01]  /*11e0*/  IADD3.X R14, R7, UR4, RZ, P1, !PT ;  /* 0x00000004070e7c10 */ /* 0x001fe20008ffe4ff */
[----:B------:R-:W-:Y:S02]  /*11f0*/  IMAD.MOV.U32 R28, RZ, RZ, RZ ;  /* 0x000000ffff1c7224 */ /* 0x000fe400078e00ff */
[----:B------:R-:W-:Y:S02]  /*1200*/  IMAD.MOV.U32 R24, RZ, RZ, RZ ;  /* 0x000000ffff187224 */ /* 0x000fe400078e00ff */
[----:B------:R-:W-:Y:S01]  /*1210*/  IMAD R17, R14, R9, RZ ;  /* 0x000000090e117224 */ /* 0x000fe200078e02ff */
[----:B------:R-:W-:-:S03]  /*1220*/  MOV R14, R2 ;  /* 0x00000002000e7202 */ /* 0x000fc60000000f00 */
[----:B------:R-:W-:Y:S01]  /*1230*/  IMAD R17, R16, UR8, R17 ;  /* 0x0000000810117c24 */ /* 0x000fe2000f8e0211 */
[----:B-1----:R-:W-:-:S09]  /*1240*/  ULEA UR9, UR10, UR9, 0x18 ;  /* 0x000000090a097291 */ /* 0x002fd2000f8ec03f */
[----:B------:R-:W0:Y:S02]  /*1250*/  LDS R15, [UR9] ;  /* 0x00000009ff0f7984 */ /* 0x000e240008000800 */
[----:B0-----:R-:W-:Y:S01]  /*1260*/  FMUL.FTZ R20, R8, R15 ;  /* 0x0000000f08147220 */ /* 0x001fe20000410000 */
[----:B------:R-:W-:Y:S02]  /*1270*/  IMAD.MOV.U32 R15, RZ, RZ, RZ ;  /* 0x000000ffff0f7224 */ /* 0x000fe400078e00ff */
[----:B------:R-:W-:Y:S02]  /*1280*/  IMAD.WIDE.U32 R14, R16, R9, R14 ;  /* 0x00000009100e7225 */ /* 0x000fe400078e000e */
[----:B------:R-:W-:Y:S02]  /*1290*/  F2FP.F16.F32.PACK_AB R20, RZ, R20 ;  /* 0x00000014ff14723e */ /* 0x000fe400000000ff */
[----:B------:R-:W-:-:S07]  /*12a0*/  IMAD.IADD R21, R17, 0x1, R15 ;  /* 0x0000000111157824 */ /* 0x000fce00078e020f */
.L_x_235:
        /* <DEDUP_REMOVED lines=15> */
.L_x_234:
[----:B------:R-:W-:Y:S05]  /*13a0*/  BSYNC B0 ;  /* 0x0000000000007941 */ /* 0x000fea0003800000 */
.L_x_233:
        /* <DEDUP_REMOVED lines=8> */
.L_x_237:
        /* <DEDUP_REMOVED lines=13> */
.L_x_556:


//--------------------- .text._ZN17fastertransformer14softmax_kernelI6__halffLi2EEEvPT_PKT0_PKS2_S8_iiiif --------------------------
	.section	.text._ZN17fastertransformer14softmax_kernelI6__halffLi2EEEvPT_PKT0_PKS2_S8_iiiif,"ax",@progbits
	.align	128
        .global         _ZN17fastertransformer14softmax_kernelI6__halffLi2EEEvPT_PKT0_PKS2_S8_iiiif
        .type           _ZN17fastertransformer14softmax_kernelI6__halffLi2EEEvPT_PKT0_PKS2_S8_iiiif,@function
        .size           _ZN17fastertransformer14softmax_kernelI6__halffLi2EEEvPT_PKT0_PKS2_S8_iiiif,(.L_x_557 - _ZN17fastertransformer14softmax_kernelI6__halffLi2EEEvPT_PKT0_PKS2_S8_iiiif)
        .other          _ZN17fastertransformer14softmax_kernelI6__halffLi2EEEvPT_PKT0_PKS2_S8_iiiif,@"STO_CUDA_ENTRY STV_DEFAULT"
_ZN17fastertransformer14softmax_kernelI6__halffLi2EEEvPT_PKT0_PKS2_S8_iiiif:
.text._ZN17fastertransformer14softmax_kernelI6__halffLi2EEEvPT_PKT0_PKS2_S8_iiiif:
        /* <DEDUP_REMOVED lines=19> */
[----:B------:R-:W-:Y:S01]  /*0130*/  ULDC UR5, c[0x0][0x23c] ;  /* 0x00008f0000057ab9 */ /* 0x000fe20000000800 */
[----:B------:R-:W-:Y:S01]  /*0140*/  IMAD.MOV.U32 R11, RZ, RZ, RZ ;  /* 0x000000ffff0b7224 */ /* 0x000fe200078e00ff */
[----:B------:R-:W-:Y:S01]  /*0150*/  UMOV UR6, UR4 ;  /* 0x0000000400067c82 */ /* 0x000fe20008000000 */
[----:B-----5:R-:W-:Y:S01]  /*0160*/  @P0 HADD2.F32 R11, -RZ, R2.H0_H0 ;  /* 0x20000002ff0b0230 */ /* 0x020fe20000004100 */
[----:B------:R-:W-:Y:S01]  /*0170*/  USHF.R.S32.HI UR5, URZ, 0x1f, UR5 ;  /* 0x0000001f3f057899 */ /* 0x000fe20008011405 */
[----:B------:R-:W2:Y:S01]  /*0180*/  S2UR UR9, SR_CTAID.Y ;  /* 0x00000000000979c3 */ /* 0x000ea20000002600 */
[----:B------:R-:W-:Y:S01]  /*0190*/  UMOV UR4, URZ ;  /* 0x0000003f00047c82 */ /* 0x000fe20008000000 */
[----:B0-----:R-:W-:Y:S01]  /*01a0*/  SHF.R.S32.HI R0, RZ, 0x1f, R3 ;  /* 0x0000001fff007819 */ /* 0x001fe20000011403 */
[----:B--2---:R-:W-:-:S05]  /*01b0*/  IMAD.WIDE.U32 R6, R3, UR9, R6 ;  /* 0x0000000903067c25 */ /* 0x004fca000f8e0006 */
[----:B------:R-:W0:Y:S01]  /*01c0*/  LDC R3, c[0x0][RZ] ;  /* 0x00000000ff037b82 */ /* 0x000e220000000800 */
[----:B------:R-:W-:Y:S01]  /*01d0*/  ULDC UR12, c[0x0][0xc] ;  /* 0x00000300000c7ab9 */ /* 0x000fe20000000800 */
[----:B------:R-:W-:Y:S02]  /*01e0*/  IMAD R5, R0, UR9, RZ ;  /* 0x0000000900057c24 */ /* 0x000fe4000f8e02ff */
[----:B------:R-:W-:Y:S02]  /*01f0*/  IMAD R15, R9, UR9, RZ ;  /* 0x00000009090f7c24 */ /* 0x000fe4000f8e02ff */
[----:B------:R-:W-:Y:S02]  /*0200*/  IMAD.IADD R0, R7, 0x1, R5 ;  /* 0x0000000107007824 */ /* 0x000fe400078e0205 */
[----:B------:R-:W-:-:S04]  /*0210*/  IMAD.WIDE.U32 R12, R17, UR9, RZ ;  /* 0x00000009110c7c25 */ /* 0x000fc8000f8e00ff */
[----:B------:R-:W-:Y:S01]  /*0220*/  IMAD R0, R0, R17, RZ ;  /* 0x0000001100007224 */ /* 0x000fe200078e02ff */
[----:B------:R-:W-:Y:S01]  /*0230*/  IADD3 R12, R13, R15, RZ ;  /* 0x0000000f0d0c7210 */ /* 0x000fe20007ffe0ff */
[----:B------:R-:W-:-:S04]  /*0240*/  IMAD.WIDE.U32 R4, R6, R17, RZ ;  /* 0x0000001106047225 */ /* 0x000fc800078e00ff */
[----:B------:R-:W-:-:S04]  /*0250*/  IMAD R7, R9, R6, R0 ;  /* 0x0000000609077224 */ /* 0x000fc800078e0200 */
[----:B-1----:R-:W-:-:S07]  /*0260*/  IMAD.IADD R13, R5, 0x1, R7 ;  /* 0x00000001050d7824 */ /* 0x002fce00078e0207 */
.L_x_254:
        /* <DEDUP_REMOVED lines=13> */
[----:B------:R-:W-:-:S04]  /*0340*/  IADD3 R2, P2, R4, UR6, RZ ;  /* 0x0000000604027c10 */ /* 0x000fc8000ff5e0ff */
[----:B------:R-:W-:-:S05]  /*0350*/  IADD3.X R8, R13, UR4, RZ, P2, !PT ;  /* 0x000000040d087c10 */ /* 0x000fca00097fe4ff */
[-C--:B------:R-:W-:Y:S02]  /*0360*/  IMAD R7, R8, R15.reuse, RZ ;  /* 0x0000000f08077224 */ /* 0x080fe400078e02ff */
[----:B------:R-:W-:-:S04]  /*0370*/  IMAD.WIDE.U32 R8, R2, R15, RZ ;  /* 0x0000000f02087225 */ /* 0x000fc800078e00ff */
[----:B------:R-:W-:-:S05]  /*0380*/  IMAD R19, R2, UR5, R7 ;  /* 0x0000000502137c24 */ /* 0x000fca000f8e0207 */
[----:B------:R-:W-:Y:S01]  /*0390*/  IADD3 R14, R9, R19, RZ ;  /* 0x00000013090e7210 */ /* 0x000fe20007ffe0ff */
[----:B-1----:R-:W-:-:S05]  /*03a0*/  IMAD R0, R0, UR9, RZ ;  /* 0x0000000900007c24 */ /* 0x002fca000f8e02ff */
[----:B------:R-:W-:-:S04]  /*03b0*/  IADD3 R6, P3, R0, UR6, RZ ;  /* 0x0000000600067c10 */ /* 0x000fc8000ff7e0ff */
[----:B------:R-:W-:-:S05]  /*03c0*/  IADD3.X R0, R12, UR4, RZ, P3, !PT ;  /* 0x000000040c007c10 */ /* 0x000fca0009ffe4ff */
[----:B------:R-:W-:-:S04]  /*03d0*/  IMAD R17, R0, R15, RZ ;  /* 0x0000000f00117224 */ /* 0x000fc800078e02ff */
[C---:B------:R-:W-:Y:S02]  /*03e0*/  IMAD R21, R6.reuse, UR5, R17 ;  /* 0x0000000506157c24 */ /* 0x040fe4000f8e0211 */
[----:B------:R-:W-:-:S04]  /*03f0*/  IMAD.WIDE.U32 R6, R6, R15, RZ ;  /* 0x0000000f06067225 */ /* 0x000fc800078e00ff */
[----:B------:R-:W-:Y:S02]  /*0400*/  IMAD.MOV.U32 R17, RZ, RZ, -0x1f528714 ;  /* 0xe0ad78ecff117424 */ /* 0x000fe400078e00ff */
[----:B------:R-:W-:Y:S01]  /*0410*/  IMAD.IADD R16, R7, 0x1, R21 ;  /* 0x0000000107107824 */ /* 0x000fe200078e0215 */
[----:B------:R-:W-:Y:S06]  /*0420*/  @!P0 BRA `(.L_x_240) ;  /* 0x00000000009c8947 */ /* 0x000fec0003800000 */
[----:B------:R-:W-:Y:S01]  /*0430*/  BSSY B1, `(.L_x_241) ;  /* 0x0000025000017945 */ /* 0x000fe20003800000 */
[----:B------:R-:W-:Y:S01]  /*0440*/  IMAD.MOV.U32 R0, RZ, RZ, RZ ;  /* 0x000000ffff007224 */ /* 0x000fe200078e00ff */
[----:B------:R-:W-:Y:S01]  /*0450*/  MOV R25, R10 ;  /* 0x0000000a00197202 */ /* 0x000fe20000000f00 */
[----:B------:R-:W-:Y:S02]  /*0460*/  IMAD.MOV.U32 R24, RZ, RZ, RZ ;  /* 0x000000ffff187224 */ /* 0x000fe400078e00ff */
[----:B------:R-:W-:-:S07]  /*0470*/  IMAD.MOV.U32 R23, RZ, RZ, RZ ;  /* 0x000000ffff177224 */ /* 0x000fce00078e00ff */
.L_x_242:
        /* <DEDUP_REMOVED lines=9> */
[----:B------:R-:W3:Y:S01]  /*0510*/  LDG.E R20, desc[UR10][R20.64] ;  /* 0x0000000a14147981 */ /* 0x000ee2000c1e1900 */
[----:B------:R-:W-:Y:S01]  /*0520*/  IADD3 R22, P2, R25, -UR6, RZ ;  /* 0x8000000619167c10 */ /* 0x000fe2000ff5e0ff */
[----:B-1----:R-:W-:Y:S01]  /*0530*/  IMAD.MOV.U32 R19, RZ, RZ, RZ ;  /* 0x000000ffff137224 */ /* 0x002fe200078e00ff */
[C---:B------:R-:W-:Y:S02]  /*0540*/  LEA R27, R0.reuse, R1, 0x2 ;  /* 0x00000001001b7211 */ /* 0x040fe400078e10ff */
        /* <DEDUP_REMOVED lines=11> */
[----:B------:R-:W-:-:S03]  /*0600*/  ISETP.GE.U32.AND P2, PT, R18, R15, PT ;  /* 0x0000000f1200720c */ /* 0x000fc60003f46070 */
[----:B---3--:R-:W-:Y:S01]  /*0610*/  FFMA.FTZ R2, R20, UR7, R25 ;  /* 0x0000000714027c23 */ /* 0x008fe20008010019 */
[----:B------:R-:W-:Y:S01]  /*0620*/  IADD3 R23, R19, R23, RZ ;  /* 0x0000001713177210 */ /* 0x000fe20007ffe0ff */
[----:B------:R-:W-:-:S03]  /*0630*/  IMAD.MOV.U32 R25, RZ, RZ, R18 ;  /* 0x000000ffff197224 */ /* 0x000fc600078e0012 */
[----:B------:R1:W-:Y:S01]  /*0640*/  STL [R27], R2 ;  /* 0x000000021b007387 */ /* 0x0003e20000100800 */
[----:B------:R-:W-:Y:S02]  /*0650*/  ISETP.GE.AND.EX P2, PT, R23, UR5, PT, P2 ;  /* 0x0000000517007c0c */ /* 0x000fe4000bf46320 */
[----:B------:R-:W-:-:S11]  /*0660*/  FMNMX.FTZ R17, R2, R17, !PT ;  /* 0x0000001102117209 */ /* 0x000fd60007810000 */
[----:B-1----:R-:W-:Y:S05]  /*0670*/  @!P2 BRA `(.L_x_242) ;  /* 0xfffffffc0080a947 */ /* 0x002fea000383ffff */
[----:B------:R-:W-:Y:S05]  /*0680*/  BSYNC B1 ;  /* 0x0000000000017941 */ /* 0x000fea0003800000 */
.L_x_241:
[----:B------:R-:W-:Y:S05]  /*0690*/  BRA `(.L_x_239) ;  /* 0x00000000007c7947 */ /* 0x000fea0003800000 */
.L_x_240:
[----:B------:R-:W-:Y:S01]  /*06a0*/  IMAD.MOV.U32 R0, RZ, RZ, RZ ;  /* 0x000000ffff007224 */ /* 0x000fe200078e00ff */
[----:B------:R-:W-:Y:S01]  /*06b0*/  CS2R R22, SRZ ;  /* 0x0000000000167805 */ /* 0x000fe2000001ff00 */
[----:B------:R-:W-:-:S07]  /*06c0*/  IMAD.MOV.U32 R21, RZ, RZ, R10 ;  /* 0x000000ffff157224 */ /* 0x000fce00078e000a */
.L_x_243:
[----:B------:R-:W-:-:S04]  /*06d0*/  IADD3 R2, P2, R21, R6, RZ ;  /* 0x0000000615027210 */ /* 0x000fc80007f5e0ff */
[----:B------:R-:W-:Y:S02]  /*06e0*/  IADD3.X R19, R23, R16, RZ, P2, !PT ;  /* 0x0000001017137210 */ /* 0x000fe400017fe4ff */
[----:B------:R-:W-:-:S04]  /*06f0*/  LEA R18, P2, R2, UR20, 0x1 ;  /* 0x0000001402127c11 */ /* 0x000fc8000f8408ff */
[----:B------:R-:W-:Y:S02]  /*0700*/  LEA.HI.X R19, R2, UR21, R19, 0x1, P2 ;  /* 0x0000001502137c11 */ /* 0x000fe400090f0c13 */
[----:B------:R-:W-:-:S03]  /*0710*/  IADD3 R2, P2, R21, R8, RZ ;  /* 0x0000000815027210 */ /* 0x000fc60007f5e0ff */
[----:B------:R1:W2:Y:S02]  /*0720*/  LDG.E.U16.CONSTANT R18, desc[UR10][R18.64] ;  /* 0x0000000a12127981 */ /* 0x0002a4000c1e9500 */
[----:B------:R-:W-:Y:S01]  /*0730*/  IMAD.X R21, R23, 0x1, R14, P2 ;  /* 0x0000000117157824 */ /* 0x000fe200010e060e */
[----:B------:R-:W-:-:S04]  /*0740*/  LEA R20, P2, R2, UR18, 0x2 ;  /* 0x0000001202147c11 */ /* 0x000fc8000f8410ff */
[----:B------:R-:W-:-:S05]  /*0750*/  LEA.HI.X R21, R2, UR19, R21, 0x2, P2 ;  /* 0x0000001302157c11 */ /* 0x000fca00090f1415 */
[----:B------:R3:W4:Y:S01]  /*0760*/  LDG.E R20, desc[UR10][R20.64] ;  /* 0x0000000a14147981 */ /* 0x000722000c1e1900 */
[C---:B------:R-:W-:Y:S01]  /*0770*/  IMAD.U32 R25, R0.reuse, 0x4, R1 ;  /* 0x0000000400197824 */ /* 0x040fe200078e0001 */
[----:B------:R-:W-:Y:S01]  /*0780*/  IADD3 R0, P2, R0, 0x1, RZ ;  /* 0x0000000100007810 */ /* 0x000fe20007f5e0ff */
[----:B-1----:R-:W-:-:S04]  /*0790*/  IMAD.MOV.U32 R19, RZ, RZ, RZ ;  /* 0x000000ffff137224 */ /* 0x002fc800078e00ff */
[----:B------:R-:W-:Y:S02]  /*07a0*/  IMAD.X R22, RZ, RZ, R22, P2 ;  /* 0x000000ffff167224 */ /* 0x000fe400010e0616 */
[----:B--2---:R-:W-:Y:S01]  /*07b0*/  HADD2.F32 R2, -RZ, R18.H0_H0 ;  /* 0x20000012ff027230 */ /* 0x004fe20000004100 */
[----:B------:R-:W-:-:S04]  /*07c0*/  MOV R18, R10 ;  /* 0x0000000a00127202 */ /* 0x000fc80000000f00 */
[----:B------:R-:W-:Y:S01]  /*07d0*/  FADD.FTZ R2, -R2, 1 ;  /* 0x3f80000002027421 */ /* 0x000fe20000010100 */
[----:B0-----:R-:W-:-:S04]  /*07e0*/  IMAD.WIDE.U32 R18, R3, R0, R18 ;  /* 0x0000000003127225 */ /* 0x001fc800078e0012 */
[----:B------:R-:W-:Y:S01]  /*07f0*/  FFMA.FTZ R23, R2, -10000, RZ ;  /* 0xc61c400002177823 */ /* 0x000fe200000100ff */
[----:B---3--:R-:W-:Y:S01]  /*0800*/  IMAD.MOV.U32 R21, RZ, RZ, R18 ;  /* 0x000000ffff157224 */ /* 0x008fe200078e0012 */
[----:B------:R-:W-:Y:S02]  /*0810*/  ISETP.GE.U32.AND P2, PT, R18, R15, PT ;  /* 0x0000000f1200720c */ /* 0x000fe40003f46070 */
[----:B----4-:R-:W-:Y:S01]  /*0820*/  FFMA.FTZ R2, R20, UR8, R23 ;  /* 0x0000000814027c23 */ /* 0x010fe20008010017 */
[----:B------:R-:W-:-:S04]  /*0830*/  IMAD R23, R22, R3, RZ ;  /* 0x0000000316177224 */ /* 0x000fc800078e02ff */
[----:B------:R1:W-:Y:S01]  /*0840*/  STL [R25], R2 ;  /* 0x0000000219007387 */ /* 0x0003e20000100800 */
[----:B------:R-:W-:Y:S01]  /*0850*/  IMAD.IADD R23, R19, 0x1, R23 ;  /* 0x0000000113177824 */ /* 0x000fe200078e0217 */
[----:B------:R-:W-:-:S04]  /*0860*/  FMNMX.FTZ R17, R2, R17, !PT ;  /* 0x0000001102117209 */ /* 0x000fc80007810000 */
[----:B------:R-:W-:-:S13]  /*0870*/  ISETP.GE.AND.EX P2, PT, R23, UR5, PT, P2 ;  /* 0x0000000517007c0c */ /* 0x000fda000bf46320 */
[----:B-1----:R-:W-:Y:S05]  /*0880*/  @!P2 BRA `(.L_x_243) ;  /* 0xfffffffc0090a947 */ /* 0x002fea000383ffff */
.L_x_239:
[----:B------:R-:W-:Y:S05]  /*0890*/  BSYNC B0 ;  /* 0x0000000000007941 */ /* 0x000fea0003800000 */
.L_x_238:
[----:B0-----:R-:W-:-:S13]  /*08a0*/  ISETP.GE.U32.AND P3, PT, R3, 0x21, PT ;  /* 0x000000210300780c */ /* 0x001fda0003f66070 */
[----:B------:R-:W-:Y:S05]  /*08b0*/  @!P3 BRA `(.L_x_244) ;  /* 0x00000000009cb947 */ /* 0x000fea0003800000 */
[----:B------:R-:W0:Y:S01]  /*08c0*/  SHFL.BFLY PT, R0, R17, 0x10, 0x1f ;  /* 0x0e001f0011007f89 */ /* 0x000e2200000e0000 */
[----:B------:R-:W1:Y:S01]  /*08d0*/  S2UR UR8, SR_CgaCtaId ;  /* 0x00000000000879c3 */ /* 0x000e620000008800 */
[----:B------:R-:W-:Y:S01]  /*08e0*/  I2FP.F32.U32 R8, R3 ;  /* 0x0000000300087245 */ /* 0x000fe20000201000 */
[----:B------:R-:W-:Y:S01]  /*08f0*/  UMOV UR7, 0x400 ;  /* 0x0000040000077882 */ /* 0x000fe20000000000 */
[----:B------:R-:W-:Y:S01]  /*0900*/  LOP3.LUT R14, R10, 0x1f, RZ, 0xc0, !PT ;  /* 0x0000001f0a0e7812 */ /* 0x000fe200078ec0ff */
[----:B------:R-:W-:-:S03]  /*0910*/  UIADD3 UR7, UR7, 0x8, URZ ;  /* 0x0000000807077890 */ /* 0x000fc6000fffe03f */
[----:B------:R-:W-:Y:S02]  /*0920*/  ISETP.NE.AND P2, PT, R14, RZ, PT ;  /* 0x000000ff0e00720c */ /* 0x000fe40003f45270 */
[----:B0-----:R-:W-:Y:S01]  /*0930*/  FMNMX.FTZ R0, R0, R17, !PT ;  /* 0x0000001100007209 */ /* 0x001fe20007810000 */
[----:B-1----:R-:W-:Y:S01]  /*0940*/  ULEA UR7, UR8, UR7, 0x18 ;  /* 0x0000000708077291 */ /* 0x002fe2000f8ec03f */
[----:B------:R-:W-:-:S03]  /*0950*/  I2FP.F32.U32 R17, R10 ;  /* 0x0000000a00117245 */ /* 0x000fc60000201000 */
        /* <DEDUP_REMOVED lines=10> */
[----:B0-----:R-:W-:Y:S02]  /*0a00*/  FMNMX.FTZ R9, R2, R9, !PT ;  /* 0x0000000902097209 */ /* 0x001fe40007810000 */
[----:B------:R-:W-:-:S03]  /*0a10*/  SHF.L.U32 R2, R10, 0x2, RZ ;  /* 0x000000020a027819 */ /* 0x000fc600000006ff */
        /* <DEDUP_REMOVED lines=17> */
.L_x_244:
        /* <DEDUP_REMOVED lines=10> */
.L_x_245:
        /* <DEDUP_REMOVED lines=16> */
.L_x_248:
[----:B--2---:R-:W-:-:S05]  /*0cd0*/  IMAD.U32 R14, R0, 0x4, R1 ;  /* 0x00000004000e7824 */ /* 0x004fca00078e0001 */
[----:B0-----:R-:W1:Y:S01]  /*0ce0*/  LDL R7, [R14] ;  /* 0x000000000e077983 */ /* 0x001e620000100800 */
[----:B------:R-:W-:Y:S02]  /*0cf0*/  IADD3 R0, P2, R0, 0x1, RZ ;  /* 0x0000000100007810 */ /* 0x000fe40007f5e0ff */
[----:B------:R-:W-:-:S03]  /*0d00*/  MOV R6, R10 ;  /* 0x0000000a00067202 */ /* 0x000fc60000000f00 */
[----:B------:R-:W-:-:S04]  /*0d10*/  IMAD.X R16, RZ, RZ, R16, P2 ;  /* 0x000000ffff107224 */ /* 0x000fc800010e0610 */
        /* <DEDUP_REMOVED lines=12> */
.L_x_247:
[----:B------:R-:W-:Y:S05]  /*0de0*/  BSYNC B0 ;  /* 0x0000000000007941 */ /* 0x000fea0003800000 */
.L_x_246:
[----:B------:R-:W-:Y:S05]  /*0df0*/  @!P3 BRA `(.L_x_249) ;  /* 0x00000000009cb947 */ /* 0x000fea0003800000 */
[----:B0-----:R-:W0:Y:S01]  /*0e00*/  SHFL.BFLY PT, R7, R2, 0x10, 0x1f ;  /* 0x0e001f0002077f89 */ /* 0x001e2200000e0000 */
[----:B------:R-:W1:Y:S01]  /*0e10*/  S2UR UR8, SR_CgaCtaId ;  /* 0x00000000000879c3 */ /* 0x000e620000008800 */
[----:B--2---:R-:W-:Y:S01]  /*0e20*/  LOP3.LUT R14, R10, 0x1f, RZ, 0xc0, !PT ;  /* 0x0000001f0a0e7812 */ /* 0x004fe200078ec0ff */
[----:B------:R-:W-:Y:S01]  /*0e30*/  UMOV UR7, 0x400 ;  /* 0x0000040000077882 */ /* 0x000fe20000000000 */
[----:B------:R-:W-:Y:S01]  /*0e40*/  I2FP.F32.U32 R8, R3 ;  /* 0x0000000300087245 */ /* 0x000fe20000201000 */
        /* <DEDUP_REMOVED lines=9> */
[----:B------:R-:W-:Y:S01]  /*0ee0*/  FSETP.GT.FTZ.AND P3, PT, R2, R7, PT ;  /* 0x000000070200720b */ /* 0x000fe20003f74000 */
[----:B------:R-:W-:-:S05]  /*0ef0*/  IMAD.SHL.U32 R2, R10, 0x4, RZ ;  /* 0x000000040a027824 */ /* 0x000fca00078e00ff */
[----:B------:R-:W-:Y:S01]  /*0f00*/  LOP3.LUT R14, R2, 0x7c, RZ, 0xc0, !PT ;  /* 0x0000007c020e7812 */ /* 0x000fe200078ec0ff */
[----:B0-----:R-:W-:Y:S01]  /*0f10*/  FADD.FTZ R9, R0, R9 ;  /* 0x0000000900097221 */ /* 0x001fe20000010000 */
[----:B------:R-:W-:-:S04]  /*0f20*/  SHF.R.U32.HI R0, RZ, 0x3, R10 ;  /* 0x00000003ff007819 */ /* 0x000fc8000001160a */
[----:B------:R-:W0:Y:S01]  /*0f30*/  SHFL.BFLY PT, R6, R9, 0x2, 0x1f ;  /* 0x0c401f0009067f89 */ /* 0x000e2200000e0000 */
[----:B------:R-:W-:Y:S02]  /*0f40*/  LOP3.LUT R8, R0, 0x1ffffffc, RZ, 0xc0, !PT ;  /* 0x1ffffffc00087812 */ /* 0x000fe400078ec0ff */
[----:B------:R-:W-:Y:S01]  /*0f50*/  MOV R0, RZ ;  /* 0x000000ff00007202 */ /* 0x000fe20000000f00 */
        /* <DEDUP_REMOVED lines=17> */
.L_x_249:
        /* <DEDUP_REMOVED lines=10> */
.L_x_250:
        /* <DEDUP_REMOVED lines=16> */
[----:B------:R-:W-:Y:S01]  /*1210*/  IMAD.MOV.U32 R16, RZ, RZ, RZ ;  /* 0x000000ffff107224 */ /* 0x000fe200078e00ff */
[----:B------:R-:W-:Y:S01]  /*1220*/  IADD3.X R6, R13, UR4, RZ, P1, !PT ;  /* 0x000000040d067c10 */ /* 0x000fe20008ffe4ff */
[----:B------:R-:W-:-:S04]  /*1230*/  IMAD.MOV.U32 R14, RZ, RZ, RZ ;  /* 0x000000ffff0e7224 */ /* 0x000fc800078e00ff */
[-C--:B------:R-:W-:Y:S02]  /*1240*/  IMAD R9, R6, R15.reuse, RZ ;  /* 0x0000000f06097224 */ /* 0x080fe400078e02ff */
[----:B------:R-:W-:Y:S02]  /*1250*/  IMAD.MOV.U32 R6, RZ, RZ, R10 ;  /* 0x000000ffff067224 */ /* 0x000fe400078e000a */
[C---:B------:R-:W-:Y:S02]  /*1260*/  IMAD R9, R0.reuse, UR5, R9 ;  /* 0x0000000500097c24 */ /* 0x040fe4000f8e0209 */
[----:B------:R-:W-:-:S04]  /*1270*/  IMAD.WIDE.U32 R6, R0, R15, R6 ;  /* 0x0000000f00067225 */ /* 0x000fc800078e0006 */
[----:B------:R-:W-:Y:S02]  /*1280*/  IMAD.MOV.U32 R0, RZ, RZ, RZ ;  /* 0x000000ffff007224 */ /* 0x000fe400078e00ff */
[----:B------:R-:W-:Y:S01]  /*1290*/  IMAD.IADD R18, R9, 0x1, R7 ;  /* 0x0000000109127824 */ /* 0x000fe200078e0207 */
[----:B-1----:R-:W-:-:S09]  /*12a0*/  ULEA UR7, UR8, UR7, 0x18 ;  /* 0x0000000708077291 */ /* 0x002fd2000f8ec03f */
[----:B------:R-:W0:Y:S03]  /*12b0*/  LDS R2, [UR7] ;  /* 0x00000007ff027984 */ /* 0x000e260008000800 */
.L_x_253:
[----:B------:R-:W-:-:S05]  /*12c0*/  LEA R19, R0, R1, 0x2 ;  /* 0x0000000100137211 */ /* 0x000fca00078e10ff */
[----:B------:R-:W0:Y:S01]  /*12d0*/  LDL R9, [R19] ;  /* 0x0000000013097983 */ /* 0x000e220000100800 */
[----:B------:R-:W-:Y:S02]  /*12e0*/  IADD3 R17, P1, R16, R6, RZ ;  /* 0x0000000610117210 */ /* 0x000fe40007f3e0ff */
[----:B------:R-:W-:-:S03]  /*12f0*/  IADD3 R0, P2, R0, 0x1, RZ ;  /* 0x0000000100007810 */ /* 0x000fc60007f5e0ff */
[----:B------:R-:W-:Y:S01]  /*1300*/  IMAD.X R20, R21, 0x1, R18, P1 ;  /* 0x0000000115147824 */ /* 0x000fe200008e0612 */
        /* <DEDUP_REMOVED lines=15> */
.L_x_252:
[----:B------:R-:W-:Y:S05]  /*1400*/  BSYNC B0 ;  /* 0x0000000000007941 */ /* 0x000fea0003800000 */
.L_x_251:
        /* <DEDUP_REMOVED lines=10> */
.L_x_255:
        /* <DEDUP_REMOVED lines=13> */
.L_x_557:


//--------------------- .text._ZN17fastertransformer14softmax_kernelI6__halffLi4EEEvPT_PKT0_PKS2_S8_iiiif --------------------------
	.section	.text._ZN17fastertransformer14softmax_kernelI6__halffLi4EEEvPT_PKT0_PKS2_S8_iiiif,"ax",@progbits
	.align	128
        .global         _ZN17fastertransformer14softmax_kernelI6__halffLi4EEEvPT_PKT0_PKS2_S8_iiiif
        .type           _ZN17fastertransformer14softmax_kernelI6__halffLi4EEEvPT_PKT0_PKS2_S8_iiiif,@function
        .size           _ZN17fastertransformer14softmax_kernelI6__halffLi4EEEvPT_PKT0_PKS2_S8_iiiif,(.L_x_558 - _ZN17fastertransformer14softmax_kernelI6__halffLi4EEEvPT_PKT0_PKS2_S8_iiiif)
        .other          _ZN17fastertransformer14softmax_kernelI6__halffLi4EEEvPT_PKT0_PKS2_S8_iiiif,@"STO_CUDA_ENTRY STV_DEFAULT"
_ZN17fastertransformer14softmax_kernelI6__halffLi4EEEvPT_PKT0_PKS2_S8_iiiif:
.text._ZN17fastertransformer14softmax_kernelI6__halffLi4EEEvPT_PKT0_PKS2_S8_iiiif:
        /* <DEDUP_REMOVED lines=39> */
.L_x_272:
        /* <DEDUP_REMOVED lines=33> */
.L_x_260:
        /* <DEDUP_REMOVED lines=33> */
.L_x_259:
[----:B------:R-:W-:Y:S05]  /*0690*/  BRA `(.L_x_257) ;  /* 0x00000000007c7947 */ /* 0x000fea0003800000 */
.L_x_258:
[----:B------:R-:W-:Y:S01]  /*06a0*/  IMAD.MOV.U32 R0, RZ, RZ, RZ ;  /* 0x000000ffff007224 */ /* 0x000fe200078e00ff */
[----:B------:R-:W-:Y:S01]  /*06b0*/  CS2R R22, SRZ ;  /* 0x0000000000167805 */ /* 0x000fe2000001ff00 */
[----:B------:R-:W-:-:S07]  /*06c0*/  IMAD.MOV.U32 R21, RZ, RZ, R10 ;  /* 0x000000ffff157224 */ /* 0x000fce00078e000a */
.L_x_261:
        /* <DEDUP_REMOVED lines=28> */
.L_x_257:
[----:B------:R-:W-:Y:S05]  /*0890*/  BSYNC B0 ;  /* 0x0000000000007941 */ /* 0x000fea0003800000 */
.L_x_256:
        /* <DEDUP_REMOVED lines=41> */
.L_x_262:
        /* <DEDUP_REMOVED lines=10> */
.L_x_263:
        /* <DEDUP_REMOVED lines=16> */
.L_x_266:
        /* <DEDUP_REMOVED lines=17> */
.L_x_265:
[----:B------:R-:W-:Y:S05]  /*0de0*/  BSYNC B0 ;  /* 0x0000000000007941 */ /* 0x000fea0003800000 */
.L_x_264:
        /* <DEDUP_REMOVED lines=40> */
.L_x_267:
        /* <DEDUP_REMOVED lines=10> */
.L_x_268:
        /* <DEDUP_REMOVED lines=27> */
.L_x_271:
        /* <DEDUP_REMOVED lines=20> */
.L_x_270:
[----:B------:R-:W-:Y:S05]  /*1400*/  BSYNC B0 ;  /* 0x0000000000007941 */ /* 0x000fea0003800000 */
.L_x_269:
        /* <DEDUP_REMOVED lines=10> */
.L_x_273:
        /* <DEDUP_REMOVED lines=13> */
.L_x_558:


//--------------------- .text._ZN17fastertransformer14softmax_kernelIffLi1EEEvPT_PKT0_PKS1_S7_iiiif --------------------------
	.section	.text._ZN17fastertransformer14softmax_kernelIffLi1EEEvPT_PKT0_PKS1_S7_iiiif,"ax",@progbits
	.align	128
        .global         _ZN17fastertransformer14softmax_kernelIffLi1EEEvPT_PKT0_PKS1_S7_iiiif
        .type           _ZN17fastertransformer14softmax_kernelIffLi1EEEvPT_PKT0_PKS1_S7_iiiif,@function
        .size           _ZN17fastertransformer14softmax_kernelIffLi1EEEvPT_PKT0_PKS1_S7_iiiif,(.L_x_559 - _ZN17fastertransformer14softmax_kernelIffLi1EEEvPT_PKT0_PKS1_S7_iiiif)
        .other          _ZN17fastertransformer14softmax_kernelIffLi1EEEvPT_PKT0_PKS1_S7_iiiif,@"STO_CUDA_ENTRY STV_DEFAULT"
_ZN17fastertransformer14softmax_kernelIffLi1EEEvPT_PKT0_PKS1_S7_iiiif:
.text._ZN17fastertransformer14softmax_kernelIffLi1EEEvPT_PKT0_PKS1_S7_iiiif:
[----:B------:R-:W-:Y:S08]  /*0000*/  LDC R1, c[0x0][0x28] ;  /* 0x00000a00ff017b82 */ /* 0x000ff00000000800 */
[----:B------:R-:W0:Y:S01]  /*0010*/  LDC.64 R2, c[0x0][0x228] ;  /* 0x00008a00ff027b82 */ /* 0x000e220000000a00 */
[----:B------:R-:W1:Y:S01]  /*0020*/  S2R R4, SR_CTAID.Z ;  /* 0x0000000000047919 */ /* 0x000e620000002700 */
[----:B------:R-:W-:Y:S01]  /*0030*/  IMAD.MOV.U32 R25, RZ, RZ, RZ ;  /* 0x000000ffff197224 */ /* 0x000fe200078e00ff */
[----:B------:R-:W-:Y:S01]  /*0040*/  ULDC.64 UR12, c[0x0][0x208] ;  /* 0x00008200000c7ab9 */ /* 0x000fe20000000a00 */
[----:B------:R-:W-:Y:S01]  /*0050*/  ULDC UR11, c[0x0][0x238] ;  /* 0x00008e00000b7ab9 */ /* 0x000fe20000000800 */
[----:B0-----:R-:W-:-:S04]  /*0060*/  ISETP.NE.U32.AND P0, PT, R2, RZ, PT ;  /* 0x000000ff0200720c */ /* 0x001fc80003f05070 */
[----:B------:R-:W-:-:S13]  /*0070*/  ISETP.NE.AND.EX P0, PT, R3, RZ, PT, P0 ;  /* 0x000000ff0300720c */ /* 0x000fda0003f05300 */
[----:B-1----:R-:W-:-:S04]  /*0080*/  @P0 LEA R2, P1, R4, R2, 0x2 ;  /* 0x0000000204020211 */ /* 0x002fc800078210ff */
[----:B------:R-:W-:-:S05]  /*0090*/  @P0 LEA.HI.X R3, R4, R3, RZ, 0x2, P1 ;  /* 0x0000000304030211 */ /* 0x000fca00008f14ff */
[----:B------:R0:W5:Y:S01]  /*00a0*/  @P0 LDG.E R25, desc[UR12][R2.64] ;  /* 0x0000000c02190981 */ /* 0x000162000c1e1900 */
[----:B------:R-:W1:Y:S01]  /*00b0*/  S2UR UR7, SR_CTAID.X ;  /* 0x00000000000779c3 */ /* 0x000e620000002500 */
[----:B------:R-:W-:Y:S02]  /*00c0*/  USHF.R.S32.HI UR17, URZ, 0x1f, UR11 ;  /* 0x0000001f3f117899 */ /* 0x000fe4000801140b */
[----:B-1----:R-:W-:-:S04]  /*00d0*/  UISETP.GE.U32.AND UP0, UPT, UR7, UR11, UPT ;  /* 0x0000000b0700728c */ /* 0x002fc8000bf06070 */
[----:B------:R-:W-:-:S06]  /*00e0*/  UISETP.GE.AND.EX UP0, UPT, URZ, UR17, UPT, UP0 ;  /* 0x000000113f00728c */ /* 0x000fcc000bf06300 */
[----:B------:R-:W-:-:S13]  /*00f0*/  PLOP3.LUT P1, PT, PT, PT, UP0, 0x80, 0x0 ;  /* 0x000000000000781c */ /* 0x000fda0003f2f008 */
        /* <DEDUP_REMOVED lines=11> */
[----:B0-----:R-:W-:-:S07]  /*01b0*/  SHF.R.S32.HI R0, RZ, 0x1f, R3 ;  /* 0x0000001fff007819 */ /* 0x001fce0000011403 */
[----:B------:R-:W0:Y:S01]  /*01c0*/  LDC R23, c[0x0][RZ] ;  /* 0x00000000ff177b82 */ /* 0x000e220000000800 */
[----:B------:R-:W-:Y:S01]  /*01d0*/  ULDC UR16, c[0x0][0xc] ;  /* 0x0000030000107ab9 */ /* 0x000fe20000000800 */
[----:B--2---:R-:W-:Y:S01]  /*01e0*/  IMAD.WIDE.U32 R2, R3, UR8, R4 ;  /* 0x0000000803027c25 */ /* 0x004fe2000f8e0004 */
[----:B-1----:R-:W-:Y:S01]  /*01f0*/  SHF.R.U32.HI R21, RZ, 0x3, R22 ;  /* 0x00000003ff157819 */ /* 0x002fe20000011616 */
[----:B------:R-:W-:Y:S02]  /*0200*/  UIMAD.WIDE.U32 UR14, UR8, UR11, URZ ;  /* 0x0000000b080e72a5 */ /* 0x000fe4000f8e003f */
[----:B------:R-:W-:Y:S01]  /*0210*/  IMAD R5, R0, UR8, RZ ;  /* 0x0000000800057c24 */ /* 0x000fe2000f8e02ff */
[----:B------:R-:W-:Y:S01]  /*0220*/  UIMAD UR10, UR17, UR8, URZ ;  /* 0x00000008110a72a4 */ /* 0x000fe2000f8e023f */
[----:B------:R-:W-:Y:S01]  /*0230*/  IMAD.SHL.U32 R20, R22, 0x4, RZ ;  /* 0x0000000416147824 */ /* 0x000fe200078e00ff */
[----:B------:R-:W-:Y:S01]  /*0240*/  LOP3.LUT R21, R21, 0x1ffffffc, RZ, 0xc0, !PT ;  /* 0x1ffffffc15157812 */ /* 0x000fe200078ec0ff */
[----:B------:R-:W-:Y:S01]  /*0250*/  IMAD.IADD R0, R3, 0x1, R5 ;  /* 0x0000000103007824 */ /* 0x000fe200078e0205 */
[----:B---3--:R-:W-:-:S02]  /*0260*/  ULEA UR5, UR6, UR5, 0x18 ;  /* 0x0000000506057291 */ /* 0x008fc4000f8ec03f */
[----:B------:R-:W-:Y:S01]  /*0270*/  LOP3.LUT R20, R20, 0x7c, RZ, 0xc0, !PT ;  /* 0x0000007c14147812 */ /* 0x000fe200078ec0ff */
[----:B------:R-:W-:Y:S01]  /*0280*/  IMAD R3, R0, UR11, RZ ;  /* 0x0000000b00037c24 */ /* 0x000fe2000f8e02ff */
[----:B------:R-:W-:Y:S02]  /*0290*/  ULEA UR6, UR6, UR4, 0x18 ;  /* 0x0000000406067291 */ /* 0x000fe4000f8ec03f */
[----:B------:R-:W-:Y:S01]  /*02a0*/  UIADD3 UR10, UR15, UR10, URZ ;  /* 0x0000000a0f0a7290 */ /* 0x000fe2000fffe03f */
[C---:B------:R-:W-:Y:S01]  /*02b0*/  IMAD R19, R2.reuse, UR17, R3 ;  /* 0x0000001102137c24 */ /* 0x040fe2000f8e0203 */
[----:B------:R-:W-:Y:S01]  /*02c0*/  UMOV UR4, URZ ;  /* 0x0000003f00047c82 */ /* 0x000fe20008000000 */
[----:B------:R-:W-:Y:S01]  /*02d0*/  IMAD.WIDE.U32 R2, R2, UR11, RZ ;  /* 0x0000000b02027c25 */ /* 0x000fe2000f8e00ff */
[----:B------:R-:W-:-:S03]  /*02e0*/  UMOV UR11, UR7 ;  /* 0x00000007000b7c82 */ /* 0x000fc60008000000 */
[----:B------:R-:W-:-:S07]  /*02f0*/  IMAD.IADD R19, R3, 0x1, R19 ;  /* 0x0000000103137824 */ /* 0x000fce00078e0213 */
.L_x_287:
[----:B------:R-:W-:Y:S01]  /*0300*/  ULDC UR23, c[0x0][0x23c] ;  /* 0x00008f0000177ab9 */ /* 0x000fe20000000800 */
[----:B------:R-:W-:Y:S01]  /*0310*/  ULDC UR22, c[0x0][0x240] ;  /* 0x0000900000167ab9 */ /* 0x000fe20000000800 */
[----:B------:R-:W-:Y:S01]  /*0320*/  ISETP.GE.U32.AND P1, PT, R22, UR23, PT ;  /* 0x0000001716007c0c */ /* 0x000fe2000bf26070 */
[----:B------:R-:W-:Y:S01]  /*0330*/  ULDC.64 UR18, c[0x0][0x218] ;  /* 0x0000860000127ab9 */ /* 0x000fe20000000a00 */
[----:B------:R-:W-:Y:S01]  /*0340*/  ULDC.64 UR20, c[0x0][0x220] ;  /* 0x0000880000147ab9 */ /* 0x000fe20000000a00 */
[----:B------:R-:W-:Y:S01]  /*0350*/  BSSY B0, `(.L_x_274) ;  /* 0x0000034000007945 */ /* 0x000fe20003800000 */
[----:B------:R-:W-:Y:S01]  /*0360*/  ISETP.GE.AND.EX P1, PT, RZ, UR9, PT, P1 ;  /* 0x00000009ff007c0c */ /* 0x000fe2000bf26310 */
[----:B------:R-:W-:-:S12]  /*0370*/  IMAD.MOV.U32 R18, RZ, RZ, -0x1f528714 ;  /* 0xe0ad78ecff127424 */ /* 0x000fd800078e00ff */
[----:B0-----:R-:W-:Y:S05]  /*0380*/  @P1 BRA `(.L_x_275) ;  /* 0x0000000000c01947 */ /* 0x001fea0003800000 */
[----:B------:R-:W-:Y:S01]  /*0390*/  IADD3 R4, P2, R2, UR11, RZ ;  /* 0x0000000b02047c10 */ /* 0x000fe2000ff5e0ff */
[----:B------:R-:W-:Y:S01]  /*03a0*/  UIADD3 UR7, UP0, UR11, UR14, URZ ;  /* 0x0000000e0b077290 */ /* 0x000fe2000ff1e03f */
[----:B------:R-:W-:Y:S01]  /*03b0*/  HFMA2.MMA R18, -RZ, RZ, -598.5, 40320 ;  /* 0xe0ad78ecff127435 */ /* 0x000fe200000001ff */
[----:B------:R-:W-:Y:S01]  /*03c0*/  BSSY B1, `(.L_x_275) ;  /* 0x000002c000017945 */ /* 0x000fe20003800000 */
[----:B------:R-:W-:Y:S01]  /*03d0*/  IADD3.X R0, R19, UR4, RZ, P2, !PT ;  /* 0x0000000413007c10 */ /* 0x000fe200097fe4ff */
[----:B------:R-:W-:Y:S01]  /*03e0*/  UIADD3.X UR8, UR4, UR10, URZ, UP0, !UPT ;  /* 0x0000000a04087290 */ /* 0x000fe200087fe43f */
[----:B------:R-:W-:Y:S01]  /*03f0*/  CS2R R16, SRZ ;  /* 0x0000000000107805 */ /* 0x000fe2000001ff00 */
[----:B------:R-:W-:Y:S02]  /*0400*/  IMAD.U32 R6, RZ, RZ, UR7 ;  /* 0x00000007ff067e24 */ /* 0x000fe4000f8e00ff */
[----:B------:R-:W-:Y:S02]  /*0410*/  UIMAD UR8, UR8, UR23, URZ ;  /* 0x00000017080872a4 */ /* 0x000fe4000f8e023f */
[----:B------:R-:W-:-:S02]  /*0420*/  IMAD R5, R0, UR23, RZ ;  /* 0x0000001700057c24 */ /* 0x000fc4000f8e02ff */
[----:B------:R-:W-:Y:S01]  /*0430*/  IMAD.WIDE.U32 R6, R6, UR23, RZ ;  /* 0x0000001706067c25 */ /* 0x000fe2000f8e00ff */
[----:B------:R-:W-:-:S03]  /*0440*/  UIMAD UR8, UR9, UR7, UR8 ;  /* 0x00000007090872a4 */ /* 0x000fc6000f8e0208 */
[C---:B------:R-:W-:Y:S02]  /*0450*/  IMAD R9, R4.reuse, UR9, R5 ;  /* 0x0000000904097c24 */ /* 0x040fe4000f8e0205 */
[----:B------:R-:W-:-:S04]  /*0460*/  IMAD.WIDE.U32 R4, R4, UR23, RZ ;  /* 0x0000001704047c25 */ /* 0x000fc8000f8e00ff */
[----:B------:R-:W-:Y:S02]  /*0470*/  IMAD.MOV.U32 R14, RZ, RZ, R22 ;  /* 0x000000ffff0e7224 */ /* 0x000fe400078e0016 */
[----:B------:R-:W-:Y:S02]  /*0480*/  IMAD.MOV.U32 R15, RZ, RZ, RZ ;  /* 0x000000ffff0f7224 */ /* 0x000fe400078e00ff */
[----:B------:R-:W-:Y:S02]  /*0490*/  IMAD.IADD R24, R5, 0x1, R9 ;  /* 0x0000000105187824 */ /* 0x000fe400078e0209 */
[----:B------:R-:W-:-:S07]  /*04a0*/  VIADD R26, R7, UR8 ;  /* 0x00000008071a7c36 */ /* 0x000fce0008000000 */
.L_x_276:
[----:B------:R-:W-:-:S04]  /*04b0*/  IADD3 R0, P2, R14, R6, RZ ;  /* 0x000000060e007210 */ /* 0x000fc80007f5e0ff */
[----:B------:R-:W-:Y:S02]  /*04c0*/  IADD3.X R9, R15, R26, RZ, P2, !PT ;  /* 0x0000001a0f097210 */ /* 0x000fe400017fe4ff */
[----:B------:R-:W-:Y:S02]  /*04d0*/  LEA R8, P3, R0, UR20, 0x2 ;  /* 0x0000001400087c11 */ /* 0x000fe4000f8610ff */
[----:B------:R-:W-:Y:S02]  /*04e0*/  IADD3 R11, P2, R14, R4, RZ ;  /* 0x000000040e0b7210 */ /* 0x000fe40007f5e0ff */
[----:B------:R-:W-:-:S03]  /*04f0*/  LEA.HI.X R9, R0, UR21, R9, 0x2, P3 ;  /* 0x0000001500097c11 */ /* 0x000fc600098f1409 */
[----:B------:R-:W-:Y:S01]  /*0500*/  IMAD.X R0, R15, 0x1, R24, P2 ;  /* 0x000000010f007824 */ /* 0x000fe200010e0618 */
[C---:B------:R-:W-:Y:S01]  /*0510*/  LEA R10, P2, R11.reuse, UR18, 0x2 ;  /* 0x000000120b0a7c11 */ /* 0x040fe2000f8410ff */
[----:B------:R1:W2:Y:S03]  /*0520*/  LDG.E.CONSTANT R27, desc[UR12][R8.64] ;  /* 0x0000000c081b7981 */ /* 0x0002a6000c1e9900 */
[----:B------:R-:W-:-:S05]  /*0530*/  LEA.HI.X R11, R11, UR19, R0, 0x2, P2 ;  /* 0x000000130b0b7c11 */ /* 0x000fca00090f1400 */
[----:B------:R-:W3:Y:S01]  /*0540*/  LDG.E R10, desc[UR12][R10.64] ;  /* 0x0000000c0a0a7981 */ /* 0x000ee2000c1e1900 */
[----:B------:R-:W-:Y:S01]  /*0550*/  IADD3 R12, P2, R14, -UR11, RZ ;  /* 0x8000000b0e0c7c10 */ /* 0x000fe2000ff5e0ff */
[----:B-1----:R-:W-:Y:S02]  /*0560*/  IMAD.MOV.U32 R8, RZ, RZ, R22 ;  /* 0x000000ffff087224 */ /* 0x002fe400078e0016 */
[----:B------:R-:W-:Y:S01]  /*0570*/  IMAD.MOV.U32 R9, RZ, RZ, RZ ;  /* 0x000000ffff097224 */ /* 0x000fe200078e00ff */
[----:B------:R-:W-:Y:S02]  /*0580*/  IADD3.X R13, R15, ~UR4, RZ, P2, !PT ;  /* 0x800000040f0d7c10 */ /* 0x000fe400097fe4ff */
[----:B------:R-:W-:Y:S02]  /*0590*/  IADD3 R17, P2, R17, 0x1, RZ ;  /* 0x0000000111117810 */ /* 0x000fe40007f5e0ff */
[----:B------:R-:W1:Y:S03]  /*05a0*/  I2F.S64 R0, R12 ;  /* 0x0000000c00007312 */ /* 0x000e660000301400 */
[----:B------:R-:W-:-:S02]  /*05b0*/  IMAD.X R16, RZ, RZ, R16, P2 ;  /* 0x000000ffff107224 */ /* 0x000fc400010e0610 */
[----:B0-----:R-:W-:-:S04]  /*05c0*/  IMAD.WIDE.U32 R14, R23, R17, R8 ;  /* 0x00000011170e7225 */ /* 0x001fc800078e0008 */
[----:B------:R-:W-:Y:S01]  /*05d0*/  IMAD R9, R16, R23, RZ ;  /* 0x0000001710097224 */ /* 0x000fe200078e02ff */
[----:B------:R-:W-:-:S03]  /*05e0*/  ISETP.GE.U32.AND P2, PT, R14, UR23, PT ;  /* 0x000000170e007c0c */ /* 0x000fc6000bf46070 */
[----:B------:R-:W-:Y:S02]  /*05f0*/  IMAD.IADD R15, R15, 0x1, R9 ;  /* 0x000000010f0f7824 */ /* 0x000fe400078e0209 */
[----:B-1---5:R-:W-:-:S03]  /*0600*/  FFMA.FTZ R0, R0, R25, RZ ;  /* 0x0000001900007223 */ /* 0x022fc600000100ff */
[----:B------:R-:W-:Y:S02]  /*0610*/  ISETP.GE.AND.EX P2, PT, R15, UR9, PT, P2 ;  /* 0x000000090f007c0c */ /* 0x000fe4000bf46320 */
[----:B------:R-:W-:Y:S01]  /*0620*/  FSEL R0, R0, RZ, P0 ;  /* 0x000000ff00007208 */ /* 0x000fe20000000000 */
[----:B--2---:R-:W-:-:S04]  /*0630*/  FADD.FTZ R27, -R27, 1 ;  /* 0x3f8000001b1b7421 */ /* 0x004fc80000010100 */
[----:B------:R-:W-:-:S04]  /*0640*/  FFMA.FTZ R27, R27, -10000, R0 ;  /* 0xc61c40001b1b7823 */ /* 0x000fc80000010000 */
[----:B---3--:R-:W-:-:S05]  /*0650*/  FFMA.FTZ R0, R10, UR22, R27 ;  /* 0x000000160a007c23 */ /* 0x008fca000801001b */
[----:B------:R-:W-:Y:S01]  /*0660*/  FMNMX.FTZ R18, R0, R18, !PT ;  /* 0x0000001200127209 */ /* 0x000fe20007810000 */
[----:B------:R-:W-:Y:S06]  /*0670*/  @!P2 BRA `(.L_x_276) ;  /* 0xfffffffc008ca947 */ /* 0x000fec000383ffff */
[----:B------:R-:W-:Y:S05]  /*0680*/  BSYNC B1 ;  /* 0x0000000000017941 */ /* 0x000fea0003800000 */
.L_x_275:
[----:B------:R-:W-:Y:S05]  /*0690*/  BSYNC B0 ;  /* 0x0000000000007941 */ /* 0x000fea0003800000 */
.L_x_274:
[----:B0-----:R-:W-:-:S13]  /*06a0*/  ISETP.GE.U32.AND P3, PT, R23, 0x21, PT ;  /* 0x000000211700780c */ /* 0x001fda0003f66070 */
[----:B------:R-:W-:Y:S05]  /*06b0*/  @!P3 BRA `(.L_x_277) ;  /* 0x00000000007cb947 */ /* 0x000fea0003800000 */
[----:B------:R-:W0:Y:S01]  /*06c0*/  SHFL.BFLY PT, R5, R18, 0x10, 0x1f ;  /* 0x0e001f0012057f89 */ /* 0x000e2200000e0000 */
[----:B------:R-:W-:Y:S02]  /*06d0*/  LOP3.LUT R10, R22, 0x1f, RZ, 0xc0, !PT ;  /* 0x0000001f160a7812 */ /* 0x000fe400078ec0ff */
[----:B------:R-:W-:Y:S02]  /*06e0*/  I2FP.F32.U32 R8, R23 ;  /* 0x0000001700087245 */ /* 0x000fe40000201000 */
[----:B------:R-:W-:Y:S02]  /*06f0*/  ISETP.NE.AND P2, PT, R10, RZ, PT ;  /* 0x000000ff0a00720c */ /* 0x000fe40003f45270 */
[----:B------:R-:W-:Y:S01]  /*0700*/  I2FP.F32.U32 R11, R22 ;  /* 0x00000016000b7245 */ /* 0x000fe20000201000 */
[----:B------:R-:W-:-:S05]  /*0710*/  FMUL.FTZ R8, R8, 0.03125 ;  /* 0x3d00000008087820 */ /* 0x000fca0000410000 */
[----:B------:R-:W-:Y:S02]  /*0720*/  FSETP.GT.FTZ.AND P4, PT, R8, R11, PT ;  /* 0x0000000b0800720b */ /* 0x000fe40003f94000 */
[----:B0-----:R-:W-:-:S05]  /*0730*/  FMNMX.FTZ R5, R5, R18, !PT ;  /* 0x0000001205057209 */ /* 0x001fca0007810000 */
[----:B------:R-:W0:Y:S02]  /*0740*/  SHFL.BFLY PT, R4, R5, 0x8, 0x1f ;  /* 0x0d001f0005047f89 */ /* 0x000e2400000e0000 */
[----:B0-----:R-:W-:-:S05]  /*0750*/  FMNMX.FTZ R4, R5, R4, !PT ;  /* 0x0000000405047209 */ /* 0x001fca0007810000 */
[----:B------:R-:W0:Y:S02]  /*0760*/  SHFL.BFLY PT, R7, R4, 0x4, 0x1f ;  /* 0x0c801f0004077f89 */ /* 0x000e2400000e0000 */
[----:B0-----:R-:W-:Y:S02]  /*0770*/  FMNMX.FTZ R7, R4, R7, !PT ;  /* 0x0000000704077209 */ /* 0x001fe40007810000 */
[----:B------:R-:W-:-:S03]  /*0780*/  MOV R4, 0xe0ad78ec ;  /* 0xe0ad78ec00047802 */ /* 0x000fc60000000f00 */
        /* <DEDUP_REMOVED lines=18> */
.L_x_277:
        /* <DEDUP_REMOVED lines=10> */
.L_x_278:
        /* <DEDUP_REMOVED lines=15> */
.L_x_281:
[----:B------:R-:W-:Y:S01]  /*0a40*/  HFMA2.MMA R5, -RZ, RZ, 0, 0 ;  /* 0x00000000ff057435 */ /* 0x000fe200000001ff */
[----:B------:R-:W-:Y:S01]  /*0a50*/  IADD3 R6, P2, R6, 0x1, RZ ;  /* 0x0000000106067810 */ /* 0x000fe20007f5e0ff */
[----:B------:R-:W-:Y:S02]  /*0a60*/  IMAD.MOV.U32 R4, RZ, RZ, R22 ;  /* 0x000000ffff047224 */ /* 0x000fe400078e0016 */
[----:B0-----:R-:W-:Y:S02]  /*0a70*/  FADD.FTZ R0, -R9, R0 ;  /* 0x0000000009007221 */ /* 0x001fe40000010100 */
[----:B------:R-:W-:Y:S02]  /*0a80*/  IMAD.X R8, RZ, RZ, R8, P2 ;  /* 0x000000ffff087224 */ /* 0x000fe400010e0608 */
[----:B------:R-:W-:Y:S01]  /*0a90*/  FMUL.FTZ R0, R0, 1.4426950216293334961 ;  /* 0x3fb8aa3b00007820 */ /* 0x000fe20000410000 */
[----:B------:R-:W-:-:S05]  /*0aa0*/  IMAD.WIDE.U32 R4, R23, R6, R4 ;  /* 0x0000000617047225 */ /* 0x000fca00078e0004 */
[----:B------:R-:W0:Y:S01]  /*0ab0*/  MUFU.EX2 R0, R0 ;  /* 0x0000000000007308 */ /* 0x000e220000000800 */
[----:B------:R-:W-:Y:S01]  /*0ac0*/  IMAD R11, R8, R23, RZ ;  /* 0x00000017080b7224 */ /* 0x000fe200078e02ff */
[----:B------:R-:W-:-:S03]  /*0ad0*/  ISETP.GE.U32.AND P2, PT, R4, UR23, PT ;  /* 0x0000001704007c0c */ /* 0x000fc6000bf46070 */
[----:B------:R-:W-:-:S05]  /*0ae0*/  IMAD.IADD R4, R5, 0x1, R11 ;  /* 0x0000000105047824 */ /* 0x000fca00078e020b */
[----:B------:R-:W-:Y:S01]  /*0af0*/  ISETP.GE.AND.EX P2, PT, R4, UR9, PT, P2 ;  /* 0x0000000904007c0c */ /* 0x000fe2000bf46320 */
[----:B0-----:R-:W-:-:S12]  /*0b00*/  FADD.FTZ R7, R0, R7 ;  /* 0x0000000700077221 */ /* 0x001fd80000010000 */
[----:B------:R-:W-:Y:S05]  /*0b10*/  @!P2 BRA `(.L_x_281) ;  /* 0xfffffffc00c8a947 */ /* 0x000fea000383ffff */
.L_x_280:
[----:B------:R-:W-:Y:S05]  /*0b20*/  BSYNC B0 ;  /* 0x0000000000007941 */ /* 0x000fea0003800000 */
.L_x_279:
[----:B------:R-:W-:Y:S05]  /*0b30*/  @!P3 BRA `(.L_x_282) ;  /* 0x00000000007cb947 */ /* 0x000fea0003800000 */
[----:B0-----:R-:W0:Y:S01]  /*0b40*/  SHFL.BFLY PT, R4, R7, 0x10, 0x1f ;  /* 0x0e001f0007047f89 */ /* 0x001e2200000e0000 */
[----:B------:R-:W-:Y:S02]  /*0b50*/  LOP3.LUT R10, R22, 0x1f, RZ, 0xc0, !PT ;  /* 0x0000001f160a7812 */ /* 0x000fe400078ec0ff */
[----:B------:R-:W-:Y:S02]  /*0b60*/  I2FP.F32.U32 R11, R23 ;  /* 0x00000017000b7245 */ /* 0x000fe40000201000 */
[----:B------:R-:W-:Y:S02]  /*0b70*/  ISETP.NE.AND P2, PT, R10, RZ, PT ;  /* 0x000000ff0a00720c */ /* 0x000fe40003f45270 */
[----:B------:R-:W-:Y:S01]  /*0b80*/  I2FP.F32.U32 R12, R22 ;  /* 0x00000016000c7245 */ /* 0x000fe20000201000 */
[----:B0-----:R-:W-:Y:S01]  /*0b90*/  FADD.FTZ R4, R4, R7 ;  /* 0x0000000704047221 */ /* 0x001fe20000010000 */
[----:B------:R-:W-:-:S04]  /*0ba0*/  FMUL.FTZ R7, R11, 0.03125 ;  /* 0x3d0000000b077820 */ /* 0x000fc80000410000 */
[----:B------:R-:W0:Y:S01]  /*0bb0*/  SHFL.BFLY PT, R5, R4, 0x8, 0x1f ;  /* 0x0d001f0004057f89 */ /* 0x000e2200000e0000 */
[----:B------:R-:W-:Y:S01]  /*0bc0*/  FSETP.GT.FTZ.AND P3, PT, R7, R12, PT ;  /* 0x0000000c0700720b */ /* 0x000fe20003f74000 */
        /* <DEDUP_REMOVED lines=22> */
.L_x_282:
        /* <DEDUP_REMOVED lines=10> */
.L_x_283:
        /* <DEDUP_REMOVED lines=14> */
[----:B0-----:R-:W-:Y:S01]  /*0eb0*/  IMAD.MOV.U32 R5, RZ, RZ, RZ ;  /* 0x000000ffff057224 */ /* 0x001fe200078e00ff */
[----:B------:R-:W-:Y:S01]  /*0ec0*/  MOV R8, RZ ;  /* 0x000000ff00087202 */ /* 0x000fe20000000f00 */
[----:B------:R-:W-:Y:S01]  /*0ed0*/  IMAD.MOV.U32 R11, RZ, RZ, RZ ;  /* 0x000000ffff0b7224 */ /* 0x000fe200078e00ff */
[----:B------:R-:W-:Y:S01]  /*0ee0*/  IADD3.X R4, R19, UR4, RZ, P1, !PT ;  /* 0x0000000413047c10 */ /* 0x000fe20008ffe4ff */
[----:B------:R-:W-:Y:S02]  /*0ef0*/  IMAD.MOV.U32 R12, RZ, RZ, RZ ;  /* 0x000000ffff0c7224 */ /* 0x000fe400078e00ff */
[----:B------:R-:W-:Y:S02]  /*0f00*/  IMAD.MOV.U32 R14, RZ, RZ, RZ ;  /* 0x000000ffff0e7224 */ /* 0x000fe400078e00ff */
[----:B------:R-:W-:-:S02]  /*0f10*/  IMAD R6, R4, UR23, RZ ;  /* 0x0000001704067c24 */ /* 0x000fc4000f8e02ff */
[----:B------:R-:W-:-:S04]  /*0f20*/  IMAD.MOV.U32 R4, RZ, RZ, R22 ;  /* 0x000000ffff047224 */ /* 0x000fc800078e0016 */
[----:B------:R-:W-:-:S04]  /*0f30*/  IMAD.WIDE.U32 R4, R9, UR23, R4 ;  /* 0x0000001709047c25 */ /* 0x000fc8000f8e0004 */
[----:B------:R-:W-:Y:S01]  /*0f40*/  IMAD R9, R9, UR9, R6 ;  /* 0x0000000909097c24 */ /* 0x000fe2000f8e0206 */
[----:B-1----:R-:W-:-:S03]  /*0f50*/  ULEA UR7, UR8, UR7, 0x18 ;  /* 0x0000000708077291 */ /* 0x002fc6000f8ec03f */
[----:B------:R-:W-:-:S06]  /*0f60*/  IMAD.IADD R16, R9, 0x1, R5 ;  /* 0x0000000109107824 */ /* 0x000fcc00078e0205 */
[----:B------:R-:W0:Y:S02]  /*0f70*/  LDS R7, [UR7] ;  /* 0x00000007ff077984 */ /* 0x000e240008000800 */
[----:B0-----:R-:W-:-:S07]  /*0f80*/  FMUL.FTZ R13, R0, R7 ;  /* 0x00000007000d7220 */ /* 0x001fce0000410000 */
.L_x_286:
        /* <DEDUP_REMOVED lines=9> */
[----:B------:R1:W-:Y:S02]  /*1020*/  STG.E desc[UR12][R6.64], R13 ;  /* 0x0000000d06007986 */ /* 0x0003e4000c10190c */
[----:B------:R-:W-:Y:S01]  /*1030*/  IMAD.IADD R11, R9, 0x1, R11 ;  /* 0x00000001090b7824 */ /* 0x000fe200078e020b */
[----:B------:R-:W-:-:S03]  /*1040*/  ISETP.GE.U32.AND P1, PT, R10, UR23, PT ;  /* 0x000000170a007c0c */ /* 0x000fc6000bf26070 */
[----:B------:R-:W-:-:S05]  /*1050*/  IMAD.X R9, RZ, RZ, R11, P2 ;  /* 0x000000ffff097224 */ /* 0x000fca00010e060b */
[----:B------:R-:W-:-:S13]  /*1060*/  ISETP.GE.AND.EX P1, PT, R9, UR9, PT, P1 ;  /* 0x0000000909007c0c */ /* 0x000fda000bf26310 */
[----:B-1----:R-:W-:Y:S05]  /*1070*/  @!P1 BRA `(.L_x_286) ;  /* 0xfffffffc00c49947 */ /* 0x002fea000383ffff */
.L_x_285:
[----:B------:R-:W-:Y:S05]  /*1080*/  BSYNC B0 ;  /* 0x0000000000007941 */ /* 0x000fea0003800000 */
.L_x_284:
[----:B------:R-:W-:Y:S01]  /*1090*/  UIADD3 UR11, UP0, UR16, UR11, URZ ;  /* 0x0000000b100b7290 */ /* 0x000fe2000ff1e03f */
[----:B------:R-:W-:-:S03]  /*10a0*/  ULDC UR7, c[0x0][0x238] ;  /* 0x00008e0000077ab9 */ /* 0x000fc60000000800 */
[----:B------:R-:W-:Y:S02]  /*10b0*/  UIADD3.X UR4, URZ, UR4, URZ, UP0, !UPT ;  /* 0x000000043f047290 */ /* 0x000fe400087fe43f */
[----:B------:R-:W-:-:S04]  /*10c0*/  UISETP.GE.U32.AND UP0, UPT, UR11, UR7, UPT ;  /* 0x000000070b00728c */ /* 0x000fc8000bf06070 */
[----:B------:R-:W-:-:S06]  /*10d0*/  UISETP.GE.AND.EX UP0, UPT, UR4, UR17, UPT, UP0 ;  /* 0x000000110400728c */ /* 0x000fcc000bf06300 */
[----:B------:R-:W-:-:S13]  /*10e0*/  PLOP3.LUT P1, PT, PT, PT, UP0, 0x80, 0x0 ;  /* 0x000000000000781c */ /* 0x000fda0003f2f008 */
[----:B------:R-:W-:Y:S05]  /*10f0*/  @!P1 BRA `(.L_x_287) ;  /* 0xfffffff000809947 */ /* 0x000fea000383ffff */
[----:B------:R-:W-:Y:S05]  /*1100*/  EXIT ;  /* 0x000000000000794d */ /* 0x000fea0003800000 */
.L_x_288:
        /* <DEDUP_REMOVED lines=15> */
.L_x_559:


//--------------------- .text._ZN17fastertransformer17softmax_kernel_h2I6__halfLi1EEEvPT_PKS2_S5_S5_iiiiS2_ --------------------------
	.section	.text._ZN17fastertransformer17softmax_kernel_h2I6__halfLi1EEEvPT_PKS2_S5_S5_iiiiS2_,"ax",@progbits
	.align	128
        .global         _ZN17fastertransformer17softmax_kernel_h2I6__halfLi1EEEvPT_PKS2_S5_S5_iiiiS2_
        .type           _ZN17fastertransformer17softmax_kernel_h2I6__halfLi1EEEvPT_PKS2_S5_S5_iiiiS2_,@function
        .size           _ZN17fastertransformer17softmax_kernel_h2I6__halfLi1EEEvPT_PKS2_S5_S5_iiiiS2_,(.L_x_560 - _ZN17fastertransformer17softmax_kernel_h2I6__halfLi1EEEvPT_PKS2_S5_S5_iiiiS2_)
        .other          _ZN17fastertransformer17softmax_kernel_h2I6__halfLi1EEEvPT_PKS2_S5_S5_iiiiS2_,@"STO_CUDA_ENTRY STV_DEFAULT"
_ZN17fastertransformer17softmax_kernel_h2I6__halfLi1EEEvPT_PKS2_S5_S5_iiiiS2_:
.text._ZN17fastertransformer17softmax_kernel_h2I6__halfLi1EEEvPT_PKS2_S5_S5_iiiiS2_:
        /* <DEDUP_REMOVED lines=8> */
[----:B------:R-:W1:Y:S02]  /*0080*/  @P0 LDC.64 R2, c[0x0][0x228] ;  /* 0x00008a00ff020b82 */ /* 0x000e640000000a00 */
[----:B-1----:R-:W-:-:S06]  /*0090*/  @P0 IMAD.WIDE R2, R9, 0x2, R2 ;  /* 0x0000000209020825 */ /* 0x002fcc00078e0202 */
[----:B------:R0:W5:Y:S01]  /*00a0*/  @P0 LDG.E.U16 R2, desc[UR10][R2.64] ;  /* 0x0000000a02020981 */ /* 0x000162000c1e1500 */
[----:B--2---:R-:W-:-:S13]  /*00b0*/  ISETP.LE.AND P1, PT, R0, UR4, PT ;  /* 0x0000000400007c0c */ /* 0x004fda000bf23270 */
[----:B0-----:R-:W-:Y:S05]  /*00c0*/  @P1 EXIT ;  /* 0x000000000000194d */ /* 0x001fea0003800000 */
[----:B------:R-:W0:Y:S01]  /*00d0*/  S2R R10, SR_TID.X ;  /* 0x00000000000a7919 */ /* 0x000e220000002100 */
[----:B------:R-:W1:Y:S01]  /*00e0*/  LDC R0, c[0x0][0x234] ;  /* 0x00008d00ff007b82 */ /* 0x000e620000000800 */
[----:B------:R-:W-:Y:S01]  /*00f0*/  ULDC UR5, c[0x0][0x23c] ;  /* 0x00008f0000057ab9 */ /* 0x000fe20000000800 */
[----:B------:R-:W-:Y:S01]  /*0100*/  HFMA2.MMA R7, -RZ, RZ, 0, 0 ;  /* 0x00000000ff077435 */ /* 0x000fe200000001ff */
[----:B------:R-:W1:Y:S01]  /*0110*/  S2R R11, SR_CTAID.Y ;  /* 0x00000000000b7919 */ /* 0x000e620000002600 */
[----:B------:R-:W-:Y:S01]  /*0120*/  ULEA.HI UR5, UR5, UR5, URZ, 0x1 ;  /* 0x0000000505057291 */ /* 0x000fe2000f8f083f */
[----:B------:R-:W-:Y:S01]  /*0130*/  UMOV UR6, 0x400 ;  /* 0x0000040000067882 */ /* 0x000fe20000000000 */
[----:B------:R-:W-:Y:S02]  /*0140*/  ULDC.U16 UR13, c[0x0][0x240] ;  /* 0x00009000000d7ab9 */ /* 0x000fe40000000400 */
[----:B------:R-:W2:Y:S01]  /*0150*/  LDC R19, c[0x0][RZ] ;  /* 0x00000000ff137b82 */ /* 0x000ea20000000800 */
[----:B------:R-:W-:Y:S01]  /*0160*/  USHF.R.S32.HI UR5, URZ, 0x1, UR5 ;  /* 0x000000013f057899 */ /* 0x000fe20008011405 */
[----:B-----5:R-:W-:Y:S01]  /*0170*/  @P0 PRMT R7, R2, 0x5410, R2 ;  /* 0x0000541002070816 */ /* 0x020fe20000000002 */
[----:B------:R-:W-:-:S02]  /*0180*/  UIADD3 UR7, UR6, 0x8, URZ ;  /* 0x0000000806077890 */ /* 0x000fc4000fffe03f */
[----:B------:R-:W-:Y:S01]  /*0190*/  UIADD3 UR6, UR6, 0x88, URZ ;  /* 0x0000008806067890 */ /* 0x000fe2000fffe03f */
[----:B------:R-:W-:Y:S02]  /*01a0*/  ULDC UR12, c[0x0][0xc] ;  /* 0x00000300000c7ab9 */ /* 0x000fe40000000800 */
[----:B------:R-:W3:Y:S08]  /*01b0*/  S2UR UR8, SR_CgaCtaId ;  /* 0x00000000000879c3 */ /* 0x000ef00000008800 */
[----:B------:R-:W4:Y:S01]  /*01c0*/  LDC R8, c[0x0][0x238] ;  /* 0x00008e00ff087b82 */ /* 0x000f220000000800 */
[----:B0-----:R-:W-:-:S07]  /*01d0*/  I2FP.F32.S32 R14, R10 ;  /* 0x0000000a000e7245 */ /* 0x001fce0000201400 */
[----:B------:R-:W0:Y:S01]  /*01e0*/  LDC.64 R4, c[0x0][0x218] ;  /* 0x00008600ff047b82 */ /* 0x000e220000000a00 */
[----:B------:R-:W-:Y:S02]  /*01f0*/  SHF.R.U32.HI R15, RZ, 0x3, R10 ;  /* 0x00000003ff0f7819 */ /* 0x000fe4000001160a */
[----:B------:R-:W-:Y:S01]  /*0200*/  SHF.L.U32 R17, R10, 0x2, RZ ;  /* 0x000000020a117819 */ /* 0x000fe200000006ff */
[----:B------:R-:W-:Y:S01]  /*0210*/  FADD.FTZ R14, R14, R14 ;  /* 0x0000000e0e0e7221 */ /* 0x000fe20000010000 */
[----:B-1----:R-:W-:Y:S01]  /*0220*/  IMAD R9, R11, R0, R9 ;  /* 0x000000000b097224 */ /* 0x002fe200078e0209 */
[----:B------:R-:W-:Y:S02]  /*0230*/  LOP3.LUT R18, R10, 0x1f, RZ, 0xc0, !PT ;  /* 0x0000001f0a127812 */ /* 0x000fe400078ec0ff */
[----:B------:R-:W-:Y:S01]  /*0240*/  I2FP.F32.U32 R6, R10 ;  /* 0x0000000a00067245 */ /* 0x000fe20000201000 */
[----:B------:R-:W-:Y:S01]  /*0250*/  FADD.FTZ R16, R14, 1 ;  /* 0x3f8000000e107421 */ /* 0x000fe20000010000 */
[----:B------:R-:W-:Y:S01]  /*0260*/  ISETP.GE.U32.AND P1, PT, R10, UR5, PT ;  /* 0x000000050a007c0c */ /* 0x000fe2000bf26070 */
[----:B---3--:R-:W-:Y:S01]  /*0270*/  ULEA UR7, UR8, UR7, 0x18 ;  /* 0x0000000708077291 */ /* 0x008fe2000f8ec03f */
[----:B--2---:R-:W-:Y:S01]  /*0280*/  I2FP.F32.U32 R20, R19 ;  /* 0x0000001300147245 */ /* 0x004fe20000201000 */
[----:B------:R-:W-:Y:S01]  /*0290*/  ULEA UR6, UR8, UR6, 0x18 ;  /* 0x0000000608067291 */ /* 0x000fe2000f8ec03f */
[----:B------:R-:W-:-:S02]  /*02a0*/  LOP3.LUT R15, R15, 0x1ffffffc, RZ, 0xc0, !PT ;  /* 0x1ffffffc0f0f7812 */ /* 0x000fc400078ec0ff */
[----:B------:R-:W-:-:S09]  /*02b0*/  LOP3.LUT R17, R17, 0x7c, RZ, 0xc0, !PT ;  /* 0x0000007c11117812 */ /* 0x000fd200078ec0ff */
.L_x_299:
[----:B------:R-:W-:Y:S01]  /*02c0*/  BSSY B0, `(.L_x_289) ;  /* 0x000001a000007945 */ /* 0x000fe20003800000 */
[----:B------:R-:W-:Y:S02]  /*02d0*/  ISETP.GE.U32.AND P2, PT, R19, 0x21, PT ;  /* 0x000000211300780c */ /* 0x000fe40003f46070 */
[----:B-12---:R-:W-:Y:S01]  /*02e0*/  MOV R2, 0xe0ad78ec ;  /* 0xe0ad78ec00027802 */ /* 0x006fe20000000f00 */
[----:B------:R-:W-:Y:S10]  /*02f0*/  @P1 BRA `(.L_x_290) ;  /* 0x0000000000581947 */ /* 0x000ff40003800000 */
[----:B------:R-:W1:Y:S01]  /*0300*/  LDC.64 R2, c[0x0][0x220] ;  /* 0x00008800ff027b82 */ /* 0x000e620000000a00 */
[----:B----4-:R-:W-:-:S04]  /*0310*/  IMAD R13, R11, R8, UR4 ;  /* 0x000000040b0d7e24 */ /* 0x010fc8000f8e0208 */
[----:B------:R-:W-:Y:S02]  /*0320*/  IMAD R21, R13, UR5, R10 ;  /* 0x000000050d157c24 */ /* 0x000fe4000f8e020a */
[----:B------:R-:W-:-:S04]  /*0330*/  IMAD R13, R9, R8, UR4 ;  /* 0x00000004090d7e24 */ /* 0x000fc8000f8e0208 */
[----:B------:R-:W-:-:S04]  /*0340*/  IMAD R13, R13, UR5, R10 ;  /* 0x000000050d0d7c24 */ /* 0x000fc8000f8e020a */
[----:B0-----:R-:W-:-:S06]  /*0350*/  IMAD.WIDE R12, R13, 0x4, R4 ;  /* 0x000000040d0c7825 */ /* 0x001fcc00078e0204 */
[----:B------:R-:W2:Y:S01]  /*0360*/  LDG.E R13, desc[UR10][R12.64] ;  /* 0x0000000a0c0d7981 */ /* 0x000ea2000c1e1900 */
[----:B-1----:R-:W-:-:S06]  /*0370*/  IMAD.WIDE R2, R21, 0x4, R2 ;  /* 0x0000000415027825 */ /* 0x002fcc00078e0202 */
[----:B------:R-:W3:Y:S01]  /*0380*/  LDG.E.CONSTANT R2, desc[UR10][R2.64] ;  /* 0x0000000a02027981 */ /* 0x000ee2000c1e9900 */
[----:B------:R-:W-:-:S05]  /*0390*/  @P0 I2FP.F32.S32 R21, UR4 ;  /* 0x0000000400150c45 */ /* 0x000fca0008201400 */
[--C-:B------:R-:W-:Y:S01]  /*03a0*/  @P0 FADD.FTZ R0, R14, -R21.reuse ;  /* 0x800000150e000221 */ /* 0x100fe20000010000 */
[----:B------:R-:W-:-:S05]  /*03b0*/  @P0 FADD.FTZ R21, R16, -R21 ;  /* 0x8000001510150221 */ /* 0x000fca0000010000 */
[----:B------:R-:W-:Y:S02]  /*03c0*/  @P0 F2FP.F16.F32.PACK_AB R21, R21, R0 ;  /* 0x000000001515023e */ /* 0x000fe400000000ff */
[----:B------:R-:W-:-:S04]  /*03d0*/  MOV R0, RZ ;  /* 0x000000ff00007202 */ /* 0x000fc80000000f00 */
[----:B------:R-:W-:Y:S01]  /*03e0*/  @P0 HFMA2.MMA R0, R7, R21, RZ ;  /* 0x0000001507000235 */ /* 0x000fe200000000ff */
[----:B---3--:R-:W-:-:S09]  /*03f0*/  HADD2 R3, -R2, 1, 1 ;  /* 0x3c003c0002037430 */ /* 0x008fd20000000100 */
[----:B------:R-:W-:-:S04]  /*0400*/  HFMA2 R0, R3, -10000, -10000, R0 ;  /* 0xf0e2f0e203007831 */ /* 0x000fc80000000000 */
[----:B--2---:R-:W-:-:S05]  /*0410*/  HFMA2 R0, R13, UR13.H0_H0, R0 ;  /* 0x2000000d0d007c31 */ /* 0x004fca0008000000 */
[--C-:B------:R-:W-:Y:S02]  /*0420*/  HADD2.F32 R2, -RZ, R0.reuse.H0_H0 ;  /* 0x20000000ff027230 */ /* 0x100fe40000004100 */
[----:B------:R-:W-:-:S05]  /*0430*/  HADD2.F32 R3, -RZ, R0.H1_H1 ;  /* 0x30000000ff037230 */ /* 0x000fca0000004100 */
[----:B------:R-:W-:-:S04]  /*0440*/  FMNMX.FTZ R2, R2, R3, !PT ;  /* 0x0000000302027209 */ /* 0x000fc80007810000 */
[----:B------:R-:W-:-:S07]  /*0450*/  FMNMX.FTZ R2, R2, -1.00000002004087734272e+20, !PT ;  /* 0xe0ad78ec02027809 */ /* 0x000fce0007810000 */
.L_x_290:
[----:B------:R-:W-:Y:S05]  /*0460*/  BSYNC B0 ;  /* 0x0000000000007941 */ /* 0x000fea0003800000 */
.L_x_289:
[----:B------:R-:W-:Y:S05]  /*0470*/  @!P2 BRA `(.L_x_291) ;  /* 0x000000000070a947 */ /* 0x000fea0003800000 */
[----:B------:R-:W1:Y:S01]  /*0480*/  SHFL.BFLY PT, R3, R2, 0x10, 0x1f ;  /* 0x0e001f0002037f89 */ /* 0x000e6200000e0000 */
[----:B------:R-:W-:Y:S01]  /*0490*/  ISETP.NE.AND P3, PT, R18, RZ, PT ;  /* 0x000000ff1200720c */ /* 0x000fe20003f65270 */
[----:B------:R-:W-:-:S05]  /*04a0*/  FMUL.FTZ R23, R20, 0.03125 ;  /* 0x3d00000014177820 */ /* 0x000fca0000410000 */
[----:B------:R-:W-:Y:S02]  /*04b0*/  FSETP.GT.FTZ.AND P4, PT, R23, R6, PT ;  /* 0x000000061700720b */ /* 0x000fe40003f94000 */
[----:B-1----:R-:W-:Y:S02]  /*04c0*/  FMNMX.FTZ R3, R3, R2, !PT ;  /* 0x0000000203037209 */ /* 0x002fe40007810000 */
[----:B------:R-:W-:-:S03]  /*04d0*/  MOV R2, 0xe0ad78ec ;  /* 0xe0ad78ec00027802 */ /* 0x000fc60000000f00 */
[----:B------:R-:W1:Y:S02]  /*04e0*/  SHFL.BFLY PT, R12, R3, 0x8, 0x1f ;  /* 0x0d001f00030c7f89 */ /* 0x000e6400000e0000 */
[----:B-1----:R-:W-:-:S05]  /*04f0*/  FMNMX.FTZ R12, R3, R12, !PT ;  /* 0x0000000c030c7209 */ /* 0x002fca0007810000 */
[----:B------:R-:W1:Y:S02]  /*0500*/  SHFL.BFLY PT, R13, R12, 0x4, 0x1f ;  /* 0x0c801f000c0d7f89 */ /* 0x000e6400000e0000 */
[----:B-1----:R-:W-:-:S05]  /*0510*/  FMNMX.FTZ R13, R12, R13, !PT ;  /* 0x0000000d0c0d7209 */ /* 0x002fca0007810000 */
[----:B------:R-:W1:Y:S02]  /*0520*/  SHFL.BFLY PT, R22, R13, 0x2, 0x1f ;  /* 0x0c401f000d167f89 */ /* 0x000e6400000e0000 */
[----:B-1----:R-:W-:-:S05]  /*0530*/  FMNMX.FTZ R22, R13, R22, !PT ;  /* 0x000000160d167209 */ /* 0x002fca0007810000 */
[----:B------:R-:W1:Y:S02]  /*0540*/  SHFL.BFLY PT, R21, R22, 0x1, 0x1f ;  /* 0x0c201f0016157f89 */ /* 0x000e6400000e0000 */
[----:B-1----:R-:W-:-:S05]  /*0550*/  FMNMX.FTZ R24, R22, R21, !PT ;  /* 0x0000001516187209 */ /* 0x002fca0007810000 */
[----:B------:R-:W-:Y:S01]  /*0560*/  @!P3 STS [R15+UR7], R24 ;  /* 0x000000180f00b988 */ /* 0x000fe20008000807 */
[----:B------:R-:W-:Y:S06]  /*0570*/  BAR.SYNC.DEFER_BLOCKING 0x0 ;  /* 0x0000000000007b1d */ /* 0x000fec0000010000 */
[----:B------:R-:W1:Y:S04]  /*0580*/  @P4 LDS R2, [R17+UR7] ;  /* 0x0000000711024984 */ /* 0x000e680008000800 */
[----:B-1----:R-:W1:Y:S02]  /*0590*/  SHFL.BFLY PT, R3, R2, 0x10, 0x1f ;  /* 0x0e001f0002037f89 */ /* 0x002e6400000e0000 */
[----:B-1----:R-:W-:-:S05]  /*05a0*/  FMNMX.FTZ R3, R3, R2, !PT ;  /* 0x0000000203037209 */ /* 0x002fca0007810000 */
[----:B------:R-:W1:Y:S02]  /*05b0*/  SHFL.BFLY PT, R12, R3, 0x8, 0x1f ;  /* 0x0d001f00030c7f89 */ /* 0x000e6400000e0000 */
[----:B-1----:R-:W-:-:S05]  /*05c0*/  FMNMX.FTZ R12, R3, R12, !PT ;  /* 0x0000000c030c7209 */ /* 0x002fca0007810000 */
[----:B------:R-:W1:Y:S02]  /*05d0*/  SHFL.BFLY PT, R13, R12, 0x4, 0x1f ;  /* 0x0c801f000c0d7f89 */ /* 0x000e6400000e0000 */
[----:B-1----:R-:W-:-:S05]  /*05e0*/  FMNMX.FTZ R13, R12, R13, !PT ;  /* 0x0000000d0c0d7209 */ /* 0x002fca0007810000 */
[----:B------:R-:W1:Y:S02]  /*05f0*/  SHFL.BFLY PT, R22, R13, 0x2, 0x1f ;  /* 0x0c401f000d167f89 */ /* 0x000e6400000e0000 */
[----:B-1----:R-:W-:-:S05]  /*0600*/  FMNMX.FTZ R22, R13, R22, !PT ;  /* 0x000000160d167209 */ /* 0x002fca0007810000 */
[----:B------:R-:W1:Y:S02]  /*0610*/  SHFL.BFLY PT, R21, R22, 0x1, 0x1f ;  /* 0x0c201f0016157f89 */ /* 0x000e6400000e0000 */
[----:B-1----:R-:W-:Y:S01]  /*0620*/  FMNMX.FTZ R21, R22, R21, !PT ;  /* 0x0000001516157209 */ /* 0x002fe20007810000 */
[----:B------:R-:W-:Y:S06]  /*0630*/  BRA `(.L_x_292) ;  /* 0x0000000000287947 */ /* 0x000fec0003800000 */
.L_x_291:
        /* <DEDUP_REMOVED lines=9> */
[----:B-1----:R-:W-:-:S07]  /*06d0*/  FMNMX.FTZ R21, R22, R21, !PT ;  /* 0x0000001516157209 */ /* 0x002fce0007810000 */
.L_x_292:
[----:B------:R-:W-:Y:S01]  /*06e0*/  ISETP.NE.AND P3, PT, R10, RZ, PT ;  /* 0x000000ff0a00720c */ /* 0x000fe20003f65270 */
[----:B------:R-:W-:Y:S01]  /*06f0*/  BSSY B0, `(.L_x_293) ;  /* 0x0000020000007945 */ /* 0x000fe20003800000 */
[----:B------:R-:W-:-:S11]  /*0700*/  HFMA2.MMA R2, -RZ, RZ, 0, 0 ;  /* 0x00000000ff027435 */ /* 0x000fd600000001ff */
[----:B------:R-:W1:Y:S01]  /*0710*/  @!P3 S2R R3, SR_CgaCtaId ;  /* 0x000000000003b919 */ /* 0x000e620000008800 */
[----:B------:R-:W-:-:S04]  /*0720*/  @!P3 MOV R12, 0x400 ;  /* 0x00000400000cb802 */ /* 0x000fc80000000f00 */
[----:B-1----:R-:W-:-:S05]  /*0730*/  @!P3 LEA R12, R3, R12, 0x18 ;  /* 0x0000000c030cb211 */ /* 0x002fca00078ec0ff */
[----:B------:R1:W-:Y:S01]  /*0740*/  @!P3 STS [R12+0x4], R21 ;  /* 0x000004150c00b388 */ /* 0x0003e20000000800 */
[----:B------:R-:W-:Y:S06]  /*0750*/  BAR.SYNC.DEFER_BLOCKING 0x0 ;  /* 0x0000000000007b1d */ /* 0x000fec0000010000 */
[----:B------:R-:W-:Y:S05]  /*0760*/  @P1 BRA `(.L_x_294) ;  /* 0x0000000000601947 */ /* 0x000fea0003800000 */
[----:B------:R-:W2:Y:S01]  /*0770*/  S2UR UR9, SR_CgaCtaId ;  /* 0x00000000000979c3 */ /* 0x000ea20000008800 */
[----:B------:R-:W-:Y:S02]  /*0780*/  UMOV UR8, 0x400 ;  /* 0x0000040000087882 */ /* 0x000fe40000000000 */
[----:B--2---:R-:W-:-:S09]  /*0790*/  ULEA UR8, UR9, UR8, 0x18 ;  /* 0x0000000809087291 */ /* 0x004fd2000f8ec03f */
[----:B------:R-:W2:Y:S02]  /*07a0*/  LDS R2, [UR8+0x4] ;  /* 0x00000408ff027984 */ /* 0x000ea40008000800 */
[----:B--2---:R-:W-:-:S05]  /*07b0*/  F2FP.F16.F32.PACK_AB R2, RZ, R2 ;  /* 0x00000002ff02723e */ /* 0x004fca00000000ff */
[----:B------:R-:W-:-:S05]  /*07c0*/  HADD2 R3, R0, -R2.H0_H0 ;  /* 0xa000000200037230 */ /* 0x000fca0000000000 */
[--C-:B------:R-:W-:Y:S01]  /*07d0*/  HADD2.F32 R0, -RZ, R3.reuse.H0_H0 ;  /* 0x20000003ff007230 */ /* 0x100fe20000004100 */
[----:B-1----:R-:W-:Y:S01]  /*07e0*/  HSET2.BF.EQ.AND R12, R3, 0.007297515869140625, 0.007297515869140625, PT ;  /* 0x1f791f79030c7433 */ /* 0x002fe20003802080 */
[----:B------:R-:W-:-:S03]  /*07f0*/  HADD2.F32 R2, -RZ, R3.H1_H1 ;  /* 0x30000003ff027230 */ /* 0x000fc60000004100 */
[----:B------:R-:W-:Y:S02]  /*0800*/  FFMA R0, R0, 1.4426950216293334961, -RZ ;  /* 0x3fb8aa3b00007823 */ /* 0x000fe400000008ff */
[----:B------:R-:W-:-:S04]  /*0810*/  FFMA R2, R2, 1.4426950216293334961, -RZ ;  /* 0x3fb8aa3b02027823 */ /* 0x000fc800000008ff */
[----:B------:R-:W-:Y:S08]  /*0820*/  MUFU.EX2 R0, R0 ;  /* 0x0000000000007308 */ /* 0x000ff00000000800 */
[----:B------:R-:W1:Y:S02]  /*0830*/  MUFU.EX2 R13, R2 ;  /* 0x00000002000d7308 */ /* 0x000e640000000800 */
[----:B-1----:R-:W-:-:S02]  /*0840*/  F2FP.F16.F32.PACK_AB R21, R13, R0 ;  /* 0x000000000d15723e */ /* 0x002fc400000000ff */
[----:B------:R-:W-:-:S04]  /*0850*/  HSET2.BF.EQ.AND R13, R3, 0.0226898193359375, 0.0226898193359375, PT ;  /* 0x25cf25cf030d7433 */ /* 0x000fc80003802080 */
[----:B------:R-:W-:Y:S01]  /*0860*/  HFMA2.MMA R12, R12, -0.0009765625, -0.0009765625, R21 ;  /* 0x940094000c0c7835 */ /* 0x000fe20000000015 */
[C---:B------:R-:W-:Y:S02]  /*0870*/  HSET2.BF.EQ.AND R21, R3.reuse, -2.615234375, -2.615234375, PT ;  /* 0xc13bc13b03157433 */ /* 0x040fe40003802080 */
[----:B------:R-:W-:-:S07]  /*0880*/  HSET2.BF.EQ.AND R3, R3, -2.966796875, -2.966796875, PT ;  /* 0xc1efc1ef03037433 */ /* 0x000fce0003802080 */
[----:B------:R-:W-:-:S06]  /*0890*/  HFMA2 R12, R13, -0.0009765625, -0.0009765625, R12 ;  /* 0x940094000d0c7831 */ /* 0x000fcc000000000c */
[----:B------:R-:W-:-:S10]  /*08a0*/  HFMA2.MMA R12, R21, 6.103515625e-05, 6.103515625e-05, R12 ;  /* 0x04000400150c7835 */ /* 0x000fd4000000000c */
[----:B------:R-:W-:-:S04]  /*08b0*/  HFMA2 R0, R3, 3.0517578125e-05, 3.0517578125e-05, R12 ;  /* 0x0200020003007831 */ /* 0x000fc8000000000c */
[----:B------:R-:W-:-:S05]  /*08c0*/  HADD2 R3, R0.H0_H0, R0.H1_H1 ;  /* 0x3000000000037230 */ /* 0x000fca0000000800 */
[----:B------:R-:W-:-:S05]  /*08d0*/  HADD2.F32 R3, -RZ, R3.H0_H0 ;  /* 0x20000003ff037230 */ /* 0x000fca0000004100 */
[----:B------:R-:W-:-:S07]  /*08e0*/  FADD.FTZ R2, RZ, R3 ;  /* 0x00000003ff027221 */ /* 0x000fce0000010000 */
.L_x_294:
[----:B------:R-:W-:Y:S05]  /*08f0*/  BSYNC B0 ;  /* 0x0000000000007941 */ /* 0x000fea0003800000 */
.L_x_293:
[----:B------:R-:W-:Y:S05]  /*0900*/  @!P2 BRA `(.L_x_295) ;  /* 0x000000000070a947 */ /* 0x000fea0003800000 */
[----:B------:R-:W2:Y:S01]  /*0910*/  SHFL.BFLY PT, R3, R2, 0x10, 0x1f ;  /* 0x0e001f0002037f89 */ /* 0x000ea200000e0000 */
[----:B------:R-:W-:Y:S01]  /*0920*/  ISETP.NE.AND P2, PT, R18, RZ, PT ;  /* 0x000000ff1200720c */ /* 0x000fe20003f45270 */
[----:B------:R-:W-:-:S05]  /*0930*/  FMUL.FTZ R23, R20, 0.03125 ;  /* 0x3d00000014177820 */ /* 0x000fca0000410000 */
[----:B------:R-:W-:Y:S01]  /*0940*/  FSETP.GT.FTZ.AND P4, PT, R23, R6, PT ;  /* 0x000000061700720b */ /* 0x000fe20003f94000 */
[----:B--2---:R-:W-:Y:S01]  /*0950*/  FADD.FTZ R3, R3, R2 ;  /* 0x0000000203037221 */ /* 0x004fe20000010000 */
[----:B------:R-:W-:-:S04]  /*0960*/  MOV R2, RZ ;  /* 0x000000ff00027202 */ /* 0x000fc80000000f00 */
[----:B-1----:R-:W1:Y:S02]  /*0970*/  SHFL.BFLY PT, R12, R3, 0x8, 0x1f ;  /* 0x0d001f00030c7f89 */ /* 0x002e6400000e0000 */
[----:B-1----:R-:W-:-:S05]  /*0980*/  FADD.FTZ R12, R3, R12 ;  /* 0x0000000c030c7221 */ /* 0x002fca0000010000 */
[----:B------:R-:W1:Y:S02]  /*0990*/  SHFL.BFLY PT, R13, R12, 0x4, 0x1f ;  /* 0x0c801f000c0d7f89 */ /* 0x000e6400000e0000 */
[----:B-1----:R-:W-:-:S05]  /*09a0*/  FADD.FTZ R13, R12, R13 ;  /* 0x0000000d0c0d7221 */ /* 0x002fca0000010000 */
[----:B------:R-:W1:Y:S02]  /*09b0*/  SHFL.BFLY PT, R22, R13, 0x2, 0x1f ;  /* 0x0c401f000d167f89 */ /* 0x000e6400000e0000 */
[----:B-1----:R-:W-:-:S05]  /*09c0*/  FADD.FTZ R22, R13, R22 ;  /* 0x000000160d167221 */ /* 0x002fca0000010000 */
[----:B------:R-:W1:Y:S02]  /*09d0*/  SHFL.BFLY PT, R21, R22, 0x1, 0x1f ;  /* 0x0c201f0016157f89 */ /* 0x000e6400000e0000 */
[----:B-1----:R-:W-:-:S05]  /*09e0*/  FADD.FTZ R24, R22, R21 ;  /* 0x0000001516187221 */ /* 0x002fca0000010000 */
[----:B------:R-:W-:Y:S01]  /*09f0*/  @!P2 STS [R15+UR6], R24 ;  /* 0x000000180f00a988 */ /* 0x000fe20008000806 */
[----:B------:R-:W-:Y:S06]  /*0a00*/  BAR.SYNC.DEFER_BLOCKING 0x0 ;  /* 0x0000000000007b1d */ /* 0x000fec0000010000 */
[----:B------:R-:W1:Y:S04]  /*0a10*/  @P4 LDS R2, [R17+UR6] ;  /* 0x0000000611024984 */ /* 0x000e680008000800 */
        /* <DEDUP_REMOVED lines=9> */
[----:B-1----:R-:W-:Y:S01]  /*0ab0*/  FADD.FTZ R21, R22, R21 ;  /* 0x0000001516157221 */ /* 0x002fe20000010000 */
[----:B------:R-:W-:Y:S06]  /*0ac0*/  BRA `(.L_x_296) ;  /* 0x0000000000287947 */ /* 0x000fec0003800000 */
.L_x_295:
[----:B------:R-:W2:Y:S02]  /*0ad0*/  SHFL.BFLY PT, R3, R2, 0x10, 0x1f ;  /* 0x0e001f0002037f89 */ /* 0x000ea400000e0000 */
[----:B--2---:R-:W-:-:S05]  /*0ae0*/  FADD.FTZ R3, R3, R2 ;  /* 0x0000000203037221 */ /* 0x004fca0000010000 */
[----:B-1----:R-:W1:Y:S02]  /*0af0*/  SHFL.BFLY PT, R12, R3, 0x8, 0x1f ;  /* 0x0d001f00030c7f89 */ /* 0x002e6400000e0000 */
[----:B-1----:R-:W-:-:S05]  /*0b00*/  FADD.FTZ R12, R3, R12 ;  /* 0x0000000c030c7221 */ /* 0x002fca0000010000 */
[----:B------:R-:W1:Y:S02]  /*0b10*/  SHFL.BFLY PT, R13, R12, 0x4, 0x1f ;  /* 0x0c801f000c0d7f89 */ /* 0x000e6400000e0000 */
[----:B-1----:R-:W-:-:S05]  /*0b20*/  FADD.FTZ R13, R12, R13 ;  /* 0x0000000d0c0d7221 */ /* 0x002fca0000010000 */
[----:B------:R-:W1:Y:S02]  /*0b30*/  SHFL.BFLY PT, R22, R13, 0x2, 0x1f ;  /* 0x0c401f000d167f89 */ /* 0x000e6400000e0000 */
[----:B-1----:R-:W-:-:S05]  /*0b40*/  FADD.FTZ R22, R13, R22 ;  /* 0x000000160d167221 */ /* 0x002fca0000010000 */
[----:B------:R-:W1:Y:S02]  /*0b50*/  SHFL.BFLY PT, R21, R22, 0x1, 0x1f ;  /* 0x0c201f0016157f89 */ /* 0x000e6400000e0000 */
[----:B-1----:R-:W-:-:S07]  /*0b60*/  FADD.FTZ R21, R22, R21 ;  /* 0x0000001516157221 */ /* 0x002fce0000010000 */
.L_x_296:
[----:B------:R-:W1:Y:S01]  /*0b70*/  @!P3 S2R R12, SR_CgaCtaId ;  /* 0x00000000000cb919 */ /* 0x000e620000008800 */
[----:B------:R-:W-:Y:S01]  /*0b80*/  @!P3 FADD.FTZ R21, R21, 9.9999999747524270788e-07 ;  /* 0x358637bd1515b421 */ /* 0x000fe20000010000 */
[----:B------:R-:W-:Y:S01]  /*0b90*/  @!P3 MOV R3, 0x400 ;  /* 0x000004000003b802 */ /* 0x000fe20000000f00 */
[----:B------:R-:W-:Y:S02]  /*0ba0*/  BSSY B0, `(.L_x_297) ;  /* 0x0000012000007945 */ /* 0x000fe40003800000 */
[----:B------:R-:W2:Y:S02]  /*0bb0*/  @!P3 MUFU.RCP R2, R21 ;  /* 0x000000150002b308 */ /* 0x000ea40000001000 */
[----:B--2---:R-:W-:Y:S01]  /*0bc0*/  @!P3 FADD.FTZ R2, R2, -RZ ;  /* 0x800000ff0202b221 */ /* 0x004fe20000010000 */
[----:B-1----:R-:W-:-:S05]  /*0bd0*/  @!P3 LEA R3, R12, R3, 0x18 ;  /* 0x000000030c03b211 */ /* 0x002fca00078ec0ff */
[----:B------:R1:W-:Y:S01]  /*0be0*/  @!P3 STS [R3], R2 ;  /* 0x000000020300b388 */ /* 0x0003e20000000800 */
[----:B------:R-:W-:Y:S06]  /*0bf0*/  BAR.SYNC.DEFER_BLOCKING 0x0 ;  /* 0x0000000000007b1d */ /* 0x000fec0000010000 */
[----:B------:R-:W-:Y:S05]  /*0c00*/  @P1 BRA `(.L_x_298) ;  /* 0x00000000002c1947 */ /* 0x000fea0003800000 */
[----:B------:R-:W2:Y:S01]  /*0c10*/  S2UR UR9, SR_CgaCtaId ;  /* 0x00000000000979c3 */ /* 0x000ea20000008800 */
[----:B------:R-:W-:Y:S01]  /*0c20*/  UMOV UR8, 0x400 ;  /* 0x0000040000087882 */ /* 0x000fe20000000000 */
[----:B----4-:R-:W-:-:S04]  /*0c30*/  IMAD R13, R9, R8, UR4 ;  /* 0x00000004090d7e24 */ /* 0x010fc8000f8e0208 */
[----:B------:R-:W-:Y:S02]  /*0c40*/  IMAD R13, R13, UR5, R10 ;  /* 0x000000050d0d7c24 */ /* 0x000fe4000f8e020a */
[----:B-1----:R-:W1:Y:S01]  /*0c50*/  LDC.64 R2, c[0x0][0x210] ;  /* 0x00008400ff027b82 */ /* 0x002e620000000a00 */
[----:B--2---:R-:W-:Y:S01]  /*0c60*/  ULEA UR8, UR9, UR8, 0x18 ;  /* 0x0000000809087291 */ /* 0x004fe2000f8ec03f */
[----:B-1----:R-:W-:-:S08]  /*0c70*/  IMAD.WIDE R2, R13, 0x4, R2 ;  /* 0x000000040d027825 */ /* 0x002fd000078e0202 */
[----:B------:R-:W1:Y:S02]  /*0c80*/  LDS R12, [UR8] ;  /* 0x00000008ff0c7984 */ /* 0x000e640008000800 */
[----:B-1----:R-:W-:-:S05]  /*0c90*/  F2FP.F16.F32.PACK_AB R12, RZ, R12 ;  /* 0x0000000cff0c723e */ /* 0x002fca00000000ff */
[----:B------:R-:W-:-:S05]  /*0ca0*/  HMUL2 R13, R0, R12.H0_H0 ;  /* 0x2000000c000d7232 */ /* 0x000fca0000000000 */
[----:B------:R2:W-:Y:S02]  /*0cb0*/  STG.E desc[UR10][R2.64], R13 ;  /* 0x0000000d02007986 */ /* 0x0005e4000c10190a */
.L_x_298:
[----:B------:R-:W-:Y:S05]  /*0cc0*/  BSYNC B0 ;  /* 0x0000000000007941 */ /* 0x000fea0003800000 */
.L_x_297:
[----:B------:R-:W-:-:S06]  /*0cd0*/  UIADD3 UR4, UR12, UR4, URZ ;  /* 0x000000040c047290 */ /* 0x000fcc000fffe03f */
[----:B----4-:R-:W-:-:S13]  /*0ce0*/  ISETP.LE.AND P2, PT, R8, UR4, PT ;  /* 0x0000000408007c0c */ /* 0x010fda000bf43270 */
[----:B------:R-:W-:Y:S05]  /*0cf0*/  @!P2 BRA `(.L_x_299) ;  /* 0xfffffff40070a947 */ /* 0x000fea000383ffff */
[----:B------:R-:W-:Y:S05]  /*0d00*/  EXIT ;  /* 0x000000000000794d */ /* 0x000fea0003800000 */
.L_x_300:
        /* <DEDUP_REMOVED lines=15> */
.L_x_560:


//--------------------- .text._ZN17fastertransformer20softmax_kernel_h2_v2I6__halfLi1ELi4EEEvPT_PKS2_S5_S5_iiiiS2_ --------------------------
	.section	.text._ZN17fastertransformer20softmax_kernel_h2_v2I6__halfLi1ELi4EEEvPT_PKS2_S5_S5_iiiiS2_,"ax",@progbits
	.align	128
        .global         _ZN17fastertransformer20softmax_kernel_h2_v2I6__halfLi1ELi4EEEvPT_PKS2_S5_S5_iiiiS2_
        .type           _ZN17fastertransformer20softmax_kernel_h2_v2I6__halfLi1ELi4EEEvPT_PKS2_S5_S5_iiiiS2_,@function
        .size           _ZN17fastertransformer20softmax_kernel_h2_v2I6__halfLi1ELi4EEEvPT_PKS2_S5_S5_iiiiS2_,(.L_x_561 - _ZN17fastertransformer20softmax_kernel_h2_v2I6__halfLi1ELi4EEEvPT_PKS2_S5_S5_iiiiS2_)
        .other          _ZN17fastertransformer20softmax_kernel_h2_v2I6__halfLi1ELi4EEEvPT_PKS2_S5_S5_iiiiS2_,@"STO_CUDA_ENTRY STV_DEFAULT"
_ZN17fastertransformer20softmax_kernel_h2_v2I6__halfLi1ELi4EEEvPT_PKS2_S5_S5_iiiiS2_:
.text._ZN17fastertransformer20softmax_kernel_h2_v2I6__halfLi1ELi4EEEvPT_PKS2_S5_S5_iiiiS2_:
        /* <DEDUP_REMOVED lines=9> */
[----:B-1----:R-:W-:-:S05]  /*0090*/  @P0 IMAD.WIDE R2, R42, 0x2, R2 ;  /* 0x000000022a020825 */ /* 0x002fca00078e0202 */
[----:B------:R0:W5:Y:S01]  /*00a0*/  @P0 LDG.E.U16 R9, desc[UR10][R2.64] ;  /* 0x0000000a02090981 */ /* 0x000162000c1e1500 */
[----:B--2---:R-:W-:-:S13]  /*00b0*/  ISETP.LE.AND P1, PT, R43, UR8, PT ;  /* 0x000000082b007c0c */ /* 0x004fda000bf23270 */
[----:B0-----:R-:W-:Y:S05]  /*00c0*/  @P1 EXIT ;  /* 0x000000000000194d */ /* 0x001fea0003800000 */
[----:B------:R-:W0:Y:S01]  /*00d0*/  LDC R6, c[0x0][0xc] ;  /* 0x00000300ff067b82 */ /* 0x000e220000000800 */
[----:B------:R-:W1:Y:S01]  /*00e0*/  S2R R4, SR_TID.X ;  /* 0x0000000000047919 */ /* 0x000e620000002100 */
[----:B------:R-:W-:Y:S01]  /*00f0*/  UMOV UR5, 0x400 ;  /* 0x0000040000057882 */ /* 0x000fe20000000000 */
[----:B------:R-:W-:Y:S01]  /*0100*/  ULDC UR4, c[0x0][0x23c] ;  /* 0x00008f0000047ab9 */ /* 0x000fe20000000800 */
[----:B------:R-:W-:Y:S01]  /*0110*/  UIADD3 UR6, UR5, 0x20, URZ ;  /* 0x0000002005067890 */ /* 0x000fe2000fffe03f */
[----:B------:R-:W2:Y:S01]  /*0120*/  S2R R5, SR_CTAID.Y ;  /* 0x0000000000057919 */ /* 0x000ea20000002600 */
[----:B------:R-:W-:Y:S01]  /*0130*/  ULEA.HI UR4, UR4, UR4, URZ, 0x1 ;  /* 0x0000000404047291 */ /* 0x000fe2000f8f083f */
[----:B------:R-:W-:Y:S01]  /*0140*/  ISETP.NE.U32.AND P1, PT, R12, RZ, PT ;  /* 0x000000ff0c00720c */ /* 0x000fe20003f25070 */
[----:B------:R-:W3:Y:S01]  /*0150*/  S2UR UR7, SR_CgaCtaId ;  /* 0x00000000000779c3 */ /* 0x000ee20000008800 */
[----:B------:R-:W-:Y:S01]  /*0160*/  UIADD3 UR5, UR5, 0x220, URZ ;  /* 0x0000022005057890 */ /* 0x000fe2000fffe03f */
[----:B------:R-:W-:Y:S01]  /*0170*/  MOV R45, UR8 ;  /* 0x00000008002d7c02 */ /* 0x000fe20008000f00 */
[----:B------:R-:W-:Y:S01]  /*0180*/  USHF.R.S32.HI UR4, URZ, 0x1, UR4 ;  /* 0x000000013f047899 */ /* 0x000fe20008011404 */
[----:B------:R-:W-:Y:S01]  /*0190*/  IMAD.MOV.U32 R44, RZ, RZ, RZ ;  /* 0x000000ffff2c7224 */ /* 0x000fe200078e00ff */
[----:B------:R-:W-:Y:S01]  /*01a0*/  ULDC UR8, c[0x0][0x0] ;  /* 0x0000000000087ab9 */ /* 0x000fe20000000800 */
[----:B------:R-:W-:Y:S01]  /*01b0*/  ISETP.NE.AND.EX P1, PT, R13, RZ, PT, P1 ;  /* 0x000000ff0d00720c */ /* 0x000fe20003f25310 */
[----:B------:R-:W-:Y:S01]  /*01c0*/  ULDC UR12, c[0x0][0x238] ;  /* 0x00008e00000c7ab9 */ /* 0x000fe20000000800 */
[----:B------:R-:W2:Y:S01]  /*01d0*/  LDC R7, c[0x0][0x234] ;  /* 0x00008d00ff077b82 */ /* 0x000ea20000000800 */
[----:B------:R-:W-:Y:S01]  /*01e0*/  I2FP.F32.U32 R34, UR8 ;  /* 0x0000000800227c45 */ /* 0x000fe20008201000 */
[----:B------:R-:W-:Y:S01]  /*01f0*/  ULDC.U16 UR9, c[0x0][0x240] ;  /* 0x0000900000097ab9 */ /* 0x000fe20000000400 */
[----:B-----5:R-:W-:Y:S01]  /*0200*/  @P0 PRMT R44, R9, 0x5410, R9 ;  /* 0x00005410092c0816 */ /* 0x020fe20000000009 */
[----:B0-----:R-:W0:Y:S01]  /*0210*/  I2F.U32.RP R0, R6 ;  /* 0x0000000600007306 */ /* 0x001e220000209000 */
[----:B------:R-:W-:-:S02]  /*0220*/  IADD3 R43, R6, -0x1, R43 ;  /* 0xffffffff062b7810 */ /* 0x000fc40007ffe02b */
[----:B------:R-:W-:Y:S01]  /*0230*/  ISETP.NE.U32.AND P2, PT, R6, RZ, PT ;  /* 0x000000ff0600720c */ /* 0x000fe20003f45070 */
[----:B---3--:R-:W-:Y:S01]  /*0240*/  ULEA UR6, UR7, UR6, 0x18 ;  /* 0x0000000607067291 */ /* 0x008fe2000f8ec03f */
[----:B-1----:R-:W-:Y:S01]  /*0250*/  SHF.R.U32.HI R8, RZ, 0x5, R4 ;  /* 0x00000005ff087819 */ /* 0x002fe20000011604 */
[----:B------:R-:W-:Y:S01]  /*0260*/  ULEA UR5, UR7, UR5, 0x18 ;  /* 0x0000000507057291 */ /* 0x000fe2000f8ec03f */
[-C--:B------:R-:W-:Y:S02]  /*0270*/  I2FP.F32.S32 R38, R4.reuse ;  /* 0x0000000400267245 */ /* 0x080fe40000201400 */
[----:B------:R-:W-:Y:S01]  /*0280*/  LOP3.LUT R40, R4, 0x1f, RZ, 0xc0, !PT ;  /* 0x0000001f04287812 */ /* 0x000fe200078ec0ff */
[----:B0-----:R-:W0:Y:S01]  /*0290*/  MUFU.RCP R0, R0 ;  /* 0x0000000000007308 */ /* 0x001e220000001000 */
[----:B--2---:R-:W-:Y:S01]  /*02a0*/  IMAD R42, R5, R7, R42 ;  /* 0x00000007052a7224 */ /* 0x004fe200078e022a */
[----:B------:R-:W-:Y:S01]  /*02b0*/  LEA R7, R8, UR6, 0x4 ;  /* 0x0000000608077c11 */ /* 0x000fe2000f8e20ff */
[----:B------:R-:W-:Y:S01]  /*02c0*/  FADD.FTZ R38, R38, R38 ;  /* 0x0000002626267221 */ /* 0x000fe20000010000 */
[----:B------:R-:W-:-:S02]  /*02d0*/  I2FP.F32.U32 R36, R4 ;  /* 0x0000000400247245 */ /* 0x000fc40000201000 */
[----:B------:R-:W-:Y:S02]  /*02e0*/  ISETP.GE.U32.AND P3, PT, R4, UR4, PT ;  /* 0x0000000404007c0c */ /* 0x000fe4000bf66070 */
[----:B------:R-:W-:Y:S02]  /*02f0*/  LEA R8, R8, UR5, 0x2 ;  /* 0x0000000508087c11 */ /* 0x000fe4000f8e10ff */
[----:B0-----:R-:W-:Y:S02]  /*0300*/  IADD3 R2, R0, 0xffffffe, RZ ;  /* 0x0ffffffe00027810 */ /* 0x001fe40007ffe0ff */
[----:B------:R-:W-:Y:S02]  /*0310*/  SHF.L.U32 R0, R4, 0x2, RZ ;  /* 0x0000000204007819 */ /* 0x000fe400000006ff */
[----:B------:R0:W1:Y:S02]  /*0320*/  F2I.FTZ.U32.TRUNC.NTZ R3, R2 ;  /* 0x0000000200037305 */ /* 0x000064000021f000 */
[----:B------:R-:W-:Y:S01]  /*0330*/  LOP3.LUT R0, R0, 0x7c, RZ, 0xc0, !PT ;  /* 0x0000007c00007812 */ /* 0x000fe200078ec0ff */
[----:B0-----:R-:W-:Y:S01]  /*0340*/  HFMA2.MMA R2, -RZ, RZ, 0, 0 ;  /* 0x00000000ff027435 */ /* 0x001fe200000001ff */
[----:B-1----:R-:W-:-:S04]  /*0350*/  IMAD.MOV R11, RZ, RZ, -R3 ;  /* 0x000000ffff0b7224 */ /* 0x002fc800078e0a03 */
[----:B------:R-:W-:-:S05]  /*0360*/  IMAD R11, R11, R6, RZ ;  /* 0x000000060b0b7224 */ /* 0x000fca00078e02ff */
[----:B------:R-:W-:-:S04]  /*0370*/  IMAD.HI.U32 R3, R3, R11, R2 ;  /* 0x0000000b03037227 */ /* 0x000fc800078e0002 */
[----:B------:R-:W-:-:S05]  /*0380*/  IMAD.SHL.U32 R2, R4, 0x10, RZ ;  /* 0x0000001004027824 */ /* 0x000fca00078e00ff */
[----:B------:R-:W-:-:S07]  /*0390*/  LOP3.LUT R2, R2, 0x1f0, RZ, 0xc0, !PT ;  /* 0x000001f002027812 */ /* 0x000fce00078ec0ff */
.L_x_321:
[----:B---3--:R-:W-:Y:S01]  /*03a0*/  IMAD.IADD R9, R43, 0x1, -R45 ;  /* 0x000000012b097824 */ /* 0x008fe200078e0a2d */
[----:B------:R-:W-:Y:S01]  /*03b0*/  BSSY B0, `(.L_x_301) ;  /* 0x00000bc000007945 */ /* 0x000fe20003800000 */
[----:B------:R-:W-:Y:S02]  /*03c0*/  MOV R46, 0xe0ad78ec ;  /* 0xe0ad78ec002e7802 */ /* 0x000fe40000000f00 */
[----:B0-2---:R-:W-:Y:S01]  /*03d0*/  IMAD.HI.U32 R12, R3, R9, RZ ;  /* 0x00000009030c7227 */ /* 0x005fe200078e00ff */
[----:B------:R-:W-:-:S04]  /*03e0*/  MOV R14, 0xe0ad78ec ;  /* 0xe0ad78ec000e7802 */ /* 0x000fc80000000f00 */
[----:B------:R-:W-:-:S05]  /*03f0*/  IADD3 R13, -R12, RZ, RZ ;  /* 0x000000ff0c0d7210 */ /* 0x000fca0007ffe1ff */
[----:B------:R-:W-:Y:S01]  /*0400*/  IMAD R9, R6, R13, R9 ;  /* 0x0000000d06097224 */ /* 0x000fe200078e0209 */
[----:B------:R-:W-:-:S04]  /*0410*/  MOV R13, 0xe0ad78ec ;  /* 0xe0ad78ec000d7802 */ /* 0x000fc80000000f00 */
[----:B------:R-:W-:-:S13]  /*0420*/  ISETP.GE.U32.AND P4, PT, R9, R6, PT ;  /* 0x000000060900720c */ /* 0x000fda0003f86070 */
[----:B------:R-:W-:Y:S01]  /*0430*/  @P4 IADD3 R9, R9, -R6, RZ ;  /* 0x8000000609094210 */ /* 0x000fe20007ffe0ff */
[----:B------:R-:W-:-:S03]  /*0440*/  @P4 VIADD R12, R12, 0x1 ;  /* 0x000000010c0c4836 */ /* 0x000fc60000000000 */
[-C--:B------:R-:W-:Y:S02]  /*0450*/  ISETP.GE.U32.AND P5, PT, R9, R6.reuse, PT ;  /* 0x000000060900720c */ /* 0x080fe40003fa6070 */
[----:B------:R-:W-:-:S11]  /*0460*/  LOP3.LUT R9, RZ, R6, RZ, 0x33, !PT ;  /* 0x00000006ff097212 */ /* 0x000fd600078e33ff */
[----:B------:R-:W-:-:S04]  /*0470*/  @P5 IADD3 R12, R12, 0x1, RZ ;  /* 0x000000010c0c5810 */ /* 0x000fc80007ffe0ff */
[----:B------:R-:W-:Y:S01]  /*0480*/  SEL R9, R9, R12, !P2 ;  /* 0x0000000c09097207 */ /* 0x000fe20005000000 */
[----:B------:R-:W-:-:S03]  /*0490*/  IMAD.MOV.U32 R12, RZ, RZ, -0x1f528714 ;  /* 0xe0ad78ecff0c7424 */ /* 0x000fc600078e00ff */
[----:B------:R-:W-:Y:S01]  /*04a0*/  VIMNMX.U32 R9, R9, 0x4, PT ;  /* 0x0000000409097848 */ /* 0x000fe20003fe0000 */
[----:B-1---5:R-:W-:Y:S06]  /*04b0*/  @P3 BRA `(.L_x_302) ;  /* 0x0000000800ac3947 */ /* 0x022fec0003800000 */
[----:B------:R-:W-:-:S13]  /*04c0*/  ISETP.GE.AND P3, PT, R9, 0x1, PT ;  /* 0x000000010900780c */ /* 0x000fda0003f66270 */
[----:B------:R-:W-:Y:S05]  /*04d0*/  @!P3 BRA `(.L_x_303) ;  /* 0x000000000058b947 */ /* 0x000fea0003800000 */
[----:B------:R-:W0:Y:S01]  /*04e0*/  LDC R10, c[0x0][0x238] ;  /* 0x00008e00ff0a7b82 */ /* 0x000e220000000800 */
[----:B------:R-:W-:Y:S01]  /*04f0*/  ISETP.NE.AND P4, PT, R9, 0x1, PT ;  /* 0x000000010900780c */ /* 0x000fe20003f85270 */
[-CC-:B0-----:R-:W-:Y:S02]  /*0500*/  IMAD R13, R42, R10.reuse, R45.reuse ;  /* 0x0000000a2a0d7224 */ /* 0x181fe400078e022d */
[----:B------:R-:W-:Y:S02]  /*0510*/  IMAD R15, R5, R10, R45 ;  /* 0x0000000a050f7224 */ /* 0x000fe400078e022d */
[--C-:B------:R-:W-:Y:S02]  /*0520*/  IMAD R10, R13, UR4, R4.reuse ;  /* 0x000000040d0a7c24 */ /* 0x100fe4000f8e0204 */
[----:B------:R-:W-:-:S06]  /*0530*/  IMAD R11, R15, UR4, R4 ;  /* 0x000000040f0b7c24 */ /* 0x000fcc000f8e0204 */
[----:B------:R-:W-:Y:S05]  /*0540*/  @!P4 BRA `(.L_x_303) ;  /* 0x00000000003cc947 */ /* 0x000fea0003800000 */
[----:B------:R-:W-:Y:S01]  /*0550*/  ISETP.NE.AND P4, PT, R9, 0x2, PT ;  /* 0x000000020900780c */ /* 0x000fe20003f85270 */
[----:B------:R-:W-:Y:S01]  /*0560*/  IMAD.IADD R13, R13, 0x1, R6 ;  /* 0x000000010d0d7824 */ /* 0x000fe200078e0206 */
[----:B------:R-:W-:-:S03]  /*0570*/  IADD3 R15, R15, R6, RZ ;  /* 0x000000060f0f7210 */ /* 0x000fc60007ffe0ff */
[--C-:B------:R-:W-:Y:S02]  /*0580*/  IMAD R16, R13, UR4, R4.reuse ;  /* 0x000000040d107c24 */ /* 0x100fe4000f8e0204 */
[----:B------:R-:W-:-:S06]  /*0590*/  IMAD R17, R15, UR4, R4 ;  /* 0x000000040f117c24 */ /* 0x000fcc000f8e0204 */
[----:B------:R-:W-:Y:S05]  /*05a0*/  @!P4 BRA `(.L_x_303) ;  /* 0x000000000024c947 */ /* 0x000fea0003800000 */
[----:B------:R-:W-:Y:S01]  /*05b0*/  ISETP.GE.U32.AND P4, PT, R9, 0x4, PT ;  /* 0x000000040900780c */ /* 0x000fe20003f86070 */
[----:B------:R-:W-:Y:S01]  /*05c0*/  IMAD.IADD R47, R15, 0x1, R6 ;  /* 0x000000010f2f7824 */ /* 0x000fe200078e0206 */
[----:B------:R-:W-:-:S05]  /*05d0*/  IADD3 R21, R13, R6, RZ ;  /* 0x000000060d157210 */ /* 0x000fca0007ffe0ff */
[----:B------:R-:W-:-:S06]  /*05e0*/  IMAD R18, R21, UR4, R4 ;  /* 0x0000000415127c24 */ /* 0x000fcc000f8e0204 */
[-C--:B------:R-:W-:Y:S01]  /*05f0*/  @P4 IADD3 R13, R21, R6.reuse, RZ ;  /* 0x00000006150d4210 */ /* 0x080fe20007ffe0ff */
[C---:B------:R-:W-:Y:S01]  /*0600*/  IMAD R21, R47.reuse, UR4, R4 ;  /* 0x000000042f157c24 */ /* 0x040fe2000f8e0204 */
[----:B------:R-:W-:-:S03]  /*0610*/  @P4 IADD3 R15, R47, R6, RZ ;  /* 0x000000062f0f4210 */ /* 0x000fc60007ffe0ff */
[--C-:B------:R-:W-:Y:S02]  /*0620*/  @P4 IMAD R19, R13, UR4, R4.reuse ;  /* 0x000000040d134c24 */ /* 0x100fe4000f8e0204 */
[----:B------:R-:W-:-:S07]  /*0630*/  @P4 IMAD R20, R15, UR4, R4 ;  /* 0x000000040f144c24 */ /* 0x000fce000f8e0204 */
.L_x_303:
[----:B------:R-:W-:Y:S05]  /*0640*/  @!P3 BRA `(.L_x_304) ;  /* 0x000000000038b947 */ /* 0x000fea0003800000 */
[----:B------:R-:W0:Y:S02]  /*0650*/  LDC.64 R12, c[0x0][0x220] ;  /* 0x00008800ff0c7b82 */ /* 0x000e240000000a00 */
[----:B0-----:R-:W-:-:S05]  /*0660*/  IMAD.WIDE R14, R11, 0x4, R12 ;  /* 0x000000040b0e7825 */ /* 0x001fca00078e020c */
[----:B------:R0:W5:Y:S01]  /*0670*/  LDG.E.CONSTANT R22, desc[UR10][R14.64] ;  /* 0x0000000a0e167981 */ /* 0x000162000c1e9900 */
[----:B------:R-:W-:-:S13]  /*0680*/  ISETP.NE.AND P4, PT, R9, 0x1, PT ;  /* 0x000000010900780c */ /* 0x000fda0003f85270 */
[----:B0-----:R-:W-:Y:S05]  /*0690*/  @!P4 BRA `(.L_x_304) ;  /* 0x000000000024c947 */ /* 0x001fea0003800000 */
[----:B------:R-:W-:-:S05]  /*06a0*/  IMAD.WIDE R14, R17, 0x4, R12 ;  /* 0x00000004110e7825 */ /* 0x000fca00078e020c */
[----:B------:R0:W5:Y:S01]  /*06b0*/  LDG.E.CONSTANT R23, desc[UR10][R14.64] ;  /* 0x0000000a0e177981 */ /* 0x000162000c1e9900 */
[----:B------:R-:W-:-:S13]  /*06c0*/  ISETP.NE.AND P4, PT, R9, 0x2, PT ;  /* 0x000000020900780c */ /* 0x000fda0003f85270 */
[----:B0-----:R-:W-:Y:S05]  /*06d0*/  @!P4 BRA `(.L_x_304) ;  /* 0x000000000014c947 */ /* 0x001fea0003800000 */
[----:B------:R-:W-:Y:S01]  /*06e0*/  ISETP.GE.U32.AND P4, PT, R9, 0x4, PT ;  /* 0x000000040900780c */ /* 0x000fe20003f86070 */
[----:B------:R-:W-:-:S05]  /*06f0*/  IMAD.WIDE R14, R21, 0x4, R12 ;  /* 0x00000004150e7825 */ /* 0x000fca00078e020c */
[----:B------:R0:W5:Y:S07]  /*0700*/  LDG.E.CONSTANT R24, desc[UR10][R14.64] ;  /* 0x0000000a0e187981 */ /* 0x00016e000c1e9900 */
[----:B------:R-:W-:-:S05]  /*0710*/  @P4 IMAD.WIDE R12, R20, 0x4, R12 ;  /* 0x00000004140c4825 */ /* 0x000fca00078e020c */
[----:B------:R0:W5:Y:S02]  /*0720*/  @P4 LDG.E.CONSTANT R25, desc[UR10][R12.64] ;  /* 0x0000000a0c194981 */ /* 0x000164000c1e9900 */
.L_x_304:
[----:B------:R-:W-:Y:S05]  /*0730*/  @!P3 BRA `(.L_x_305) ;  /* 0x000000000038b947 */ /* 0x000fea0003800000 */
[----:B0-----:R-:W0:Y:S02]  /*0740*/  LDC.64 R12, c[0x0][0x218] ;  /* 0x00008600ff0c7b82 */ /* 0x001e240000000a00 */
[----:B0-----:R-:W-:-:S05]  /*0750*/  IMAD.WIDE R14, R10, 0x4, R12 ;  /* 0x000000040a0e7825 */ /* 0x001fca00078e020c */
[----:B------:R1:W5:Y:S01]  /*0760*/  LDG.E R27, desc[UR10][R14.64] ;  /* 0x0000000a0e1b7981 */ /* 0x000362000c1e1900 */
[----:B------:R-:W-:-:S13]  /*0770*/  ISETP.NE.AND P4, PT, R9, 0x1, PT ;  /* 0x000000010900780c */ /* 0x000fda0003f85270 */
[----:B-1----:R-:W-:Y:S05]  /*0780*/  @!P4 BRA `(.L_x_305) ;  /* 0x000000000024c947 */ /* 0x002fea0003800000 */
[----:B------:R-:W-:-:S05]  /*0790*/  IMAD.WIDE R14, R16, 0x4, R12 ;  /* 0x00000004100e7825 */ /* 0x000fca00078e020c */
[----:B------:R1:W5:Y:S01]  /*07a0*/  LDG.E R26, desc[UR10][R14.64] ;  /* 0x0000000a0e1a7981 */ /* 0x000362000c1e1900 */
[----:B------:R-:W-:-:S13]  /*07b0*/  ISETP.NE.AND P4, PT, R9, 0x2, PT ;  /* 0x000000020900780c */ /* 0x000fda0003f85270 */
[----:B-1----:R-:W-:Y:S05]  /*07c0*/  @!P4 BRA `(.L_x_305) ;  /* 0x000000000014c947 */ /* 0x002fea0003800000 */
[----:B------:R-:W-:Y:S01]  /*07d0*/  ISETP.GE.U32.AND P4, PT, R9, 0x4, PT ;  /* 0x000000040900780c */ /* 0x000fe20003f86070 */
[----:B------:R-:W-:-:S05]  /*07e0*/  IMAD.WIDE R14, R18, 0x4, R12 ;  /* 0x00000004120e7825 */ /* 0x000fca00078e020c */
[----:B------:R1:W5:Y:S07]  /*07f0*/  LDG.E R29, desc[UR10][R14.64] ;  /* 0x0000000a0e1d7981 */ /* 0x00036e000c1e1900 */
[----:B------:R-:W-:-:S05]  /*0800*/  @P4 IMAD.WIDE R12, R19, 0x4, R12 ;  /* 0x00000004130c4825 */ /* 0x000fca00078e020c */
[----:B------:R1:W5:Y:S02]  /*0810*/  @P4 LDG.E R28, desc[UR10][R12.64] ;  /* 0x0000000a0c1c4981 */ /* 0x000364000c1e1900 */
.L_x_305:
[----:B------:R-:W-:-:S13]  /*0820*/  ISETP.LT.OR P4, PT, R9, 0x1, !P1 ;  /* 0x000000010900780c */ /* 0x000fda0004f81670 */
[----:B------:R-:W-:Y:S05]  /*0830*/  @P4 BRA `(.L_x_306) ;  /* 0x0000000000744947 */ /* 0x000fea0003800000 */
[----:B01----:R-:W-:Y:S01]  /*0840*/  I2FP.F32.S32 R13, R45 ;  /* 0x0000002d000d7245 */ /* 0x003fe20000201400 */
[----:B------:R-:W-:Y:S01]  /*0850*/  FADD.FTZ R12, R38, 1 ;  /* 0x3f800000260c7421 */ /* 0x000fe20000010000 */
[----:B------:R-:W-:-:S03]  /*0860*/  ISETP.GE.U32.AND P4, PT, R9, 0x2, PT ;  /* 0x000000020900780c */ /* 0x000fc60003f86070 */
[--C-:B------:R-:W-:Y:S01]  /*0870*/  FADD.FTZ R14, R38, -R13.reuse ;  /* 0x8000000d260e7221 */ /* 0x100fe20000010000 */
[----:B------:R-:W-:-:S05]  /*0880*/  FADD.FTZ R13, R12, -R13 ;  /* 0x8000000d0c0d7221 */ /* 0x000fca0000010000 */
[----:B------:R-:W-:-:S05]  /*0890*/  F2FP.F16.F32.PACK_AB R13, R13, R14 ;  /* 0x0000000e0d0d723e */ /* 0x000fca00000000ff */
[----:B------:R-:W-:Y:S01]  /*08a0*/  HMUL2 R30, R44, R13 ;  /* 0x0000000d2c1e7232 */ /* 0x000fe20000000000 */
[----:B------:R-:W-:Y:S06]  /*08b0*/  @!P4 BRA `(.L_x_306) ;  /* 0x000000000054c947 */ /* 0x000fec0003800000 */
[----:B------:R-:W-:Y:S01]  /*08c0*/  IMAD.IADD R15, R6, 0x1, R45 ;  /* 0x00000001060f7824 */ /* 0x000fe200078e022d */
[----:B------:R-:W-:-:S04]  /*08d0*/  ISETP.NE.AND P4, PT, R9, 0x2, PT ;  /* 0x000000020900780c */ /* 0x000fc80003f85270 */
[----:B------:R-:W-:-:S05]  /*08e0*/  I2FP.F32.S32 R13, R15 ;  /* 0x0000000f000d7245 */ /* 0x000fca0000201400 */
[--C-:B------:R-:W-:Y:S01]  /*08f0*/  FADD.FTZ R14, R38, -R13.reuse ;  /* 0x8000000d260e7221 */ /* 0x100fe20000010000 */
[----:B------:R-:W-:-:S05]  /*0900*/  FADD.FTZ R13, R12, -R13 ;  /* 0x8000000d0c0d7221 */ /* 0x000fca0000010000 */
[----:B------:R-:W-:-:S06]  /*0910*/  F2FP.F16.F32.PACK_AB R13, R13, R14 ;  /* 0x0000000e0d0d723e */ /* 0x000fcc00000000ff */
[----:B------:R-:W-:Y:S01]  /*0920*/  HFMA2.MMA R31, R44, R13, -RZ ;  /* 0x0000000d2c1f7235 */ /* 0x000fe200001000ff */
[----:B------:R-:W-:Y:S10]  /*0930*/  @!P4 BRA `(.L_x_306) ;  /* 0x000000000034c947 */ /* 0x000ff40003800000 */
[----:B------:R-:W-:Y:S02]  /*0940*/  ISETP.GE.U32.AND P4, PT, R9, 0x4, PT ;  /* 0x000000040900780c */ /* 0x000fe40003f86070 */
[----:B------:R-:W-:-:S11]  /*0950*/  IADD3 R13, R15, R6, RZ ;  /* 0x000000060f0d7210 */ /* 0x000fd60007ffe0ff */
[----:B------:R-:W-:Y:S02]  /*0960*/  @P4 IADD3 R14, R13, R6, RZ ;  /* 0x000000060d0e4210 */ /* 0x000fe40007ffe0ff */
[----:B------:R-:W-:Y:S02]  /*0970*/  I2FP.F32.S32 R13, R13 ;  /* 0x0000000d000d7245 */ /* 0x000fe40000201400 */
[----:B------:R-:W-:-:S03]  /*0980*/  @P4 I2FP.F32.S32 R15, R14 ;  /* 0x0000000e000f4245 */ /* 0x000fc60000201400 */
[--C-:B------:R-:W-:Y:S01]  /*0990*/  FADD.FTZ R14, R38, -R13.reuse ;  /* 0x8000000d260e7221 */ /* 0x100fe20000010000 */
[C---:B------:R-:W-:Y:S01]  /*09a0*/  FADD.FTZ R13, R12.reuse, -R13 ;  /* 0x8000000d0c0d7221 */ /* 0x040fe20000010000 */
[--C-:B------:R-:W-:Y:S01]  /*09b0*/  @P4 FADD.FTZ R12, R12, -R15.reuse ;  /* 0x8000000f0c0c4221 */ /* 0x100fe20000010000 */
[----:B------:R-:W-:-:S03]  /*09c0*/  @P4 FADD.FTZ R15, R38, -R15 ;  /* 0x8000000f260f4221 */ /* 0x000fc60000010000 */
[----:B------:R-:W-:Y:S02]  /*09d0*/  F2FP.F16.F32.PACK_AB R13, R13, R14 ;  /* 0x0000000e0d0d723e */ /* 0x000fe400000000ff */
[----:B------:R-:W-:-:S03]  /*09e0*/  @P4 F2FP.F16.F32.PACK_AB R12, R12, R15 ;  /* 0x0000000f0c0c423e */ /* 0x000fc600000000ff */
[----:B------:R-:W-:-:S03]  /*09f0*/  HMUL2 R32, R44, R13 ;  /* 0x0000000d2c207232 */ /* 0x000fc60000000000 */
[----:B------:R-:W-:-:S11]  /*0a00*/  @P4 HFMA2.MMA R33, R44, R12, -RZ ;  /* 0x0000000c2c214235 */ /* 0x000fd600001000ff */
.L_x_306:
[----:B------:R-:W-:Y:S05]  /*0a10*/  @!P3 BRA `(.L_x_307) ;  /* 0x000000000034b947 */ /* 0x000fea0003800000 */
[----:B------:R-:W-:Y:S01]  /*0a20*/  ISETP.NE.AND P4, PT, R9, 0x1, PT ;  /* 0x000000010900780c */ /* 0x000fe20003f85270 */
[----:B-----5:R-:W-:-:S04]  /*0a30*/  HADD2 R22, -R22, 1, 1 ;  /* 0x3c003c0016167430 */ /* 0x020fc80000000100 */
[----:B------:R-:W-:-:S08]  /*0a40*/  HMUL2 R22, R22, -10000, -10000 ;  /* 0xf0e2f0e216167832 */ /* 0x000fd00000000000 */
[----:B------:R-:W-:Y:S05]  /*0a50*/  @!P4 BRA `(.L_x_307) ;  /* 0x000000000024c947 */ /* 0x000fea0003800000 */
[----:B------:R-:W-:Y:S01]  /*0a60*/  ISETP.NE.AND P4, PT, R9, 0x2, PT ;  /* 0x000000020900780c */ /* 0x000fe20003f85270 */
[----:B------:R-:W-:-:S06]  /*0a70*/  HADD2 R23, -R23, 1, 1 ;  /* 0x3c003c0017177430 */ /* 0x000fcc0000000100 */
[----:B------:R-:W-:-:S06]  /*0a80*/  HFMA2.MMA R23, R23, -10000, -10000, -RZ ;  /* 0xf0e2f0e217177835 */ /* 0x000fcc00001000ff */
[----:B------:R-:W-:Y:S05]  /*0a90*/  @!P4 BRA `(.L_x_307) ;  /* 0x000000000014c947 */ /* 0x000fea0003800000 */
[----:B------:R-:W-:Y:S01]  /*0aa0*/  ISETP.GE.U32.AND P4, PT, R9, 0x4, PT ;  /* 0x000000040900780c */ /* 0x000fe20003f86070 */
[----:B------:R-:W-:-:S04]  /*0ab0*/  HADD2 R24, -R24, 1, 1 ;  /* 0x3c003c0018187430 */ /* 0x000fc80000000100 */
[----:B------:R-:W-:-:S08]  /*0ac0*/  HMUL2 R24, R24, -10000, -10000 ;  /* 0xf0e2f0e218187832 */ /* 0x000fd00000000000 */
[----:B01----:R-:W-:-:S06]  /*0ad0*/  @P4 HADD2 R12, -R25, 1, 1 ;  /* 0x3c003c00190c4430 */ /* 0x003fcc0000000100 */
[----:B------:R-:W-:-:S11]  /*0ae0*/  @P4 HFMA2.MMA R25, R12, -10000, -10000, -RZ ;  /* 0xf0e2f0e20c194835 */ /* 0x000fd600001000ff */
.L_x_307:
[----:B01----:R-:W-:Y:S01]  /*0af0*/  IMAD.MOV.U32 R12, RZ, RZ, -0x1f528714 ;  /* 0xe0ad78ecff0c7424 */ /* 0x003fe200078e00ff */
[----:B------:R-:W-:Y:S02]  /*0b00*/  MOV R14, 0xe0ad78ec ;  /* 0xe0ad78ec000e7802 */ /* 0x000fe40000000f00 */
[----:B------:R-:W-:Y:S01]  /*0b10*/  MOV R13, 0xe0ad78ec ;  /* 0xe0ad78ec000d7802 */ /* 0x000fe20000000f00 */
[----:B------:R-:W-:Y:S06]  /*0b20*/  @!P3 BRA `(.L_x_302) ;  /* 0x000000040010b947 */ /* 0x000fec0003800000 */
[----:B-----5:R-:W-:Y:S01]  /*0b30*/  HFMA2 R35, R27, UR9.H0_H0, R22 ;  /* 0x200000091b237c31 */ /* 0x020fe20008000016 */
[----:B------:R-:W-:Y:S06]  /*0b40*/  @!P0 BRA `(.L_x_308) ;  /* 0x00000000008c8947 */ /* 0x000fec0003800000 */
[----:B------:R-:W-:Y:S01]  /*0b50*/  ISETP.GE.U32.AND P3, PT, R9, 0x2, PT ;  /* 0x000000020900780c */ /* 0x000fe20003f66070 */
[----:B------:R-:W-:Y:S01]  /*0b60*/  HADD2 R35, R35, R30 ;  /* 0x0000001e23237230 */ /* 0x000fe20000000000 */
[----:B------:R-:W-:Y:S01]  /*0b70*/  HFMA2.MMA R14, -RZ, RZ, -598.5, 40320 ;  /* 0xe0ad78ecff0e7435 */ /* 0x000fe200000001ff */
[----:B------:R-:W-:-:S03]  /*0b80*/  IMAD.MOV.U32 R46, RZ, RZ, -0x1f528714 ;  /* 0xe0ad78ecff2e7424 */ /* 0x000fc600078e00ff */
[--C-:B------:R-:W-:Y:S02]  /*0b90*/  HADD2.F32 R12, -RZ, R35.reuse.H0_H0 ;  /* 0x20000023ff0c7230 */ /* 0x100fe40000004100 */
[----:B------:R-:W-:-:S05]  /*0ba0*/  HADD2.F32 R13, -RZ, R35.H1_H1 ;  /* 0x30000023ff0d7230 */ /* 0x000fca0000004100 */
[----:B------:R-:W-:Y:S02]  /*0bb0*/  FMNMX.FTZ R13, R12, R13, !PT ;  /* 0x0000000d0c0d7209 */ /* 0x000fe40007810000 */
[----:B------:R-:W-:Y:S02]  /*0bc0*/  MOV R12, 0xe0ad78ec ;  /* 0xe0ad78ec000c7802 */ /* 0x000fe40000000f00 */
[----:B------:R-:W-:Y:S01]  /*0bd0*/  FMNMX.FTZ R13, R13, -1.00000002004087734272e+20, !PT ;  /* 0xe0ad78ec0d0d7809 */ /* 0x000fe20007810000 */
[----:B------:R-:W-:Y:S06]  /*0be0*/  @!P3 BRA `(.L_x_302) ;  /* 0x0000000000e0b947 */ /* 0x000fec0003800000 */
[----:B------:R-:W-:Y:S01]  /*0bf0*/  HFMA2 R14, R26, UR9.H0_H0, R23 ;  /* 0x200000091a0e7c31 */ /* 0x000fe20008000017 */
[----:B------:R-:W-:Y:S01]  /*0c00*/  ISETP.NE.AND P3, PT, R9, 0x2, PT ;  /* 0x000000020900780c */ /* 0x000fe20003f65270 */
[----:B------:R-:W-:Y:S02]  /*0c10*/  IMAD.MOV.U32 R46, RZ, RZ, -0x1f528714 ;  /* 0xe0ad78ecff2e7424 */ /* 0x000fe400078e00ff */
[----:B------:R-:W-:-:S05]  /*0c20*/  HADD2 R37, R14, R31 ;  /* 0x0000001f0e257230 */ /* 0x000fca0000000000 */
[--C-:B------:R-:W-:Y:S02]  /*0c30*/  HADD2.F32 R14, -RZ, R37.reuse.H0_H0 ;  /* 0x20000025ff0e7230 */ /* 0x100fe40000004100 */
[----:B------:R-:W-:-:S05]  /*0c40*/  HADD2.F32 R15, -RZ, R37.H1_H1 ;  /* 0x30000025ff0f7230 */ /* 0x000fca0000004100 */
[----:B------:R-:W-:-:S04]  /*0c50*/  FMNMX.FTZ R14, R14, R15, !PT ;  /* 0x0000000f0e0e7209 */ /* 0x000fc80007810000 */
[----:B------:R-:W-:Y:S01]  /*0c60*/  FMNMX.FTZ R14, R14, -1.00000002004087734272e+20, !PT ;  /* 0xe0ad78ec0e0e7809 */ /* 0x000fe20007810000 */
[----:B------:R-:W-:Y:S06]  /*0c70*/  @!P3 BRA `(.L_x_302) ;  /* 0x0000000000bcb947 */ /* 0x000fec0003800000 */
[----:B------:R-:W-:Y:S01]  /*0c80*/  HFMA2 R12, R29, UR9.H0_H0, R24 ;  /* 0x200000091d0c7c31 */ /* 0x000fe20008000018 */
[----:B------:R-:W-:Y:S02]  /*0c90*/  ISETP.GE.U32.AND P3, PT, R9, 0x4, PT ;  /* 0x000000040900780c */ /* 0x000fe40003f66070 */
[----:B------:R-:W-:-:S03]  /*0ca0*/  MOV R46, 0xe0ad78ec ;  /* 0xe0ad78ec002e7802 */ /* 0x000fc60000000f00 */
[----:B------:R-:W-:-:S10]  /*0cb0*/  HFMA2.MMA R39, R12, 1, 1, R32 ;  /* 0x3c003c000c277835 */ /* 0x000fd40000000020 */
[--C-:B------:R-:W-:Y:S02]  /*0cc0*/  HADD2.F32 R12, -RZ, R39.reuse.H0_H0 ;  /* 0x20000027ff0c7230 */ /* 0x100fe40000004100 */
[----:B------:R-:W-:-:S05]  /*0cd0*/  HADD2.F32 R15, -RZ, R39.H1_H1 ;  /* 0x30000027ff0f7230 */ /* 0x000fca0000004100 */
[----:B------:R-:W-:-:S04]  /*0ce0*/  FMNMX.FTZ R12, R12, R15, !PT ;  /* 0x0000000f0c0c7209 */ /* 0x000fc80007810000 */
[----:B------:R-:W-:Y:S01]  /*0cf0*/  FMNMX.FTZ R12, R12, -1.00000002004087734272e+20, !PT ;  /* 0xe0ad78ec0c0c7809 */ /* 0x000fe20007810000 */
[----:B------:R-:W-:Y:S06]  /*0d00*/  @!P3 BRA `(.L_x_302) ;  /* 0x000000000098b947 */ /* 0x000fec0003800000 */
[----:B------:R-:W-:-:S06]  /*0d10*/  HFMA2 R15, R28, UR9.H0_H0, R25 ;  /* 0x200000091c0f7c31 */ /* 0x000fcc0008000019 */
[----:B------:R-:W-:-:S10]  /*0d20*/  HFMA2.MMA R41, R15, 1, 1, R33 ;  /* 0x3c003c000f297835 */ /* 0x000fd40000000021 */
[--C-:B------:R-:W-:Y:S02]  /*0d30*/  HADD2.F32 R15, -RZ, R41.reuse.H0_H0 ;  /* 0x20000029ff0f7230 */ /* 0x100fe40000004100 */
[----:B------:R-:W-:-:S05]  /*0d40*/  HADD2.F32 R46, -RZ, R41.H1_H1 ;  /* 0x30000029ff2e7230 */ /* 0x000fca0000004100 */
[----:B------:R-:W-:-:S04]  /*0d50*/  FMNMX.FTZ R46, R15, R46, !PT ;  /* 0x0000002e0f2e7209 */ /* 0x000fc80007810000 */
[----:B------:R-:W-:Y:S01]  /*0d60*/  FMNMX.FTZ R46, R46, -1.00000002004087734272e+20, !PT ;  /* 0xe0ad78ec2e2e7809 */ /* 0x000fe20007810000 */
[----:B------:R-:W-:Y:S06]  /*0d70*/  BRA `(.L_x_302) ;  /* 0x00000000007c7947 */ /* 0x000fec0003800000 */
.L_x_308:
[----:B------:R-:W-:Y:S01]  /*0d80*/  ISETP.GE.U32.AND P3, PT, R9, 0x2, PT ;  /* 0x000000020900780c */ /* 0x000fe20003f66070 */
[--C-:B------:R-:W-:Y:S01]  /*0d90*/  HADD2.F32 R12, -RZ, R35.reuse.H0_H0 ;  /* 0x20000023ff0c7230 */ /* 0x100fe20000004100 */
[----:B------:R-:W-:Y:S01]  /*0da0*/  HFMA2.MMA R14, -RZ, RZ, -598.5, 40320 ;  /* 0xe0ad78ecff0e7435 */ /* 0x000fe200000001ff */
[----:B------:R-:W-:Y:S01]  /*0db0*/  HADD2.F32 R13, -RZ, R35.H1_H1 ;  /* 0x30000023ff0d7230 */ /* 0x000fe20000004100 */
[----:B------:R-:W-:-:S04]  /*0dc0*/  MOV R46, 0xe0ad78ec ;  /* 0xe0ad78ec002e7802 */ /* 0x000fc80000000f00 */
[----:B------:R-:W-:Y:S01]  /*0dd0*/  FMNMX.FTZ R13, R12, R13, !PT ;  /* 0x0000000d0c0d7209 */ /* 0x000fe20007810000 */
[----:B------:R-:W-:-:S03]  /*0de0*/  IMAD.MOV.U32 R12, RZ, RZ, -0x1f528714 ;  /* 0xe0ad78ecff0c7424 */ /* 0x000fc600078e00ff */
[----:B------:R-:W-:Y:S01]  /*0df0*/  FMNMX.FTZ R13, R13, -1.00000002004087734272e+20, !PT ;  /* 0xe0ad78ec0d0d7809 */ /* 0x000fe20007810000 */
[----:B------:R-:W-:Y:S06]  /*0e00*/  @!P3 BRA `(.L_x_302) ;  /* 0x000000000058b947 */ /* 0x000fec0003800000 */
[----:B------:R-:W-:Y:S01]  /*0e10*/  ISETP.NE.AND P3, PT, R9, 0x2, PT ;  /* 0x000000020900780c */ /* 0x000fe20003f65270 */
[----:B------:R-:W-:Y:S01]  /*0e20*/  HFMA2 R37, R26, UR9.H0_H0, R23 ;  /* 0x200000091a257c31 */ /* 0x000fe20008000017 */
[----:B------:R-:W-:-:S04]  /*0e30*/  MOV R46, 0xe0ad78ec ;  /* 0xe0ad78ec002e7802 */ /* 0x000fc80000000f00 */
[--C-:B------:R-:W-:Y:S02]  /*0e40*/  HADD2.F32 R14, -RZ, R37.reuse.H0_H0 ;  /* 0x20000025ff0e7230 */ /* 0x100fe40000004100 */
[----:B------:R-:W-:-:S05]  /*0e50*/  HADD2.F32 R15, -RZ, R37.H1_H1 ;  /* 0x30000025ff0f7230 */ /* 0x000fca0000004100 */
[----:B------:R-:W-:-:S04]  /*0e60*/  FMNMX.FTZ R14, R14, R15, !PT ;  /* 0x0000000f0e0e7209 */ /* 0x000fc80007810000 */
[----:B------:R-:W-:Y:S01]  /*0e70*/  FMNMX.FTZ R14, R14, -1.00000002004087734272e+20, !PT ;  /* 0xe0ad78ec0e0e7809 */ /* 0x000fe20007810000 */
[----:B------:R-:W-:Y:S06]  /*0e80*/  @!P3 BRA `(.L_x_302) ;  /* 0x000000000038b947 */ /* 0x000fec0003800000 */
[----:B------:R-:W-:Y:S01]  /*0e90*/  ISETP.GE.U32.AND P3, PT, R9, 0x4, PT ;  /* 0x000000040900780c */ /* 0x000fe20003f66070 */
[----:B------:R-:W-:-:S05]  /*0ea0*/  HFMA2 R47, R29, UR9.H0_H0, R24 ;  /* 0x200000091d2f7c31 */ /* 0x000fca0008000018 */
[--C-:B------:R-:W-:Y:S02]  /*0eb0*/  HADD2.F32 R12, -RZ, R47.reuse.H0_H0 ;  /* 0x2000002fff0c7230 */ /* 0x100fe40000004100 */
[----:B------:R-:W-:-:S05]  /*0ec0*/  HADD2.F32 R15, -RZ, R47.H1_H1 ;  /* 0x3000002fff0f7230 */ /* 0x000fca0000004100 */
[----:B------:R-:W-:Y:S01]  /*0ed0*/  @P3 HFMA2 R48, R28, UR9.H0_H0, R25 ;  /* 0x200000091c303c31 */ /* 0x000fe20008000019 */
[----:B------:R-:W-:-:S04]  /*0ee0*/  FMNMX.FTZ R12, R12, R15, !PT ;  /* 0x0000000f0c0c7209 */ /* 0x000fc80007810000 */
[--C-:B------:R-:W-:Y:S01]  /*0ef0*/  @P3 HADD2.F32 R39, -RZ, R48.reuse.H0_H0 ;  /* 0x20000030ff273230 */ /* 0x100fe20000004100 */
[----:B------:R-:W-:Y:S01]  /*0f00*/  FMNMX.FTZ R12, R12, -1.00000002004087734272e+20, !PT ;  /* 0xe0ad78ec0c0c7809 */ /* 0x000fe20007810000 */
[----:B------:R-:W-:Y:S01]  /*0f10*/  @P3 HADD2.F32 R46, -RZ, R48.H1_H1 ;  /* 0x30000030ff2e3230 */ /* 0x000fe20000004100 */
[----:B------:R-:W-:-:S04]  /*0f20*/  @P3 MOV R41, R48 ;  /* 0x0000003000293202 */ /* 0x000fc80000000f00 */
[----:B------:R-:W-:Y:S01]  /*0f30*/  @P3 FMNMX.FTZ R39, R39, R46, !PT ;  /* 0x0000002e27273209 */ /* 0x000fe20007810000 */
[----:B------:R-:W-:-:S03]  /*0f40*/  IMAD.MOV.U32 R46, RZ, RZ, -0x1f528714 ;  /* 0xe0ad78ecff2e7424 */ /* 0x000fc600078e00ff */
[----:B------:R-:W-:Y:S02]  /*0f50*/  @P3 FMNMX.FTZ R46, R39, -1.00000002004087734272e+20, !PT ;  /* 0xe0ad78ec272e3809 */ /* 0x000fe40007810000 */
[----:B------:R-:W-:-:S07]  /*0f60*/  MOV R39, R47 ;  /* 0x0000002f00277202 */ /* 0x000fce0000000f00 */
.L_x_302:
[----:B------:R-:W-:Y:S05]  /*0f70*/  BSYNC B0 ;  /* 0x0000000000007941 */ /* 0x000fea0003800000 */
.L_x_301:
[----:B------:R-:W0:Y:S02]  /*0f80*/  LDC R15, c[0x0][RZ] ;  /* 0x00000000ff0f7b82 */ /* 0x000e240000000800 */
[----:B0-----:R-:W-:-:S13]  /*0f90*/  ISETP.GE.U32.AND P3, PT, R15, 0x21, PT ;  /* 0x000000210f00780c */ /* 0x001fda0003f66070 */
[----:B------:R-:W-:Y:S05]  /*0fa0*/  @!P3 BRA `(.L_x_309) ;  /* 0x000000040078b947 */ /* 0x000fea0003800000 */
[----:B------:R-:W0:Y:S01]  /*0fb0*/  SHFL.BFLY PT, R48, R13, 0x10, 0x1f ;  /* 0x0e001f000d307f89 */ /* 0x000e2200000e0000 */
[----:B------:R-:W-:-:S03]  /*0fc0*/  ISETP.NE.AND P3, PT, R40, RZ, PT ;  /* 0x000000ff2800720c */ /* 0x000fc60003f65270 */
[----:B------:R-:W1:Y:S04]  /*0fd0*/  SHFL.BFLY PT, R47, R14, 0x10, 0x1f ;  /* 0x0e001f000e2f7f89 */ /* 0x000e6800000e0000 */
[----:B------:R-:W2:Y:S04]  /*0fe0*/  SHFL.BFLY PT, R49, R12, 0x10, 0x1f ;  /* 0x0e001f000c317f89 */ /* 0x000ea800000e0000 */
[----:B------:R-:W3:Y:S01]  /*0ff0*/  SHFL.BFLY PT, R53, R46, 0x10, 0x1f ;  /* 0x0e001f002e357f89 */ /* 0x000ee200000e0000 */
[----:B0-----:R-:W-:Y:S02]  /*1000*/  FMNMX.FTZ R15, R48, R13, !PT ;  /* 0x0000000d300f7209 */ /* 0x001fe40007810000 */
[----:B-1----:R-:W-:-:S03]  /*1010*/  FMNMX.FTZ R47, R47, R14, !PT ;  /* 0x0000000e2f2f7209 */ /* 0x002fc60007810000 */
[----:B------:R-:W0:Y:S01]  /*1020*/  SHFL.BFLY PT, R48, R15, 0x8, 0x1f ;  /* 0x0d001f000f307f89 */ /* 0x000e2200000e0000 */
[----:B--2---:R-:W-:-:S03]  /*1030*/  FMNMX.FTZ R51, R49, R12, !PT ;  /* 0x0000000c31337209 */ /* 0x004fc60007810000 */
[----:B------:R-:W1:Y:S01]  /*1040*/  SHFL.BFLY PT, R50, R47, 0x8, 0x1f ;  /* 0x0d001f002f327f89 */ /* 0x000e6200000e0000 */
[----:B---3--:R-:W-:-:S03]  /*1050*/  FMNMX.FTZ R53, R53, R46, !PT ;  /* 0x0000002e35357209 */ /* 0x008fc60007810000 */
[----:B------:R-:W2:Y:S04]  /*1060*/  SHFL.BFLY PT, R52, R51, 0x8, 0x1f ;  /* 0x0d001f0033347f89 */ /* 0x000ea800000e0000 */
[----:B------:R-:W3:Y:S01]  /*1070*/  SHFL.BFLY PT, R49, R53, 0x8, 0x1f ;  /* 0x0d001f0035317f89 */ /* 0x000ee200000e0000 */
[----:B0-----:R-:W-:Y:S02]  /*1080*/  FMNMX.FTZ R13, R15, R48, !PT ;  /* 0x000000300f0d7209 */ /* 0x001fe40007810000 */
[----:B-1----:R-:W-:-:S03]  /*1090*/  FMNMX.FTZ R12, R47, R50, !PT ;  /* 0x000000322f0c7209 */ /* 0x002fc60007810000 */
[----:B------:R-:W0:Y:S01]  /*10a0*/  SHFL.BFLY PT, R14, R13, 0x4, 0x1f ;  /* 0x0c801f000d0e7f89 */ /* 0x000e2200000e0000 */
[----:B--2---:R-:W-:Y:S02]  /*10b0*/  FMNMX.FTZ R52, R51, R52, !PT ;  /* 0x0000003433347209 */ /* 0x004fe40007810000 */
[----:B---3--:R-:W-:Y:S02]  /*10c0*/  FMNMX.FTZ R46, R53, R49, !PT ;  /* 0x00000031352e7209 */ /* 0x008fe40007810000 */
[----:B------:R-:W1:Y:S04]  /*10d0*/  SHFL.BFLY PT, R49, R12, 0x4, 0x1f ;  /* 0x0c801f000c317f89 */ /* 0x000e6800000e0000 */
[----:B------:R-:W2:Y:S04]  /*10e0*/  SHFL.BFLY PT, R53, R52, 0x4, 0x1f ;  /* 0x0c801f0034357f89 */ /* 0x000ea800000e0000 */
[----:B------:R-:W3:Y:S01]  /*10f0*/  SHFL.BFLY PT, R48, R46, 0x4, 0x1f ;  /* 0x0c801f002e307f89 */ /* 0x000ee200000e0000 */
[----:B0-----:R-:W-:-:S05]  /*1100*/  FMNMX.FTZ R14, R13, R14, !PT ;  /* 0x0000000e0d0e7209 */ /* 0x001fca0007810000 */
[----:B------:R-:W0:Y:S01]  /*1110*/  SHFL.BFLY PT, R47, R14, 0x2, 0x1f ;  /* 0x0c401f000e2f7f89 */ /* 0x000e2200000e0000 */
[----:B-1----:R-:W-:Y:S02]  /*1120*/  FMNMX.FTZ R15, R12, R49, !PT ;  /* 0x000000310c0f7209 */ /* 0x002fe40007810000 */
[----:B--2---:R-:W-:Y:S02]  /*1130*/  FMNMX.FTZ R53, R52, R53, !PT ;  /* 0x0000003534357209 */ /* 0x004fe40007810000 */
[----:B---3--:R-:W-:-:S03]  /*1140*/  FMNMX.FTZ R51, R46, R48, !PT ;  /* 0x000000302e337209 */ /* 0x008fc60007810000 */
[----:B------:R-:W-:Y:S04]  /*1150*/  SHFL.BFLY PT, R50, R53, 0x2, 0x1f ;  /* 0x0c401f0035327f89 */ /* 0x000fe800000e0000 */
[----:B------:R-:W1:Y:S04]  /*1160*/  SHFL.BFLY PT, R48, R15, 0x2, 0x1f ;  /* 0x0c401f000f307f89 */ /* 0x000e6800000e0000 */
[----:B------:R-:W2:Y:S01]  /*1170*/  SHFL.BFLY PT, R13, R51, 0x2, 0x1f ;  /* 0x0c401f00330d7f89 */ /* 0x000ea200000e0000 */
[----:B0-----:R-:W-:Y:S02]  /*1180*/  FMNMX.FTZ R46, R14, R47, !PT ;  /* 0x0000002f0e2e7209 */ /* 0x001fe40007810000 */
[----:B-1----:R-:W-:-:S02]  /*1190*/  FMNMX.FTZ R47, R15, R48, !PT ;  /* 0x000000300f2f7209 */ /* 0x002fc40007810000 */
[----:B------:R-:W-:Y:S01]  /*11a0*/  FMNMX.FTZ R48, R53, R50, !PT ;  /* 0x0000003235307209 */ /* 0x000fe20007810000 */
[----:B------:R-:W-:Y:S01]  /*11b0*/  FMUL.FTZ R53, R34, 0.03125 ;  /* 0x3d00000022357820 */ /* 0x000fe20000410000 */
[----:B--2---:R-:W-:Y:S01]  /*11c0*/  FMNMX.FTZ R52, R51, R13, !PT ;  /* 0x0000000d33347209 */ /* 0x004fe20007810000 */
[----:B------:R-:W-:Y:S03]  /*11d0*/  SHFL.BFLY PT, R50, R47, 0x1, 0x1f ;  /* 0x0c201f002f327f89 */ /* 0x000fe600000e0000 */
[----:B------:R-:W-:Y:S01]  /*11e0*/  FSETP.GT.FTZ.AND P4, PT, R53, R36, PT ;  /* 0x000000243500720b */ /* 0x000fe20003f94000 */
[----:B------:R-:W0:Y:S04]  /*11f0*/  SHFL.BFLY PT, R13, R46, 0x1, 0x1f ;  /* 0x0c201f002e0d7f89 */ /* 0x000e2800000e0000 */
[----:B------:R-:W1:Y:S04]  /*1200*/  SHFL.BFLY PT, R49, R48, 0x1, 0x1f ;  /* 0x0c201f0030317f89 */ /* 0x000e6800000e0000 */
[----:B------:R-:W2:Y:S01]  /*1210*/  SHFL.BFLY PT, R15, R52, 0x1, 0x1f ;  /* 0x0c201f00340f7f89 */ /* 0x000ea200000e0000 */
[----:B0-----:R-:W-:Y:S01]  /*1220*/  FMNMX.FTZ R12, R46, R13, !PT ;  /* 0x0000000d2e0c7209 */ /* 0x001fe20007810000 */
[----:B------:R-:W-:Y:S01]  /*1230*/  HFMA2.MMA R46, -RZ, RZ, -598.5, 40320 ;  /* 0xe0ad78ecff2e7435 */ /* 0x000fe200000001ff */
[----:B------:R-:W-:Y:S01]  /*1240*/  FMNMX.FTZ R13, R47, R50, !PT ;  /* 0x000000322f0d7209 */ /* 0x000fe20007810000 */
[----:B------:R-:W-:Y:S01]  /*1250*/  IMAD.MOV.U32 R47, RZ, RZ, -0x1f528714 ;  /* 0xe0ad78ecff2f7424 */ /* 0x000fe200078e00ff */
[----:B-1----:R-:W-:Y:S01]  /*1260*/  FMNMX.FTZ R14, R48, R49, !PT ;  /* 0x00000031300e7209 */ /* 0x002fe20007810000 */
[----:B------:R-:W-:Y:S01]  /*1270*/  IMAD.MOV.U32 R49, RZ, RZ, -0x1f528714 ;  /* 0xe0ad78ecff317424 */ /* 0x000fe200078e00ff */
[----:B------:R-:W-:-:S02]  /*1280*/  MOV R48, 0xe0ad78ec ;  /* 0xe0ad78ec00307802 */ /* 0x000fc40000000f00 */
[----:B--2---:R-:W-:-:S05]  /*1290*/  FMNMX.FTZ R15, R52, R15, !PT ;  /* 0x0000000f340f7209 */ /* 0x004fca0007810000 */
[----:B------:R-:W-:Y:S01]  /*12a0*/  @!P3 STS.128 [R7], R12 ;  /* 0x0000000c0700b388 */ /* 0x000fe20000000c00 */
[----:B------:R-:W-:Y:S06]  /*12b0*/  BAR.SYNC.DEFER_BLOCKING 0x0 ;  /* 0x0000000000007b1d */ /* 0x000fec0000010000 */
[----:B------:R-:W0:Y:S04]  /*12c0*/  @P4 LDS R49, [R2+UR6] ;  /* 0x0000000602314984 */ /* 0x000e280008000800 */
[----:B------:R-:W1:Y:S04]  /*12d0*/  @P4 LDS R46, [R2+UR6+0x4] ;  /* 0x00000406022e4984 */ /* 0x000e680008000800 */
[----:B------:R-:W2:Y:S04]  /*12e0*/  @P4 LDS R48, [R2+UR6+0x8] ;  /* 0x0000080602304984 */ /* 0x000ea80008000800 */
[----:B------:R-:W3:Y:S04]  /*12f0*/  @P4 LDS R47, [R2+UR6+0xc] ;  /* 0x00000c06022f4984 */ /* 0x000ee80008000800 */
[----:B0-----:R-:W0:Y:S04]  /*1300*/  SHFL.BFLY PT, R50, R49, 0x10, 0x1f ;  /* 0x0e001f0031327f89 */ /* 0x001e2800000e0000 */
[----:B-1----:R-:W1:Y:S04]  /*1310*/  SHFL.BFLY PT, R51, R46, 0x10, 0x1f ;  /* 0x0e001f002e337f89 */ /* 0x002e6800000e0000 */
[----:B--2---:R-:W2:Y:S04]  /*1320*/  SHFL.BFLY PT, R15, R48, 0x10, 0x1f ;  /* 0x0e001f00300f7f89 */ /* 0x004ea800000e0000 */
[----:B---3--:R-:W3:Y:S01]  /*1330*/  SHFL.BFLY PT, R14, R47, 0x10, 0x1f ;  /* 0x0e001f002f0e7f89 */ /* 0x008ee200000e0000 */
[----:B0-----:R-:W-:-:S02]  /*1340*/  FMNMX.FTZ R12, R50, R49, !PT ;  /* 0x00000031320c7209 */ /* 0x001fc40007810000 */
[----:B-1----:R-:W-:Y:S02]  /*1350*/  FMNMX.FTZ R13, R51, R46, !PT ;  /* 0x0000002e330d7209 */ /* 0x002fe40007810000 */
[----:B--2---:R-:W-:-:S03]  /*1360*/  FMNMX.FTZ R51, R15, R48, !PT ;  /* 0x000000300f337209 */ /* 0x004fc60007810000 */
[----:B------:R-:W-:Y:S01]  /*1370*/  SHFL.BFLY PT, R50, R13, 0x8, 0x1f ;  /* 0x0d001f000d327f89 */ /* 0x000fe200000e0000 */
[----:B---3--:R-:W-:-:S03]  /*1380*/  FMNMX.FTZ R53, R14, R47, !PT ;  /* 0x0000002f0e357209 */ /* 0x008fc60007810000 */
[----:B------:R-:W0:Y:S04]  /*1390*/  SHFL.BFLY PT, R15, R12, 0x8, 0x1f ;  /* 0x0d001f000c0f7f89 */ /* 0x000e2800000e0000 */
[----:B------:R-:W1:Y:S04]  /*13a0*/  SHFL.BFLY PT, R52, R51, 0x8, 0x1f ;  /* 0x0d001f0033347f89 */ /* 0x000e6800000e0000 */
[----:B------:R-:W2:Y:S01]  /*13b0*/  SHFL.BFLY PT, R49, R53, 0x8, 0x1f ;  /* 0x0d001f0035317f89 */ /* 0x000ea200000e0000 */
[----:B0-----:R-:W-:Y:S02]  /*13c0*/  FMNMX.FTZ R14, R12, R15, !PT ;  /* 0x0000000f0c0e7209 */ /* 0x001fe40007810000 */
[----:B------:R-:W-:-:S02]  /*13d0*/  FMNMX.FTZ R15, R13, R50, !PT ;  /* 0x000000320d0f7209 */ /* 0x000fc40007810000 */
[----:B-1----:R-:W-:Y:S01]  /*13e0*/  FMNMX.FTZ R52, R51, R52, !PT ;  /* 0x0000003433347209 */ /* 0x002fe20007810000 */
[----:B------:R-:W0:Y:S01]  /*13f0*/  SHFL.BFLY PT, R47, R14, 0x4, 0x1f ;  /* 0x0c801f000e2f7f89 */ /* 0x000e2200000e0000 */
[----:B--2---:R-:W-:-:S03]  /*1400*/  FMNMX.FTZ R53, R53, R49, !PT ;  /* 0x0000003135357209 */ /* 0x004fc60007810000 */
[----:B------:R-:W1:Y:S04]  /*1410*/  SHFL.BFLY PT, R46, R15, 0x4, 0x1f ;  /* 0x0c801f000f2e7f89 */ /* 0x000e6800000e0000 */
[----:B------:R-:W2:Y:S04]  /*1420*/  SHFL.BFLY PT, R49, R52, 0x4, 0x1f ;  /* 0x0c801f0034317f89 */ /* 0x000ea800000e0000 */
[----:B------:R-:W3:Y:S01]  /*1430*/  SHFL.BFLY PT, R48, R53, 0x4, 0x1f ;  /* 0x0c801f0035307f89 */ /* 0x000ee200000e0000 */
[----:B0-----:R-:W-:Y:S02]  /*1440*/  FMNMX.FTZ R12, R14, R47, !PT ;  /* 0x0000002f0e0c7209 */ /* 0x001fe40007810000 */
[----:B-1----:R-:W-:-:S03]  /*1450*/  FMNMX.FTZ R13, R15, R46, !PT ;  /* 0x0000002e0f0d7209 */ /* 0x002fc60007810000 */
[----:B------:R-:W0:Y:S01]  /*1460*/  SHFL.BFLY PT, R47, R12, 0x2, 0x1f ;  /* 0x0c401f000c2f7f89 */ /* 0x000e2200000e0000 */
[----:B--2---:R-:W-:Y:S02]  /*1470*/  FMNMX.FTZ R49, R52, R49, !PT ;  /* 0x0000003134317209 */ /* 0x004fe40007810000 */
[----:B---3--:R-:W-:-:S03]  /*1480*/  FMNMX.FTZ R53, R53, R48, !PT ;  /* 0x0000003035357209 */ /* 0x008fc60007810000 */
[----:B------:R-:W1:Y:S04]  /*1490*/  SHFL.BFLY PT, R50, R49, 0x2, 0x1f ;  /* 0x0c401f0031327f89 */ /* 0x000e6800000e0000 */
[----:B------:R-:W2:Y:S04]  /*14a0*/  SHFL.BFLY PT, R48, R13, 0x2, 0x1f ;  /* 0x0c401f000d307f89 */ /* 0x000ea800000e0000 */
[----:B------:R-:W3:Y:S01]  /*14b0*/  SHFL.BFLY PT, R14, R53, 0x2, 0x1f ;  /* 0x0c401f00350e7f89 */ /* 0x000ee200000e0000 */
[----:B0-----:R-:W-:-:S05]  /*14c0*/  FMNMX.FTZ R46, R12, R47, !PT ;  /* 0x0000002f0c2e7209 */ /* 0x001fca0007810000 */
[----:B------:R-:W0:Y:S01]  /*14d0*/  SHFL.BFLY PT, R15, R46, 0x1, 0x1f ;  /* 0x0c201f002e0f7f89 */ /* 0x000e2200000e0000 */
[----:B-1----:R-:W-:Y:S02]  /*14e0*/  FMNMX.FTZ R50, R49, R50, !PT ;  /* 0x0000003231327209 */ /* 0x002fe40007810000 */
[----:B--2---:R-:W-:-:S03]  /*14f0*/  FMNMX.FTZ R47, R13, R48, !PT ;  /* 0x000000300d2f7209 */ /* 0x004fc60007810000 */
[----:B------:R-:W-:Y:S01]  /*1500*/  SHFL.BFLY PT, R51, R50, 0x1, 0x1f ;  /* 0x0c201f0032337f89 */ /* 0x000fe200000e0000 */
[----:B---3--:R-:W-:-:S03]  /*1510*/  FMNMX.FTZ R48, R53, R14, !PT ;  /* 0x0000000e35307209 */ /* 0x008fc60007810000 */
[----:B------:R-:W1:Y:S04]  /*1520*/  SHFL.BFLY PT, R14, R47, 0x1, 0x1f ;  /* 0x0c201f002f0e7f89 */ /* 0x000e6800000e0000 */
[----:B------:R-:W2:Y:S01]  /*1530*/  SHFL.BFLY PT, R52, R48, 0x1, 0x1f ;  /* 0x0c201f0030347f89 */ /* 0x000ea200000e0000 */
[----:B0-----:R-:W-:Y:S02]  /*1540*/  FMNMX.FTZ R12, R46, R15, !PT ;  /* 0x0000000f2e0c7209 */ /* 0x001fe40007810000 */
[----:B-1----:R-:W-:Y:S02]  /*1550*/  FMNMX.FTZ R13, R47, R14, !PT ;  /* 0x0000000e2f0d7209 */ /* 0x002fe40007810000 */
[----:B------:R-:W-:Y:S02]  /*1560*/  FMNMX.FTZ R14, R50, R51, !PT ;  /* 0x00000033320e7209 */ /* 0x000fe40007810000 */
[----:B--2---:R-:W-:Y:S01]  /*1570*/  FMNMX.FTZ R15, R48, R52, !PT ;  /* 0x00000034300f7209 */ /* 0x004fe20007810000 */
[----:B------:R-:W-:Y:S06]  /*1580*/  BRA `(.L_x_310) ;  /* 0x0000000000a07947 */ /* 0x000fec0003800000 */
.L_x_309:
[----:B------:R-:W0:Y:S04]  /*1590*/  SHFL.BFLY PT, R48, R13, 0x10, 0x1f ;  /* 0x0e001f000d307f89 */ /* 0x000e2800000e0000 */
[----:B------:R-:W1:Y:S04]  /*15a0*/  SHFL.BFLY PT, R47, R14, 0x10, 0x1f ;  /* 0x0e001f000e2f7f89 */ /* 0x000e6800000e0000 */
[----:B------:R-:W2:Y:S04]  /*15b0*/  SHFL.BFLY PT, R49, R12, 0x10, 0x1f ;  /* 0x0e001f000c317f89 */ /* 0x000ea800000e0000 */
[----:B------:R-:W3:Y:S01]  /*15c0*/  SHFL.BFLY PT, R53, R46, 0x10, 0x1f ;  /* 0x0e001f002e357f89 */ /* 0x000ee200000e0000 */
[----:B0-----:R-:W-:-:S02]  /*15d0*/  FMNMX.FTZ R15, R48, R13, !PT ;  /* 0x0000000d300f7209 */ /* 0x001fc40007810000 */
        /* <DEDUP_REMOVED lines=20> */
[----:B------:R-:W1:Y:S04]  /*1720*/  SHFL.BFLY PT, R50, R53, 0x2, 0x1f ;  /* 0x0c401f0035327f89 */ /* 0x000e6800000e0000 */
[----:B------:R-:W2:Y:S04]  /*1730*/  SHFL.BFLY PT, R48, R15, 0x2, 0x1f ;  /* 0x0c401f000f307f89 */ /* 0x000ea800000e0000 */
[----:B------:R-:W3:Y:S01]  /*1740*/  SHFL.BFLY PT, R13, R51, 0x2, 0x1f ;  /* 0x0c401f00330d7f89 */ /* 0x000ee200000e0000 */
[----:B0-----:R-:W-:Y:S02]  /*1750*/  FMNMX.FTZ R46, R14, R47, !PT ;  /* 0x0000002f0e2e7209 */ /* 0x001fe40007810000 */
[----:B-1----:R-:W-:-:S02]  /*1760*/  FMNMX.FTZ R50, R53, R50, !PT ;  /* 0x0000003235327209 */ /* 0x002fc40007810000 */
[----:B--2---:R-:W-:-:S03]  /*1770*/  FMNMX.FTZ R47, R15, R48, !PT ;  /* 0x000000300f2f7209 */ /* 0x004fc60007810000 */
[----:B------:R-:W0:Y:S01]  /*1780*/  SHFL.BFLY PT, R49, R50, 0x1, 0x1f ;  /* 0x0c201f0032317f89 */ /* 0x000e2200000e0000 */
[----:B---3--:R-:W-:-:S03]  /*1790*/  FMNMX.FTZ R52, R51, R13, !PT ;  /* 0x0000000d33347209 */ /* 0x008fc60007810000 */
[----:B------:R-:W-:Y:S04]  /*17a0*/  SHFL.BFLY PT, R48, R47, 0x1, 0x1f ;  /* 0x0c201f002f307f89 */ /* 0x000fe800000e0000 */
[----:B------:R-:W1:Y:S04]  /*17b0*/  SHFL.BFLY PT, R13, R46, 0x1, 0x1f ;  /* 0x0c201f002e0d7f89 */ /* 0x000e6800000e0000 */
[----:B------:R-:W2:Y:S01]  /*17c0*/  SHFL.BFLY PT, R15, R52, 0x1, 0x1f ;  /* 0x0c201f00340f7f89 */ /* 0x000ea200000e0000 */
[----:B0-----:R-:W-:Y:S02]  /*17d0*/  FMNMX.FTZ R14, R50, R49, !PT ;  /* 0x00000031320e7209 */ /* 0x001fe40007810000 */
[----:B-1----:R-:W-:-:S02]  /*17e0*/  FMNMX.FTZ R12, R46, R13, !PT ;  /* 0x0000000d2e0c7209 */ /* 0x002fc40007810000 */
[----:B------:R-:W-:Y:S02]  /*17f0*/  FMNMX.FTZ R13, R47, R48, !PT ;  /* 0x000000302f0d7209 */ /* 0x000fe40007810000 */
[----:B--2---:R-:W-:-:S07]  /*1800*/  FMNMX.FTZ R15, R52, R15, !PT ;  /* 0x0000000f340f7209 */ /* 0x004fce0007810000 */
.L_x_310:
[C---:B------:R-:W-:Y:S01]  /*1810*/  ISETP.NE.AND P4, PT, R4.reuse, RZ, PT ;  /* 0x000000ff0400720c */ /* 0x040fe20003f85270 */
[----:B------:R-:W-:Y:S01]  /*1820*/  BSSY B0, `(.L_x_311) ;  /* 0x0000071000007945 */ /* 0x000fe20003800000 */
[----:B------:R-:W-:Y:S02]  /*1830*/  ISETP.GE.U32.AND P3, PT, R4, UR4, PT ;  /* 0x0000000404007c0c */ /* 0x000fe4000bf66070 */
[----:B------:R-:W-:-:S09]  /*1840*/  CS2R R48, SRZ ;  /* 0x0000000000307805 */ /* 0x000fd2000001ff00 */
[----:B------:R-:W0:Y:S01]  /*1850*/  @!P4 S2R R47, SR_CgaCtaId ;  /* 0x00000000002fc919 */ /* 0x000e220000008800 */
[----:B------:R-:W-:-:S04]  /*1860*/  @!P4 MOV R50, 0x400 ;  /* 0x000004000032c802 */ /* 0x000fc80000000f00 */
[----:B0-----:R-:W-:Y:S02]  /*1870*/  @!P4 LEA R50, R47, R50, 0x18 ;  /* 0x000000322f32c211 */ /* 0x001fe400078ec0ff */
[----:B------:R-:W-:-:S03]  /*1880*/  CS2R R46, SRZ ;  /* 0x00000000002e7805 */ /* 0x000fc6000001ff00 */
[----:B------:R0:W-:Y:S01]  /*1890*/  @!P4 STS.128 [R50+0x10], R12 ;  /* 0x0000100c3200c388 */ /* 0x0001e20000000c00 */
[----:B------:R-:W-:Y:S06]  /*18a0*/  BAR.SYNC.DEFER_BLOCKING 0x0 ;  /* 0x0000000000007b1d */ /* 0x000fec0000010000 */
[----:B------:R-:W-:Y:S05]  /*18b0*/  @P3 BRA `(.L_x_312) ;  /* 0x00000004009c3947 */ /* 0x000fea0003800000 */
[----:B------:R-:W-:-:S13]  /*18c0*/  ISETP.GE.AND P5, PT, R9, 0x1, PT ;  /* 0x000000010900780c */ /* 0x000fda0003fa6270 */
[----:B------:R-:W-:Y:S05]  /*18d0*/  @!P5 BRA `(.L_x_313) ;  /* 0x000000040038d947 */ /* 0x000fea0003800000 */
[----:B------:R-:W1:Y:S01]  /*18e0*/  S2UR UR8, SR_CgaCtaId ;  /* 0x00000000000879c3 */ /* 0x000e620000008800 */
[----:B------:R-:W-:Y:S01]  /*18f0*/  UMOV UR7, 0x400 ;  /* 0x0000040000077882 */ /* 0x000fe20000000000 */
[----:B------:R-:W-:Y:S01]  /*1900*/  ISETP.NE.AND P6, PT, R9, 0x1, PT ;  /* 0x000000010900780c */ /* 0x000fe20003fc5270 */
[----:B-1----:R-:W-:-:S09]  /*1910*/  ULEA UR7, UR8, UR7, 0x18 ;  /* 0x0000000708077291 */ /* 0x002fd2000f8ec03f */
[----:B0-----:R-:W0:Y:S02]  /*1920*/  LDS.128 R12, [UR7+0x10] ;  /* 0x00001007ff0c7984 */ /* 0x001e240008000c00 */
[----:B0-----:R-:W-:-:S05]  /*1930*/  F2FP.F16.F32.PACK_AB R12, RZ, R12 ;  /* 0x0000000cff0c723e */ /* 0x001fca00000000ff */
[----:B------:R-:W-:-:S05]  /*1940*/  HADD2 R35, R35, -R12.H0_H0 ;  /* 0xa000000c23237230 */ /* 0x000fca0000000000 */
[----:B------:R-:W-:Y:S01]  /*1950*/  HADD2.F32 R12, -RZ, R35.H0_H0 ;  /* 0x20000023ff0c7230 */ /* 0x000fe20000004100 */
[----:B------:R-:W-:-:S04]  /*1960*/  HSET2.BF.EQ.AND R48, R35, 0.007297515869140625, 0.007297515869140625, PT ;  /* 0x1f791f7923307433 */ /* 0x000fc80003802080 */
[----:B------:R-:W-:Y:S01]  /*1970*/  FFMA R47, R12, 1.4426950216293334961, -RZ ;  /* 0x3fb8aa3b0c2f7823 */ /* 0x000fe200000008ff */
[----:B------:R-:W-:-:S05]  /*1980*/  HADD2.F32 R12, -RZ, R35.H1_H1 ;  /* 0x30000023ff0c7230 */ /* 0x000fca0000004100 */
[----:B------:R-:W-:Y:S01]  /*1990*/  FFMA R12, R12, 1.4426950216293334961, -RZ ;  /* 0x3fb8aa3b0c0c7823 */ /* 0x000fe200000008ff */
[----:B------:R-:W-:Y:S08]  /*19a0*/  MUFU.EX2 R47, R47 ;  /* 0x0000002f002f7308 */ /* 0x000ff00000000800 */
[----:B------:R-:W0:Y:S02]  /*19b0*/  MUFU.EX2 R12, R12 ;  /* 0x0000000c000c7308 */ /* 0x000e240000000800 */
[----:B0-----:R-:W-:-:S06]  /*19c0*/  F2FP.F16.F32.PACK_AB R49, R12, R47 ;  /* 0x0000002f0c31723e */ /* 0x001fcc00000000ff */
[----:B------:R-:W-:Y:S01]  /*19d0*/  HFMA2.MMA R48, R48, -0.0009765625, -0.0009765625, R49 ;  /* 0x9400940030307835 */ /* 0x000fe20000000031 */
[----:B------:R-:W-:-:S09]  /*19e0*/  HSET2.BF.EQ.AND R49, R35, 0.0226898193359375, 0.0226898193359375, PT ;  /* 0x25cf25cf23317433 */ /* 0x000fd20003802080 */
[----:B------:R-:W-:Y:S01]  /*19f0*/  HFMA2 R48, R49, -0.0009765625, -0.0009765625, R48 ;  /* 0x9400940031307831 */ /* 0x000fe20000000030 */
[C---:B------:R-:W-:Y:S02]  /*1a00*/  HSET2.BF.EQ.AND R49, R35.reuse, -2.615234375, -2.615234375, PT ;  /* 0xc13bc13b23317433 */ /* 0x040fe40003802080 */
[----:B------:R-:W-:-:S04]  /*1a10*/  HSET2.BF.EQ.AND R35, R35, -2.966796875, -2.966796875, PT ;  /* 0xc1efc1ef23237433 */ /* 0x000fc80003802080 */
[----:B------:R-:W-:-:S10]  /*1a20*/  HFMA2.MMA R48, R49, 6.103515625e-05, 6.103515625e-05, R48 ;  /* 0x0400040031307835 */ /* 0x000fd40000000030 */
[----:B------:R-:W-:Y:S01]  /*1a30*/  HFMA2 R35, R35, 3.0517578125e-05, 3.0517578125e-05, R48 ;  /* 0x0200020023237831 */ /* 0x000fe20000000030 */
[----:B------:R-:W-:Y:S06]  /*1a40*/  @!P6 BRA `(.L_x_313) ;  /* 0x0000000000dce947 */ /* 0x000fec0003800000 */
[----:B------:R-:W-:Y:S02]  /*1a50*/  F2FP.F16.F32.PACK_AB R13, RZ, R13 ;  /* 0x0000000dff0d723e */ /* 0x000fe400000000ff */
[----:B------:R-:W-:-:S03]  /*1a60*/  ISETP.NE.AND P6, PT, R9, 0x2, PT ;  /* 0x000000020900780c */ /* 0x000fc60003fc5270 */
[----:B------:R-:W-:-:S05]  /*1a70*/  HADD2 R37, R37, -R13.H0_H0 ;  /* 0xa000000d25257230 */ /* 0x000fca0000000000 */
[--C-:B------:R-:W-:Y:S01]  /*1a80*/  HADD2.F32 R12, -RZ, R37.reuse.H0_H0 ;  /* 0x20000025ff0c7230 */ /* 0x100fe20000004100 */
[C---:B------:R-:W-:Y:S01]  /*1a90*/  HSET2.BF.EQ.AND R47, R37.reuse, 0.007297515869140625, 0.007297515869140625, PT ;  /* 0x1f791f79252f7433 */ /* 0x040fe20003802080 */
[----:B------:R-:W-:Y:S01]  /*1aa0*/  HADD2.F32 R13, -RZ, R37.H1_H1 ;  /* 0x30000025ff0d7230 */ /* 0x000fe20000004100 */
[----:B------:R-:W-:Y:S02]  /*1ab0*/  HSET2.BF.EQ.AND R48, R37, 0.0226898193359375, 0.0226898193359375, PT ;  /* 0x25cf25cf25307433 */ /* 0x000fe40003802080 */
[----:B------:R-:W-:Y:S02]  /*1ac0*/  FFMA R12, R12, 1.4426950216293334961, -RZ ;  /* 0x3fb8aa3b0c0c7823 */ /* 0x000fe400000008ff */
[----:B------:R-:W-:-:S04]  /*1ad0*/  FFMA R13, R13, 1.4426950216293334961, -RZ ;  /* 0x3fb8aa3b0d0d7823 */ /* 0x000fc800000008ff */
[----:B------:R-:W-:Y:S08]  /*1ae0*/  MUFU.EX2 R12, R12 ;  /* 0x0000000c000c7308 */ /* 0x000ff00000000800 */
[----:B------:R-:W0:Y:S02]  /*1af0*/  MUFU.EX2 R13, R13 ;  /* 0x0000000d000d7308 */ /* 0x000e240000000800 */
[----:B0-----:R-:W-:-:S06]  /*1b00*/  F2FP.F16.F32.PACK_AB R49, R13, R12 ;  /* 0x0000000c0d31723e */ /* 0x001fcc00000000ff */
[----:B------:R-:W-:Y:S01]  /*1b10*/  HFMA2.MMA R47, R47, -0.0009765625, -0.0009765625, R49 ;  /* 0x940094002f2f7835 */ /* 0x000fe20000000031 */
[----:B------:R-:W-:-:S09]  /*1b20*/  HSET2.BF.EQ.AND R49, R37, -2.615234375, -2.615234375, PT ;  /* 0xc13bc13b25317433 */ /* 0x000fd20003802080 */
[----:B------:R-:W-:Y:S01]  /*1b30*/  HFMA2 R47, R48, -0.0009765625, -0.0009765625, R47 ;  /* 0x94009400302f7831 */ /* 0x000fe2000000002f */
[----:B------:R-:W-:-:S05]  /*1b40*/  HSET2.BF.EQ.AND R48, R37, -2.966796875, -2.966796875, PT ;  /* 0xc1efc1ef25307433 */ /* 0x000fca0003802080 */
[----:B------:R-:W-:-:S10]  /*1b50*/  HFMA2.MMA R37, R49, 6.103515625e-05, 6.103515625e-05, R47 ;  /* 0x0400040031257835 */ /* 0x000fd4000000002f */
[----:B------:R-:W-:Y:S01]  /*1b60*/  HFMA2 R37, R48, 3.0517578125e-05, 3.0517578125e-05, R37 ;  /* 0x0200020030257831 */ /* 0x000fe20000000025 */
[----:B------:R-:W-:Y:S06]  /*1b70*/  @!P6 BRA `(.L_x_313) ;  /* 0x000000000090e947 */ /* 0x000fec0003800000 */
[----:B------:R-:W-:Y:S02]  /*1b80*/  F2FP.F16.F32.PACK_AB R14, RZ, R14 ;  /* 0x0000000eff0e723e */ /* 0x000fe400000000ff */
[----:B------:R-:W-:-:S03]  /*1b90*/  ISETP.GE.U32.AND P6, PT, R9, 0x4, PT ;  /* 0x000000040900780c */ /* 0x000fc60003fc6070 */
        /* <DEDUP_REMOVED lines=11> */
[C---:B------:R-:W-:Y:S02]  /*1c50*/  HSET2.BF.EQ.AND R48, R39.reuse, -2.615234375, -2.615234375, PT ;  /* 0xc13bc13b27307433 */ /* 0x040fe40003802080 */
[----:B------:R-:W-:-:S07]  /*1c60*/  HSET2.BF.EQ.AND R39, R39, -2.966796875, -2.966796875, PT ;  /* 0xc1efc1ef27277433 */ /* 0x000fce0003802080 */
[----:B------:R-:W-:-:S06]  /*1c70*/  HFMA2 R14, R47, -0.0009765625, -0.0009765625, R14 ;  /* 0x940094002f0e7831 */ /* 0x000fcc000000000e */
[----:B------:R-:W-:-:S10]  /*1c80*/  HFMA2.MMA R14, R48, 6.103515625e-05, 6.103515625e-05, R14 ;  /* 0x04000400300e7835 */ /* 0x000fd4000000000e */
[----:B------:R-:W-:Y:S01]  /*1c90*/  HFMA2 R39, R39, 3.0517578125e-05, 3.0517578125e-05, R14 ;  /* 0x0200020027277831 */ /* 0x000fe2000000000e */
[----:B------:R-:W-:Y:S06]  /*1ca0*/  @!P6 BRA `(.L_x_313) ;  /* 0x000000000044e947 */ /* 0x000fec0003800000 */
[----:B------:R-:W-:-:S05]  /*1cb0*/  F2FP.F16.F32.PACK_AB R15, RZ, R15 ;  /* 0x0000000fff0f723e */ /* 0x000fca00000000ff */
        /* <DEDUP_REMOVED lines=15> */
[----:B------:R-:W-:-:S07]  /*1db0*/  HFMA2 R41, R41, 3.0517578125e-05, 3.0517578125e-05, R14 ;  /* 0x0200020029297831 */ /* 0x000fce000000000e */
.L_x_313:
[----:B------:R-:W-:Y:S02]  /*1dc0*/  CS2R R48, SRZ ;  /* 0x0000000000307805 */ /* 0x000fe4000001ff00 */
[----:B------:R-:W-:Y:S01]  /*1dd0*/  MOV R47, RZ ;  /* 0x000000ff002f7202 */ /* 0x000fe20000000f00 */
[----:B------:R-:W-:Y:S06]  /*1de0*/  @!P5 BRA `(.L_x_312) ;  /* 0x000000000050d947 */ /* 0x000fec0003800000 */
[----:B------:R-:W-:Y:S01]  /*1df0*/  ISETP.NE.AND P5, PT, R9, 0x1, PT ;  /* 0x000000010900780c */ /* 0x000fe20003fa5270 */
[----:B0-----:R-:W-:Y:S01]  /*1e00*/  HADD2 R12, R35.H0_H0, R35.H1_H1 ;  /* 0x30000023230c7230 */ /* 0x001fe20000000800 */
[----:B------:R-:W-:Y:S01]  /*1e10*/  MOV R48, RZ ;  /* 0x000000ff00307202 */ /* 0x000fe20000000f00 */
[----:B------:R-:W-:-:S03]  /*1e20*/  IMAD.MOV.U32 R47, RZ, RZ, RZ ;  /* 0x000000ffff2f7224 */ /* 0x000fc600078e00ff */
[----:B------:R-:W-:-:S05]  /*1e30*/  HADD2.F32 R12, -RZ, R12.H0_H0 ;  /* 0x2000000cff0c7230 */ /* 0x000fca0000004100 */
[----:B------:R-:W-:Y:S02]  /*1e40*/  FADD.FTZ R49, RZ, R12 ;  /* 0x0000000cff317221 */ /* 0x000fe40000010000 */
[----:B------:R-:W-:Y:S05]  /*1e50*/  @!P5 BRA `(.L_x_312) ;  /* 0x000000000034d947 */ /* 0x000fea0003800000 */
[----:B------:R-:W-:Y:S01]  /*1e60*/  ISETP.NE.AND P5, PT, R9, 0x2, PT ;  /* 0x000000020900780c */ /* 0x000fe20003fa5270 */
[----:B------:R-:W-:Y:S01]  /*1e70*/  HADD2 R12, R37.H0_H0, R37.H1_H1 ;  /* 0x30000025250c7230 */ /* 0x000fe20000000800 */
[----:B------:R-:W-:-:S04]  /*1e80*/  HFMA2.MMA R48, -RZ, RZ, 0, 0 ;  /* 0x00000000ff307435 */ /* 0x000fc800000001ff */
[----:B------:R-:W-:-:S05]  /*1e90*/  HADD2.F32 R12, -RZ, R12.H0_H0 ;  /* 0x2000000cff0c7230 */ /* 0x000fca0000004100 */
[----:B------:R-:W-:Y:S02]  /*1ea0*/  FADD.FTZ R47, RZ, R12 ;  /* 0x0000000cff2f7221 */ /* 0x000fe40000010000 */
[----:B------:R-:W-:Y:S05]  /*1eb0*/  @!P5 BRA `(.L_x_312) ;  /* 0x00000000001cd947 */ /* 0x000fea0003800000 */
[----:B------:R-:W-:Y:S01]  /*1ec0*/  ISETP.GE.U32.AND P5, PT, R9, 0x4, PT ;  /* 0x000000040900780c */ /* 0x000fe20003fa6070 */
[----:B------:R-:W-:-:S05]  /*1ed0*/  HADD2 R12, R39.H0_H0, R39.H1_H1 ;  /* 0x30000027270c7230 */ /* 0x000fca0000000800 */
[----:B------:R-:W-:-:S05]  /*1ee0*/  HADD2.F32 R12, -RZ, R12.H0_H0 ;  /* 0x2000000cff0c7230 */ /* 0x000fca0000004100 */
[----:B------:R-:W-:Y:S02]  /*1ef0*/  FADD.FTZ R48, RZ, R12 ;  /* 0x0000000cff307221 */ /* 0x000fe40000010000 */
[----:B------:R-:W-:-:S05]  /*1f00*/  @P5 HADD2 R13, R41.H0_H0, R41.H1_H1 ;  /* 0x30000029290d5230 */ /* 0x000fca0000000800 */
[----:B------:R-:W-:-:S05]  /*1f10*/  @P5 HADD2.F32 R13, -RZ, R13.H0_H0 ;  /* 0x2000000dff0d5230 */ /* 0x000fca0000004100 */
[----:B------:R-:W-:-:S07]  /*1f20*/  @P5 FADD.FTZ R46, RZ, R13 ;  /* 0x0000000dff2e5221 */ /* 0x000fce0000010000 */
.L_x_312:
[----:B------:R-:W-:Y:S05]  /*1f30*/  BSYNC B0 ;  /* 0x0000000000007941 */ /* 0x000fea0003800000 */
.L_x_311:
[----:B0-----:R-:W0:Y:S02]  /*1f40*/  LDC R12, c[0x0][RZ] ;  /* 0x00000000ff0c7b82 */ /* 0x001e240000000800 */
[----:B0-----:R-:W-:-:S13]  /*1f50*/  ISETP.GE.U32.AND P5, PT, R12, 0x21, PT ;  /* 0x000000210c00780c */ /* 0x001fda0003fa6070 */
[----:B------:R-:W-:Y:S05]  /*1f60*/  @!P5 BRA `(.L_x_314) ;  /* 0x00000004007cd947 */ /* 0x000fea0003800000 */
[----:B------:R-:W0:Y:S01]  /*1f70*/  SHFL.BFLY PT, R12, R49, 0x10, 0x1f ;  /* 0x0e001f00310c7f89 */ /* 0x000e2200000e0000 */
[----:B------:R-:W-:-:S03]  /*1f80*/  ISETP.NE.AND P5, PT, R40, RZ, PT ;  /* 0x000000ff2800720c */ /* 0x000fc60003fa5270 */
[----:B------:R-:W1:Y:S04]  /*1f90*/  SHFL.BFLY PT, R14, R47, 0x10, 0x1f ;  /* 0x0e001f002f0e7f89 */ /* 0x000e6800000e0000 */
[----:B------:R-:W2:Y:S04]  /*1fa0*/  SHFL.BFLY PT, R15, R48, 0x10, 0x1f ;  /* 0x0e001f00300f7f89 */ /* 0x000ea800000e0000 */
[----:B------:R-:W3:Y:S01]  /*1fb0*/  SHFL.BFLY PT, R53, R46, 0x10, 0x1f ;  /* 0x0e001f002e357f89 */ /* 0x000ee200000e0000 */
[----:B0-----:R-:W-:Y:S01]  /*1fc0*/  FADD.FTZ R12, R12, R49 ;  /* 0x000000310c0c7221 */ /* 0x001fe20000010000 */
[----:B-1----:R-:W-:Y:S01]  /*1fd0*/  FADD.FTZ R13, R14, R47 ;  /* 0x0000002f0e0d7221 */ /* 0x002fe20000010000 */
[----:B--2---:R-:W-:-:S04]  /*1fe0*/  FADD.FTZ R51, R15, R48 ;  /* 0x000000300f337221 */ /* 0x004fc80000010000 */
[----:B------:R-:W-:Y:S01]  /*1ff0*/  SHFL.BFLY PT, R50, R13, 0x8, 0x1f ;  /* 0x0d001f000d327f89 */ /* 0x000fe200000e0000 */
[----:B---3--:R-:W-:-:S03]  /*2000*/  FADD.FTZ R53, R53, R46 ;  /* 0x0000002e35357221 */ /* 0x008fc60000010000 */
[----:B------:R-:W0:Y:S04]  /*2010*/  SHFL.BFLY PT, R15, R12, 0x8, 0x1f ;  /* 0x0d001f000c0f7f89 */ /* 0x000e2800000e0000 */
[----:B------:R-:W1:Y:S04]  /*2020*/  SHFL.BFLY PT, R52, R51, 0x8, 0x1f ;  /* 0x0d001f0033347f89 */ /* 0x000e6800000e0000 */
[----:B------:R-:W2:Y:S01]  /*2030*/  SHFL.BFLY PT, R49, R53, 0x8, 0x1f ;  /* 0x0d001f0035317f89 */ /* 0x000ea200000e0000 */
[----:B0-----:R-:W-:Y:S01]  /*2040*/  FADD.FTZ R14, R12, R15 ;  /* 0x0000000f0c0e7221 */ /* 0x001fe20000010000 */
[----:B------:R-:W-:Y:S01]  /*2050*/  FADD.FTZ R15, R13, R50 ;  /* 0x000000320d0f7221 */ /* 0x000fe20000010000 */
[----:B-1----:R-:W-:-:S03]  /*2060*/  FADD.FTZ R52, R51, R52 ;  /* 0x0000003433347221 */ /* 0x002fc60000010000 */
[----:B------:R-:W0:Y:S01]  /*2070*/  SHFL.BFLY PT, R47, R14, 0x4, 0x1f ;  /* 0x0c801f000e2f7f89 */ /* 0x000e2200000e0000 */
[----:B--2---:R-:W-:-:S03]  /*2080*/  FADD.FTZ R50, R53, R49 ;  /* 0x0000003135327221 */ /* 0x004fc60000010000 */
[----:B------:R-:W1:Y:S04]  /*2090*/  SHFL.BFLY PT, R46, R15, 0x4, 0x1f ;  /* 0x0c801f000f2e7f89 */ /* 0x000e6800000e0000 */
[----:B------:R-:W2:Y:S04]  /*20a0*/  SHFL.BFLY PT, R49, R52, 0x4, 0x1f ;  /* 0x0c801f0034317f89 */ /* 0x000ea800000e0000 */
[----:B------:R-:W3:Y:S01]  /*20b0*/  SHFL.BFLY PT, R48, R50, 0x4, 0x1f ;  /* 0x0c801f0032307f89 */ /* 0x000ee200000e0000 */
[----:B0-----:R-:W-:Y:S01]  /*20c0*/  FADD.FTZ R12, R14, R47 ;  /* 0x0000002f0e0c7221 */ /* 0x001fe20000010000 */
[----:B-1----:R-:W-:-:S04]  /*20d0*/  FADD.FTZ R13, R15, R46 ;  /* 0x0000002e0f0d7221 */ /* 0x002fc80000010000 */
[----:B------:R-:W0:Y:S01]  /*20e0*/  SHFL.BFLY PT, R47, R12, 0x2, 0x1f ;  /* 0x0c401f000c2f7f89 */ /* 0x000e2200000e0000 */
[----:B--2---:R-:W-:-:S03]  /*20f0*/  FADD.FTZ R49, R52, R49 ;  /* 0x0000003134317221 */ /* 0x004fc60000010000 */
[----:B------:R-:W1:Y:S01]  /*2100*/  SHFL.BFLY PT, R46, R13, 0x2, 0x1f ;  /* 0x0c401f000d2e7f89 */ /* 0x000e6200000e0000 */
[----:B---3--:R-:W-:-:S03]  /*2110*/  FADD.FTZ R53, R50, R48 ;  /* 0x0000003032357221 */ /* 0x008fc60000010000 */
[----:B------:R-:W2:Y:S04]  /*2120*/  SHFL.BFLY PT, R48, R49, 0x2, 0x1f ;  /* 0x0c401f0031307f89 */ /* 0x000ea800000e0000 */
[----:B------:R-:W3:Y:S01]  /*2130*/  SHFL.BFLY PT, R51, R53, 0x2, 0x1f ;  /* 0x0c401f0035337f89 */ /* 0x000ee200000e0000 */
[----:B0-----:R-:W-:Y:S01]  /*2140*/  FADD.FTZ R14, R12, R47 ;  /* 0x0000002f0c0e7221 */ /* 0x001fe20000010000 */
[----:B-1----:R-:W-:-:S04]  /*2150*/  FADD.FTZ R15, R13, R46 ;  /* 0x0000002e0d0f7221 */ /* 0x002fc80000010000 */
[----:B------:R-:W0:Y:S01]  /*2160*/  SHFL.BFLY PT, R47, R14, 0x1, 0x1f ;  /* 0x0c201f000e2f7f89 */ /* 0x000e2200000e0000 */
[----:B------:R-:W-:Y:S01]  /*2170*/  FMUL.FTZ R13, R34, 0.03125 ;  /* 0x3d000000220d7820 */ /* 0x000fe20000410000 */
[----:B--2---:R-:W-:Y:S02]  /*2180*/  FADD.FTZ R46, R49, R48 ;  /* 0x00000030312e7221 */ /* 0x004fe40000010000 */
[----:B------:R-:W1:Y:S02]  /*2190*/  SHFL.BFLY PT, R48, R15, 0x1, 0x1f ;  /* 0x0c201f000f307f89 */ /* 0x000e6400000e0000 */
[----:B------:R-:W-:Y:S01]  /*21a0*/  FSETP.GT.FTZ.AND P6, PT, R13, R36, PT ;  /* 0x000000240d00720b */ /* 0x000fe20003fd4000 */
[----:B---3--:R-:W-:Y:S02]  /*21b0*/  FADD.FTZ R50, R53, R51 ;  /* 0x0000003335327221 */ /* 0x008fe40000010000 */
[----:B------:R-:W2:Y:S04]  /*21c0*/  SHFL.BFLY PT, R51, R46, 0x1, 0x1f ;  /* 0x0c201f002e337f89 */ /* 0x000ea800000e0000 */
[----:B------:R-:W3:Y:S01]  /*21d0*/  SHFL.BFLY PT, R12, R50, 0x1, 0x1f ;  /* 0x0c201f00320c7f89 */ /* 0x000ee200000e0000 */
[----:B0-----:R-:W-:-:S05]  /*21e0*/  FADD.FTZ R13, R14, R47 ;  /* 0x0000002f0e0d7221 */ /* 0x001fca0000010000 */
[----:B------:R-:W-:Y:S01]  /*21f0*/  @!P5 STS [R8], R13 ;  /* 0x0000000d0800d388 */ /* 0x000fe20000000800 */
[----:B-1----:R-:W-:Y:S01]  /*2200*/  FADD.FTZ R49, R15, R48 ;  /* 0x000000300f317221 */ /* 0x002fe20000010000 */
[----:B------:R-:W-:Y:S01]  /*2210*/  CS2R R14, SRZ ;  /* 0x00000000000e7805 */ /* 0x000fe2000001ff00 */
[----:B--2---:R-:W-:-:S03]  /*2220*/  FADD.FTZ R51, R46, R51 ;  /* 0x000000332e337221 */ /* 0x004fc60000010000 */
[----:B------:R-:W-:Y:S01]  /*2230*/  @!P5 STS [R8+0x84], R49 ;  /* 0x000084310800d388 */ /* 0x000fe20000000800 */
[----:B------:R-:W-:Y:S01]  /*2240*/  CS2R R46, SRZ ;  /* 0x00000000002e7805 */ /* 0x000fe2000001ff00 */
[----:B---3--:R-:W-:Y:S02]  /*2250*/  FADD.FTZ R53, R50, R12 ;  /* 0x0000000c32357221 */ /* 0x008fe40000010000 */
[----:B------:R-:W-:Y:S04]  /*2260*/  @!P5 STS [R8+0x108], R51 ;  /* 0x000108330800d388 */ /* 0x000fe80000000800 */
[----:B------:R-:W-:Y:S01]  /*2270*/  @!P5 STS [R8+0x18c], R53 ;  /* 0x00018c350800d388 */ /* 0x000fe20000000800 */
        /* <DEDUP_REMOVED lines=9> */
[----:B0-----:R-:W-:Y:S01]  /*2310*/  FADD.FTZ R12, R12, R15 ;  /* 0x0000000f0c0c7221 */ /* 0x001fe20000010000 */
[----:B-1----:R-:W-:Y:S01]  /*2320*/  FADD.FTZ R13, R13, R14 ;  /* 0x0000000e0d0d7221 */ /* 0x002fe20000010000 */
[----:B--2---:R-:W-:-:S04]  /*2330*/  FADD.FTZ R50, R48, R47 ;  /* 0x0000002f30327221 */ /* 0x004fc80000010000 */
[----:B------:R-:W0:Y:S01]  /*2340*/  SHFL.BFLY PT, R48, R13, 0x8, 0x1f ;  /* 0x0d001f000d307f89 */ /* 0x000e2200000e0000 */
[----:B---3--:R-:W-:-:S03]  /*2350*/  FADD.FTZ R52, R49, R46 ;  /* 0x0000002e31347221 */ /* 0x008fc60000010000 */
        /* <DEDUP_REMOVED lines=28> */
[----:B-1----:R-:W-:Y:S01]  /*2520*/  FADD.FTZ R12, R14, R47 ;  /* 0x0000002f0e0c7221 */ /* 0x002fe20000010000 */
[----:B--2---:R-:W-:Y:S01]  /*2530*/  FADD.FTZ R51, R49, R50 ;  /* 0x0000003231337221 */ /* 0x004fe20000010000 */
[----:B---3--:R-:W-:Y:S01]  /*2540*/  FADD.FTZ R52, R53, R52 ;  /* 0x0000003435347221 */ /* 0x008fe20000010000 */
[----:B------:R-:W-:Y:S06]  /*2550*/  BRA `(.L_x_315) ;  /* 0x0000000000a07947 */ /* 0x000fec0003800000 */
.L_x_314:
[----:B------:R-:W0:Y:S04]  /*2560*/  SHFL.BFLY PT, R12, R49, 0x10, 0x1f ;  /* 0x0e001f00310c7f89 */ /* 0x000e2800000e0000 */
        /* <DEDUP_REMOVED lines=38> */
[----:B---3--:R-:W-:-:S07]  /*27d0*/  FADD.FTZ R52, R50, R52 ;  /* 0x0000003432347221 */ /* 0x008fce0000010000 */
.L_x_315:
[----:B------:R-:W-:Y:S04]  /*27e0*/  BSSY B0, `(.L_x_316) ;  /* 0x0000012000007945 */ /* 0x000fe80003800000 */
[----:B------:R-:W-:Y:S05]  /*27f0*/  @P4 BRA `(.L_x_317) ;  /* 0x0000000000404947 */ /* 0x000fea0003800000 */
[----:B------:R-:W0:Y:S01]  /*2800*/  S2UR UR8, SR_CgaCtaId ;  /* 0x00000000000879c3 */ /* 0x000e220000008800 */
[----:B------:R-:W-:Y:S01]  /*2810*/  FADD.FTZ R51, R51, 9.9999999747524270788e-07 ;  /* 0x358637bd33337421 */ /* 0x000fe20000010000 */
[----:B------:R-:W-:Y:S01]  /*2820*/  FADD.FTZ R52, R52, 9.9999999747524270788e-07 ;  /* 0x358637bd34347421 */ /* 0x000fe20000010000 */
[----:B------:R-:W-:Y:S01]  /*2830*/  FADD.FTZ R14, R12, 9.9999999747524270788e-07 ;  /* 0x358637bd0c0e7421 */ /* 0x000fe20000010000 */
[----:B------:R-:W-:Y:S01]  /*2840*/  FADD.FTZ R15, R13, 9.9999999747524270788e-07 ;  /* 0x358637bd0d0f7421 */ /* 0x000fe20000010000 */
[----:B------:R-:W-:Y:S02]  /*2850*/  UMOV UR7, 0x400 ;  /* 0x0000040000077882 */ /* 0x000fe40000000000 */
[----:B------:R-:W1:Y:S08]  /*2860*/  MUFU.RCP R12, R14 ;  /* 0x0000000e000c7308 */ /* 0x000e700000001000 */
[----:B------:R-:W2:Y:S08]  /*2870*/  MUFU.RCP R13, R15 ;  /* 0x0000000f000d7308 */ /* 0x000eb00000001000 */
[----:B------:R-:W3:Y:S01]  /*2880*/  MUFU.RCP R51, R51 ;  /* 0x0000003300337308 */ /* 0x000ee20000001000 */
[----:B0-----:R-:W-:Y:S01]  /*2890*/  ULEA UR7, UR8, UR7, 0x18 ;  /* 0x0000000708077291 */ /* 0x001fe2000f8ec03f */
[----:B-1----:R-:W-:-:S06]  /*28a0*/  FADD.FTZ R12, R12, -RZ ;  /* 0x800000ff0c0c7221 */ /* 0x002fcc0000010000 */
[----:B------:R-:W0:Y:S01]  /*28b0*/  MUFU.RCP R52, R52 ;  /* 0x0000003400347308 */ /* 0x000e220000001000 */
[----:B--2---:R-:W-:Y:S01]  /*28c0*/  FADD.FTZ R13, R13, -RZ ;  /* 0x800000ff0d0d7221 */ /* 0x004fe20000010000 */
[----:B---3--:R-:W-:Y:S01]  /*28d0*/  FADD.FTZ R14, R51, -RZ ;  /* 0x800000ff330e7221 */ /* 0x008fe20000010000 */
[----:B0-----:R-:W-:-:S05]  /*28e0*/  FADD.FTZ R15, R52, -RZ ;  /* 0x800000ff340f7221 */ /* 0x001fca0000010000 */
[----:B------:R0:W-:Y:S02]  /*28f0*/  STS.128 [UR7], R12 ;  /* 0x0000000cff007988 */ /* 0x0001e40008000c07 */
.L_x_317:
[----:B------:R-:W-:Y:S05]  /*2900*/  BSYNC B0 ;  /* 0x0000000000007941 */ /* 0x000fea0003800000 */
.L_x_316:
[----:B------:R-:W-:Y:S06]  /*2910*/  BAR.SYNC.DEFER_BLOCKING 0x0 ;  /* 0x0000000000007b1d */ /* 0x000fec0000010000 */
[----:B------:R-:W-:Y:S04]  /*2920*/  BSSY B0, `(.L_x_318) ;  /* 0x000002d000007945 */ /* 0x000fe80003800000 */
[----:B------:R-:W-:Y:S05]  /*2930*/  @P3 BRA `(.L_x_319) ;  /* 0x0000000000ac3947 */ /* 0x000fea0003800000 */
[----:B------:R-:W-:-:S13]  /*2940*/  ISETP.GE.AND P4, PT, R9, 0x1, PT ;  /* 0x000000010900780c */ /* 0x000fda0003f86270 */
[----:B------:R-:W-:Y:S05]  /*2950*/  @!P4 BRA `(.L_x_320) ;  /* 0x000000000038c947 */ /* 0x000fea0003800000 */
[----:B------:R-:W0:Y:S01]  /*2960*/  LDC R10, c[0x0][0x238] ;  /* 0x00008e00ff0a7b82 */ /* 0x000e220000000800 */
[----:B------:R-:W-:Y:S01]  /*2970*/  ISETP.NE.AND P5, PT, R9, 0x1, PT ;  /* 0x000000010900780c */ /* 0x000fe20003fa5270 */
[----:B0-----:R-:W-:-:S04]  /*2980*/  IMAD R13, R42, R10, R45 ;  /* 0x0000000a2a0d7224 */ /* 0x001fc800078e022d */
[----:B------:R-:W-:-:S08]  /*2990*/  IMAD R10, R13, UR4, R4 ;  /* 0x000000040d0a7c24 */ /* 0x000fd0000f8e0204 */
[----:B------:R-:W-:Y:S05]  /*29a0*/  @!P5 BRA `(.L_x_320) ;  /* 0x000000000024d947 */ /* 0x000fea0003800000 */
[----:B------:R-:W-:Y:S02]  /*29b0*/  ISETP.NE.AND P5, PT, R9, 0x2, PT ;  /* 0x000000020900780c */ /* 0x000fe40003fa5270 */
[----:B------:R-:W-:-:S05]  /*29c0*/  IADD3 R13, R13, R6, RZ ;  /* 0x000000060d0d7210 */ /* 0x000fca0007ffe0ff */
[----:B------:R-:W-:-:S06]  /*29d0*/  IMAD R16, R13, UR4, R4 ;  /* 0x000000040d107c24 */ /* 0x000fcc000f8e0204 */
[----:B------:R-:W-:Y:S05]  /*29e0*/  @!P5 BRA `(.L_x_320) ;  /* 0x000000000014d947 */ /* 0x000fea0003800000 */
[----:B------:R-:W-:Y:S01]  /*29f0*/  ISETP.GE.U32.AND P5, PT, R9, 0x4, PT ;  /* 0x000000040900780c */ /* 0x000fe20003fa6070 */
[----:B------:R-:W-:-:S04]  /*2a00*/  IMAD.IADD R15, R13, 0x1, R6 ;  /* 0x000000010d0f7824 */ /* 0x000fc800078e0206 */
[----:B------:R-:W-:-:S08]  /*2a10*/  IMAD R18, R15, UR4, R4 ;  /* 0x000000040f127c24 */ /* 0x000fd0000f8e0204 */
[----:B------:R-:W-:-:S05]  /*2a20*/  @P5 IADD3 R13, R15, R6, RZ ;  /* 0x000000060f0d5210 */ /* 0x000fca0007ffe0ff */
[----:B------:R-:W-:-:S07]  /*2a30*/  @P5 IMAD R19, R13, UR4, R4 ;  /* 0x000000040d135c24 */ /* 0x000fce000f8e0204 */
.L_x_320:
[----:B------:R-:W-:Y:S05]  /*2a40*/  @!P4 BRA `(.L_x_319) ;  /* 0x000000000068c947 */ /* 0x000fea0003800000 */
[----:B------:R-:W1:Y:S01]  /*2a50*/  S2UR UR8, SR_CgaCtaId ;  /* 0x00000000000879c3 */ /* 0x000e620000008800 */
[----:B------:R-:W-:Y:S01]  /*2a60*/  UMOV UR7, 0x400 ;  /* 0x0000040000077882 */ /* 0x000fe20000000000 */
[----:B------:R-:W-:-:S06]  /*2a70*/  ISETP.NE.AND P4, PT, R9, 0x1, PT ;  /* 0x000000010900780c */ /* 0x000fcc0003f85270 */
[----:B------:R-:W2:Y:S01]  /*2a80*/  LDC.64 R46, c[0x0][0x210] ;  /* 0x00008400ff2e7b82 */ /* 0x000ea20000000a00 */
[----:B-1----:R-:W-:Y:S01]  /*2a90*/  ULEA UR7, UR8, UR7, 0x18 ;  /* 0x0000000708077291 */ /* 0x002fe2000f8ec03f */
[----:B--2---:R-:W-:-:S08]  /*2aa0*/  IMAD.WIDE R48, R10, 0x4, R46 ;  /* 0x000000040a307825 */ /* 0x004fd000078e022e */
[----:B0-----:R-:W0:Y:S02]  /*2ab0*/  LDS.128 R12, [UR7] ;  /* 0x00000007ff0c7984 */ /* 0x001e240008000c00 */
[----:B0-----:R-:W-:-:S05]  /*2ac0*/  F2FP.F16.F32.PACK_AB R12, RZ, R12 ;  /* 0x0000000cff0c723e */ /* 0x001fca00000000ff */
[----:B------:R-:W-:-:S05]  /*2ad0*/  HMUL2 R51, R35, R12.H0_H0 ;  /* 0x2000000c23337232 */ /* 0x000fca0000000000 */
[----:B------:R1:W-:Y:S01]  /*2ae0*/  STG.E desc[UR10][R48.64], R51 ;  /* 0x0000003330007986 */ /* 0x0003e2000c10190a */
[----:B------:R-:W-:Y:S05]  /*2af0*/  @!P4 BRA `(.L_x_319) ;  /* 0x00000000003cc947 */ /* 0x000fea0003800000 */
[----:B------:R-:W-:Y:S02]  /*2b00*/  F2FP.F16.F32.PACK_AB R13, RZ, R13 ;  /* 0x0000000dff0d723e */ /* 0x000fe400000000ff */
[----:B------:R-:W-:-:S03]  /*2b10*/  ISETP.NE.AND P4, PT, R9, 0x2, PT ;  /* 0x000000020900780c */ /* 0x000fc60003f85270 */
[----:B-1----:R-:W-:Y:S02]  /*2b20*/  HMUL2 R49, R37, R13.H0_H0 ;  /* 0x2000000d25317232 */ /* 0x002fe40000000000 */
[----:B------:R-:W-:-:S05]  /*2b30*/  IMAD.WIDE R12, R16, 0x4, R46 ;  /* 0x00000004100c7825 */ /* 0x000fca00078e022e */
[----:B------:R2:W-:Y:S03]  /*2b40*/  STG.E desc[UR10][R12.64], R49 ;  /* 0x000000310c007986 */ /* 0x0005e6000c10190a */
[----:B------:R-:W-:Y:S05]  /*2b50*/  @!P4 BRA `(.L_x_319) ;  /* 0x000000000024c947 */ /* 0x000fea0003800000 */
[----:B------:R-:W-:Y:S01]  /*2b60*/  ISETP.GE.U32.AND P4, PT, R9, 0x4, PT ;  /* 0x000000040900780c */ /* 0x000fe20003f86070 */
[----:B--2---:R-:W-:Y:S01]  /*2b70*/  IMAD.WIDE R12, R18, 0x4, R46 ;  /* 0x00000004120c7825 */ /* 0x004fe200078e022e */
[----:B------:R-:W-:-:S05]  /*2b80*/  F2FP.F16.F32.PACK_AB R14, RZ, R14 ;  /* 0x0000000eff0e723e */ /* 0x000fca00000000ff */
[----:B------:R-:W-:-:S05]  /*2b90*/  HMUL2 R9, R39, R14.H0_H0 ;  /* 0x2000000e27097232 */ /* 0x000fca0000000000 */
[----:B------:R3:W-:Y:S01]  /*2ba0*/  STG.E desc[UR10][R12.64], R9 ;  /* 0x000000090c007986 */ /* 0x0007e2000c10190a */
[----:B------:R-:W-:Y:S01]  /*2bb0*/  @P4 F2FP.F16.F32.PACK_AB R15, RZ, R15 ;  /* 0x0000000fff0f423e */ /* 0x000fe200000000ff */
[----:B------:R-:W-:-:S04]  /*2bc0*/  @P4 IMAD.WIDE R46, R19, 0x4, R46 ;  /* 0x00000004132e4825 */ /* 0x000fc800078e022e */
[----:B------:R-:W-:-:S05]  /*2bd0*/  @P4 HMUL2 R15, R41, R15.H0_H0 ;  /* 0x2000000f290f4232 */ /* 0x000fca0000000000 */
[----:B------:R3:W-:Y:S02]  /*2be0*/  @P4 STG.E desc[UR10][R46.64], R15 ;  /* 0x0000000f2e004986 */ /* 0x0007e4000c10190a */
.L_x_319:
[----:B------:R-:W-:Y:S05]  /*2bf0*/  BSYNC B0 ;  /* 0x0000000000007941 */ /* 0x000fea0003800000 */
.L_x_318:
[----:B------:R-:W-:-:S04]  /*2c00*/  LEA R45, R6, R45, 0x2 ;  /* 0x0000002d062d7211 */ /* 0x000fc800078e10ff */
[----:B------:R-:W-:-:S13]  /*2c10*/  ISETP.GE.AND P4, PT, R45, UR12, PT ;  /* 0x0000000c2d007c0c */ /* 0x000fda000bf86270 */
[----:B------:R-:W-:Y:S05]  /*2c20*/  @!P4 BRA `(.L_x_321) ;  /* 0xffffffd400dcc947 */ /* 0x000fea000383ffff */
[----:B------:R-:W-:Y:S05]  /*2c30*/  EXIT ;  /* 0x000000000000794d */ /* 0x000fea0003800000 */
.L_x_322:
        /* <DEDUP_REMOVED lines=12> */
.L_x_561:


//--------------------- .text._ZN17fastertransformer14softmax_kernelIffLi2EEEvPT_PKT0_PKS1_S7_iiiif --------------------------
	.section	.text._ZN17fastertransformer14softmax_kernelIffLi2EEEvPT_PKT0_PKS1_S7_iiiif,"ax",@progbits
	.align	128
        .global         _ZN17fastertransformer14softmax_kernelIffLi2EEEvPT_PKT0_PKS1_S7_iiiif
        .type           _ZN17fastertransformer14softmax_kernelIffLi2EEEvPT_PKT0_PKS1_S7_iiiif,@function
        .size           _ZN17fastertransformer14softmax_kernelIffLi2EEEvPT_PKT0_PKS1_S7_iiiif,(.L_x_562 - _ZN17fastertransformer14softmax_kernelIffLi2EEEvPT_PKT0_PKS1_S7_iiiif)
        .other          _ZN17fastertransformer14softmax_kernelIffLi2EEEvPT_PKT0_PKS1_S7_iiiif,@"STO_CUDA_ENTRY STV_DEFAULT"
_ZN17fastertransformer14softmax_kernelIffLi2EEEvPT_PKT0_PKS1_S7_iiiif:
.text._ZN17fastertransformer14softmax_kernelIffLi2EEEvPT_PKT0_PKS1_S7_iiiif:
[----:B------:R-:W0:Y:S08]  /*0000*/  LDC R1, c[0x0][0x28] ;  /* 0x00000a00ff017b82 */ /* 0x000e300000000800 */
[----:B------:R-:W1:Y:S01]  /*0010*/  LDC.64 R4, c[0x0][0x228] ;  /* 0x00008a00ff047b82 */ /* 0x000e620000000a00 */
[----:B------:R-:W2:Y:S01]  /*0020*/  S2R R10, SR_CTAID.Z ;  /* 0x00000000000a7919 */ /* 0x000ea20000002700 */
[----:B------:R-:W-:Y:S01]  /*0030*/  IMAD.MOV.U32 R2, RZ, RZ, RZ ;  /* 0x000000ffff027224 */ /* 0x000fe200078e00ff */
[----:B------:R-:W-:Y:S01]  /*0040*/  ULDC.64 UR10, c[0x0][0x208] ;  /* 0x00008200000a7ab9 */ /* 0x000fe20000000a00 */
[----:B0-----:R-:W-:-:S04]  /*0050*/  VIADD R1, R1, 0xfffffff8 ;  /* 0xfffffff801017836 */ /* 0x001fc80000000000 */
[----:B------:R-:W0:Y:S08]  /*0060*/  S2UR UR4, SR_CTAID.X ;  /* 0x00000000000479c3 */ /* 0x000e300000002500 */
[----:B------:R-:W0:Y:S01]  /*0070*/  LDC R13, c[0x0][0x238] ;  /* 0x00008e00ff0d7b82 */ /* 0x000e220000000800 */
[----:B-1----:R-:W-:-:S04]  /*0080*/  ISETP.NE.U32.AND P0, PT, R4, RZ, PT ;  /* 0x000000ff0400720c */ /* 0x002fc80003f05070 */
[----:B------:R-:W-:-:S13]  /*0090*/  ISETP.NE.AND.EX P0, PT, R5, RZ, PT, P0 ;  /* 0x000000ff0500720c */ /* 0x000fda0003f05300 */
[----:B--2---:R-:W-:-:S04]  /*00a0*/  @P0 LEA R4, P1, R10, R4, 0x2 ;  /* 0x000000040a040211 */ /* 0x004fc800078210ff */
[----:B------:R-:W-:-:S05]  /*00b0*/  @P0 LEA.HI.X R5, R10, R5, RZ, 0x2, P1 ;  /* 0x000000050a050211 */ /* 0x000fca00008f14ff */
[----:B------:R1:W5:Y:S01]  /*00c0*/  @P0 LDG.E R2, desc[UR10][R4.64] ;  /* 0x0000000a04020981 */ /* 0x000362000c1e1900 */
[----:B0-----:R-:W-:Y:S02]  /*00d0*/  ISETP.LE.U32.AND P1, PT, R13, UR4, PT ;  /* 0x000000040d007c0c */ /* 0x001fe4000bf23070 */
[----:B------:R-:W-:-:S04]  /*00e0*/  SHF.R.S32.HI R3, RZ, 0x1f, R13 ;  /* 0x0000001fff037819 */ /* 0x000fc8000001140d */
[----:B------:R-:W-:-:S13]  /*00f0*/  ISETP.GE.AND.EX P1, PT, RZ, R3, PT, P1 ;  /* 0x00000003ff00720c */ /* 0x000fda0003f26310 */
[----:B-1----:R-:W-:Y:S05]  /*0100*/  @P1 EXIT ;  /* 0x000000000000194d */ /* 0x002fea0003800000 */
[----:B------:R-:W0:Y:S01]  /*0110*/  LDC R5, c[0x0][0x234] ;  /* 0x00008d00ff057b82 */ /* 0x000e220000000800 */
[----:B------:R-:W-:Y:S01]  /*0120*/  IMAD.MOV.U32 R11, RZ, RZ, RZ ;  /* 0x000000ffff0b7224 */ /* 0x000fe200078e00ff */
[----:B------:R-:W1:Y:S01]  /*0130*/  S2R R4, SR_TID.X ;  /* 0x0000000000047919 */ /* 0x000e620000002100 */
[----:B------:R-:W-:Y:S02]  /*0140*/  ULDC UR5, c[0x0][0x23c] ;  /* 0x00008f0000057ab9 */ /* 0x000fe40000000800 */
[----:B------:R-:W-:-:S03]  /*0150*/  USHF.R.S32.HI UR5, URZ, 0x1f, UR5 ;  /* 0x0000001f3f057899 */ /* 0x000fc60008011405 */
[----:B------:R-:W2:Y:S01]  /*0160*/  S2UR UR6, SR_CTAID.Y ;  /* 0x00000000000679c3 */ /* 0x000ea20000002600 */
[----:B0-----:R-:W-:Y:S01]  /*0170*/  SHF.R.S32.HI R0, RZ, 0x1f, R5 ;  /* 0x0000001fff007819 */ /* 0x001fe20000011405 */
[----:B--2---:R-:W-:-:S04]  /*0180*/  IMAD.WIDE.U32 R10, R5, UR6, R10 ;  /* 0x00000006050a7c25 */ /* 0x004fc8000f8e000a */
[----:B------:R-:W-:Y:S02]  /*0190*/  IMAD R5, R0, UR6, RZ ;  /* 0x0000000600057c24 */ /* 0x000fe4000f8e02ff */
[----:B------:R-:W-:Y:S02]  /*01a0*/  IMAD R9, R3, UR6, RZ ;  /* 0x0000000603097c24 */ /* 0x000fe4000f8e02ff */
[----:B------:R-:W-:Y:S02]  /*01b0*/  IMAD.IADD R0, R11, 0x1, R5 ;  /* 0x000000010b007824 */ /* 0x000fe400078e0205 */
[----:B------:R-:W0:Y:S01]  /*01c0*/  LDC R5, c[0x0][RZ] ;  /* 0x00000000ff057b82 */ /* 0x000e220000000800 */
[----:B------:R-:W-:Y:S01]  /*01d0*/  ULDC UR9, c[0x0][0xc] ;  /* 0x0000030000097ab9 */ /* 0x000fe20000000800 */
[----:B------:R-:W-:-:S04]  /*01e0*/  IMAD R0, R0, R13, RZ ;  /* 0x0000000d00007224 */ /* 0x000fc800078e02ff */
[----:B------:R-:W-:Y:S02]  /*01f0*/  IMAD R7, R3, R10, R0 ;  /* 0x0000000a03077224 */ /* 0x000fe400078e0200 */
[----:B------:R-:W-:-:S04]  /*0200*/  IMAD.WIDE.U32 R10, R10, R13, RZ ;  /* 0x0000000d0a0a7225 */ /* 0x000fc800078e00ff */
[----:B------:R-:W-:Y:S01]  /*0210*/  IMAD.WIDE.U32 R12, R13, UR6, RZ ;  /* 0x000000060d0c7c25 */ /* 0x000fe2000f8e00ff */
[----:B------:R-:W-:Y:S01]  /*0220*/  UMOV UR6, UR4 ;  /* 0x0000000400067c82 */ /* 0x000fe20008000000 */
[----:B------:R-:W-:Y:S02]  /*0230*/  UMOV UR4, URZ ;  /* 0x0000003f00047c82 */ /* 0x000fe40008000000 */
[----:B------:R-:W-:Y:S01]  /*0240*/  IMAD.IADD R7, R11, 0x1, R7 ;  /* 0x000000010b077824 */ /* 0x000fe200078e0207 */
[----:B-1----:R-:W-:-:S07]  /*0250*/  IADD3 R6, R13, R9, RZ ;  /* 0x000000090d067210 */ /* 0x002fce0007ffe0ff */
.L_x_336:
[----:B------:R-:W1:Y:S01]  /*0260*/  LDC R9, c[0x0][0x23c] ;  /* 0x00008f00ff097b82 */ /* 0x000e620000000800 */
[----:B------:R-:W-:Y:S01]  /*0270*/  ULDC UR7, c[0x0][0x240] ;  /* 0x0000900000077ab9 */ /* 0x000fe20000000800 */
[----:B------:R-:W-:Y:S01]  /*0280*/  ULDC.64 UR12, c[0x0][0x218] ;  /* 0x00008600000c7ab9 */ /* 0x000fe20000000a00 */
[----:B------:R-:W-:Y:S01]  /*0290*/  ULDC.64 UR14, c[0x0][0x220] ;  /* 0x00008800000e7ab9 */ /* 0x000fe20000000a00 */
[----:B------:R-:W-:Y:S01]  /*02a0*/  BSSY B0, `(.L_x_323) ;  /* 0x0000037000007945 */ /* 0x000fe20003800000 */
[----:B0-----:R-:W-:Y:S01]  /*02b0*/  ISETP.GE.U32.AND P3, PT, R5, 0x21, PT ;  /* 0x000000210500780c */ /* 0x001fe20003f66070 */
[----:B------:R-:W-:Y:S01]  /*02c0*/  IMAD.MOV.U32 R22, RZ, RZ, -0x1f528714 ;  /* 0xe0ad78ecff167424 */ /* 0x000fe200078e00ff */
[----:B-1----:R-:W-:-:S04]  /*02d0*/  ISETP.GE.U32.AND P1, PT, R4, R9, PT ;  /* 0x000000090400720c */ /* 0x002fc80003f26070 */
[----:B------:R-:W-:-:S13]  /*02e0*/  ISETP.GE.AND.EX P1, PT, RZ, UR5, PT, P1 ;  /* 0x00000005ff007c0c */ /* 0x000fda000bf26310 */
[----:B------:R-:W-:Y:S05]  /*02f0*/  @P1 BRA `(.L_x_324) ;  /* 0x0000000000c41947 */ /* 0x000fea0003800000 */
[----:B------:R-:W-:Y:S01]  /*0300*/  IADD3 R16, P4, R12, UR6, RZ ;  /* 0x000000060c107c10 */ /* 0x000fe2000ff9e0ff */
[----:B------:R-:W-:Y:S01]  /*0310*/  HFMA2.MMA R24, -RZ, RZ, 0, 0 ;  /* 0x00000000ff187435 */ /* 0x000fe200000001ff */
[----:B------:R-:W-:Y:S01]  /*0320*/  IADD3 R14, P2, R10, UR6, RZ ;  /* 0x000000060a0e7c10 */ /* 0x000fe2000ff5e0ff */
[----:B------:R-:W-:Y:S01]  /*0330*/  IMAD.MOV.U32 R22, RZ, RZ, -0x1f528714 ;  /* 0xe0ad78ecff167424 */ /* 0x000fe200078e00ff */
[----:B------:R-:W-:Y:S01]  /*0340*/  IADD3.X R0, R6, UR4, RZ, P4, !PT ;  /* 0x0000000406007c10 */ /* 0x000fe2000a7fe4ff */
[----:B------:R-:W-:Y:S01]  /*0350*/  IMAD.MOV.U32 R25, RZ, RZ, R4 ;  /* 0x000000ffff197224 */ /* 0x000fe200078e0004 */
[----:B------:R-:W-:Y:S01]  /*0360*/  IADD3.X R8, R7, UR4, RZ, P2, !PT ;  /* 0x0000000407087c10 */ /* 0x000fe200097fe4ff */
[----:B------:R-:W-:Y:S02]  /*0370*/  IMAD.MOV.U32 R21, RZ, RZ, RZ ;  /* 0x000000ffff157224 */ /* 0x000fe400078e00ff */
[-C--:B------:R-:W-:Y:S02]  /*0380*/  IMAD R17, R0, R9.reuse, RZ ;  /* 0x0000000900117224 */ /* 0x080fe400078e02ff */
[----:B------:R-:W-:-:S02]  /*0390*/  IMAD R15, R8, R9, RZ ;  /* 0x00000009080f7224 */ /* 0x000fc400078e02ff */
[----:B------:R-:W-:Y:S02]  /*03a0*/  IMAD R19, R16, UR5, R17 ;  /* 0x0000000510137c24 */ /* 0x000fe4000f8e0211 */
[----:B------:R-:W-:Y:S02]  /*03b0*/  IMAD R23, R14, UR5, R15 ;  /* 0x000000050e177c24 */ /* 0x000fe4000f8e020f */
[----:B------:R-:W-:-:S04]  /*03c0*/  IMAD.WIDE.U32 R16, R16, R9, RZ ;  /* 0x0000000910107225 */ /* 0x000fc800078e00ff */
[----:B------:R-:W-:Y:S01]  /*03d0*/  IMAD.WIDE.U32 R14, R14, R9, RZ ;  /* 0x000000090e0e7225 */ /* 0x000fe200078e00ff */
[----:B------:R-:W-:-:S03]  /*03e0*/  IADD3 R8, R17, R19, RZ ;  /* 0x0000001311087210 */ /* 0x000fc60007ffe0ff */
[----:B------:R-:W-:Y:S02]  /*03f0*/  IMAD.MOV.U32 R0, RZ, RZ, RZ ;  /* 0x000000ffff007224 */ /* 0x000fe400078e00ff */
[----:B------:R-:W-:-:S07]  /*0400*/  IMAD.IADD R23, R15, 0x1, R23 ;  /* 0x000000010f177824 */ /* 0x000fce00078e0217 */
.L_x_325:
[----:B------:R-:W-:-:S05]  /*0410*/  IADD3 R19, P2, R25, R16, RZ ;  /* 0x0000001019137210 */ /* 0x000fca0007f5e0ff */
[----:B------:R-:W-:Y:S01]  /*0420*/  IMAD.X R20, R21, 0x1, R8, P2 ;  /* 0x0000000115147824 */ /* 0x000fe200010e0608 */
[----:B------:R-:W-:-:S04]  /*0430*/  LEA R18, P2, R19, UR14, 0x2 ;  /* 0x0000000e13127c11 */ /* 0x000fc8000f8410ff */
[----:B------:R-:W-:Y:S02]  /*0440*/  LEA.HI.X R19, R19, UR15, R20, 0x2, P2 ;  /* 0x0000000f13137c11 */ /* 0x000fe400090f1414 */
[----:B------:R-:W-:-:S03]  /*0450*/  IADD3 R20, P2, R25, R14, RZ ;  /* 0x0000000e19147210 */ /* 0x000fc60007f5e0ff */
[----:B------:R0:W2:Y:S02]  /*0460*/  LDG.E.CONSTANT R18, desc[UR10][R18.64] ;  /* 0x0000000a12127981 */ /* 0x0000a4000c1e9900 */
[----:B------:R-:W-:Y:S01]  /*0470*/  IMAD.X R27, R21, 0x1, R23, P2 ;  /* 0x00000001151b7824 */ /* 0x000fe200010e0617 */
[----:B------:R-:W-:-:S04]  /*0480*/  LEA R26, P2, R20, UR12, 0x2 ;  /* 0x0000000c141a7c11 */ /* 0x000fc8000f8410ff */
[----:B------:R-:W-:-:S05]  /*0490*/  LEA.HI.X R27, R20, UR13, R27, 0x2, P2 ;  /* 0x0000000d141b7c11 */ /* 0x000fca00090f141b */
[----:B------:R-:W3:Y:S01]  /*04a0*/  LDG.E R26, desc[UR10][R26.64] ;  /* 0x0000000a1a1a7981 */ /* 0x000ee2000c1e1900 */
[----:B------:R-:W-:Y:S01]  /*04b0*/  IADD3 R20, P2, R25, -UR6, RZ ;  /* 0x8000000619147c10 */ /* 0x000fe2000ff5e0ff */
[----:B0-----:R-:W-:-:S03]  /*04c0*/  IMAD.MOV.U32 R19, RZ, RZ, RZ ;  /* 0x000000ffff137224 */ /* 0x001fc600078e00ff */
[----:B------:R-:W-:-:S06]  /*04d0*/  IADD3.X R21, R21, ~UR4, RZ, P2, !PT ;  /* 0x8000000415157c10 */ /* 0x000fcc00097fe4ff */
[----:B------:R-:W0:Y:S02]  /*04e0*/  I2F.S64 R21, R20 ;  /* 0x0000001400157312 */ /* 0x000e240000301400 */
[----:B0----5:R-:W-:-:S05]  /*04f0*/  FFMA.FTZ R25, R21, R2, RZ ;  /* 0x0000000215197223 */ /* 0x021fca00000100ff */
[----:B------:R-:W-:Y:S01]  /*0500*/  FSEL R25, R25, RZ, P0 ;  /* 0x000000ff19197208 */ /* 0x000fe20000000000 */
[----:B--2---:R-:W-:Y:S01]  /*0510*/  FADD.FTZ R28, -R18, 1 ;  /* 0x3f800000121c7421 */ /* 0x004fe20000010100 */
[----:B------:R-:W-:-:S03]  /*0520*/  IMAD.MOV.U32 R18, RZ, RZ, R4 ;  /* 0x000000ffff127224 */ /* 0x000fc600078e0004 */
[----:B------:R-:W-:Y:S01]  /*0530*/  FFMA.FTZ R25, R28, -10000, R25 ;  /* 0xc61c40001c197823 */ /* 0x000fe20000010019 */
[C---:B------:R-:W-:Y:S01]  /*0540*/  IMAD.U32 R28, R0.reuse, 0x4, R1 ;  /* 0x00000004001c7824 */ /* 0x040fe200078e0001 */
[----:B------:R-:W-:-:S04]  /*0550*/  IADD3 R0, P2, R0, 0x1, RZ ;  /* 0x0000000100007810 */ /* 0x000fc80007f5e0ff */
[----:B------:R-:W-:Y:S01]  /*0560*/  IADD3.X R24, RZ, R24, RZ, P2, !PT ;  /* 0x00000018ff187210 */ /* 0x000fe200017fe4ff */
[----:B------:R-:W-:-:S04]  /*0570*/  IMAD.WIDE.U32 R18, R5, R0, R18 ;  /* 0x0000000005127225 */ /* 0x000fc800078e0012 */
[----:B---3--:R-:W-:Y:S01]  /*0580*/  FFMA.FTZ R29, R26, UR7, R25 ;  /* 0x000000071a1d7c23 */ /* 0x008fe20008010019 */
[----:B------:R-:W-:Y:S01]  /*0590*/  IMAD R21, R24, R5, RZ ;  /* 0x0000000518157224 */ /* 0x000fe200078e02ff */
[----:B------:R-:W-:-:S03]  /*05a0*/  ISETP.GE.U32.AND P2, PT, R18, R9, PT ;  /* 0x000000091200720c */ /* 0x000fc60003f46070 */
[----:B------:R0:W-:Y:S01]  /*05b0*/  STL [R28], R29 ;  /* 0x0000001d1c007387 */ /* 0x0001e20000100800 */
[----:B------:R-:W-:Y:S01]  /*05c0*/  MOV R25, R18 ;  /* 0x0000001200197202 */ /* 0x000fe20000000f00 */
[----:B------:R-:W-:Y:S01]  /*05d0*/  IMAD.IADD R21, R19, 0x1, R21 ;  /* 0x0000000113157824 */ /* 0x000fe200078e0215 */
[----:B------:R-:W-:-:S04]  /*05e0*/  FMNMX.FTZ R22, R29, R22, !PT ;  /* 0x000000161d167209 */ /* 0x000fc80007810000 */
[----:B------:R-:W-:-:S13]  /*05f0*/  ISETP.GE.AND.EX P2, PT, R21, UR5, PT, P2 ;  /* 0x0000000515007c0c */ /* 0x000fda000bf46320 */
[----:B0-----:R-:W-:Y:S05]  /*0600*/  @!P2 BRA `(.L_x_325) ;  /* 0xfffffffc0080a947 */ /* 0x001fea000383ffff */
.L_x_324:
[----:B------:R-:W-:Y:S05]  /*0610*/  BSYNC B0 ;  /* 0x0000000000007941 */ /* 0x000fea0003800000 */
.L_x_323:
[----:B------:R-:W-:Y:S05]  /*0620*/  @!P3 BRA `(.L_x_326) ;  /* 0x00000000009cb947 */ /* 0x000fea0003800000 */
[----:B------:R-:W0:Y:S01]  /*0630*/  SHFL.BFLY PT, R15, R22, 0x10, 0x1f ;  /* 0x0e001f00160f7f89 */ /* 0x000e2200000e0000 */
[----:B------:R-:W1:Y:S01]  /*0640*/  S2UR UR8, SR_CgaCtaId ;  /* 0x00000000000879c3 */ /* 0x000e620000008800 */
[----:B------:R-:W-:Y:S01]  /*0650*/  LOP3.LUT R16, R4, 0x1f, RZ, 0xc0, !PT ;  /* 0x0000001f04107812 */ /* 0x000fe200078ec0ff */
[----:B------:R-:W-:Y:S01]  /*0660*/  UMOV UR7, 0x400 ;  /* 0x0000040000077882 */ /* 0x000fe20000000000 */
[----:B------:R-:W-:Y:S01]  /*0670*/  I2FP.F32.U32 R14, R5 ;  /* 0x00000005000e7245 */ /* 0x000fe20000201000 */
[----:B------:R-:W-:Y:S01]  /*0680*/  UIADD3 UR7, UR7, 0x8, URZ ;  /* 0x0000000807077890 */ /* 0x000fe2000fffe03f */
[----:B------:R-:W-:-:S03]  /*0690*/  ISETP.NE.AND P2, PT, R16, RZ, PT ;  /* 0x000000ff1000720c */ /* 0x000fc60003f45270 */
        /* <DEDUP_REMOVED lines=10> */
[----:B0-----:R-:W-:Y:S02]  /*0740*/  FMNMX.FTZ R17, R0, R17, !PT ;  /* 0x0000001100117209 */ /* 0x001fe40007810000 */
[----:B------:R-:W-:-:S03]  /*0750*/  SHF.R.U32.HI R0, RZ, 0x3, R4 ;  /* 0x00000003ff007819 */ /* 0x000fc60000011604 */
[----:B------:R-:W0:Y:S01]  /*0760*/  SHFL.BFLY PT, R8, R17, 0x2, 0x1f ;  /* 0x0c401f0011087f89 */ /* 0x000e2200000e0000 */
[----:B------:R-:W-:Y:S01]  /*0770*/  LOP3.LUT R16, R0, 0x1ffffffc, RZ, 0xc0, !PT ;  /* 0x1ffffffc00107812 */ /* 0x000fe200078ec0ff */
[----:B------:R-:W-:Y:S01]  /*0780*/  IMAD.MOV.U32 R0, RZ, RZ, -0x1f528714 ;  /* 0xe0ad78ecff007424 */ /* 0x000fe200078e00ff */
        /* <DEDUP_REMOVED lines=17> */
.L_x_326:
        /* <DEDUP_REMOVED lines=10> */
.L_x_327:
        /* <DEDUP_REMOVED lines=11> */
[----:B------:R-:W-:Y:S01]  /*09f0*/  MOV R8, RZ ;  /* 0x000000ff00087202 */ /* 0x000fe20000000f00 */
[----:B0-----:R-:W-:Y:S02]  /*0a00*/  IMAD.MOV.U32 R0, RZ, RZ, RZ ;  /* 0x000000ffff007224 */ /* 0x001fe400078e00ff */
[----:B------:R-:W-:Y:S01]  /*0a10*/  IMAD.MOV.U32 R20, RZ, RZ, RZ ;  /* 0x000000ffff147224 */ /* 0x000fe200078e00ff */
[----:B-1----:R-:W-:-:S09]  /*0a20*/  ULEA UR7, UR8, UR7, 0x18 ;  /* 0x0000000708077291 */ /* 0x002fd2000f8ec03f */
[----:B------:R-:W0:Y:S03]  /*0a30*/  LDS R16, [UR7+0x4] ;  /* 0x00000407ff107984 */ /* 0x000e260008000800 */
.L_x_330:
[----:B-1----:R-:W-:-:S05]  /*0a40*/  IMAD.U32 R18, R0, 0x4, R1 ;  /* 0x0000000400127824 */ /* 0x002fca00078e0001 */
[----:B------:R-:W0:Y:S01]  /*0a50*/  LDL R15, [R18] ;  /* 0x00000000120f7983 */ /* 0x000e220000100800 */
[----:B------:R-:W-:Y:S01]  /*0a60*/  IADD3 R0, P2, R0, 0x1, RZ ;  /* 0x0000000100007810 */ /* 0x000fe20007f5e0ff */
[----:B------:R-:W-:-:S03]  /*0a70*/  IMAD.MOV.U32 R14, RZ, RZ, R4 ;  /* 0x000000ffff0e7224 */ /* 0x000fc600078e0004 */
[----:B------:R-:W-:-:S05]  /*0a80*/  IADD3.X R20, RZ, R20, RZ, P2, !PT ;  /* 0x00000014ff147210 */ /* 0x000fca00017fe4ff */
[----:B------:R-:W-:Y:S02]  /*0a90*/  IMAD R19, R20, R5, RZ ;  /* 0x0000000514137224 */ /* 0x000fe400078e02ff */
[----:B0-----:R-:W-:-:S04]  /*0aa0*/  FADD.FTZ R15, -R16, R15 ;  /* 0x0000000f100f7221 */ /* 0x001fc80000010100 */
        /* <DEDUP_REMOVED lines=10> */
.L_x_329:
[----:B------:R-:W-:Y:S05]  /*0b50*/  BSYNC B0 ;  /* 0x0000000000007941 */ /* 0x000fea0003800000 */
.L_x_328:
[----:B------:R-:W-:Y:S05]  /*0b60*/  @!P3 BRA `(.L_x_331) ;  /* 0x00000000009cb947 */ /* 0x000fea0003800000 */
[----:B------:R-:W2:Y:S01]  /*0b70*/  SHFL.BFLY PT, R15, R8, 0x10, 0x1f ;  /* 0x0e001f00080f7f89 */ /* 0x000ea200000e0000 */
[----:B------:R-:W3:Y:S01]  /*0b80*/  S2UR UR8, SR_CgaCtaId ;  /* 0x00000000000879c3 */ /* 0x000ee20000008800 */
[----:B------:R-:W-:Y:S01]  /*0b90*/  LOP3.LUT R16, R4, 0x1f, RZ, 0xc0, !PT ;  /* 0x0000001f04107812 */ /* 0x000fe200078ec0ff */
[----:B------:R-:W-:Y:S01]  /*0ba0*/  UMOV UR7, 0x400 ;  /* 0x0000040000077882 */ /* 0x000fe20000000000 */
[----:B-1----:R-:W-:Y:S01]  /*0bb0*/  I2FP.F32.U32 R18, R5 ;  /* 0x0000000500127245 */ /* 0x002fe20000201000 */
[----:B------:R-:W-:Y:S01]  /*0bc0*/  UIADD3 UR7, UR7, 0x88, URZ ;  /* 0x0000008807077890 */ /* 0x000fe2000fffe03f */
[----:B------:R-:W-:Y:S01]  /*0bd0*/  ISETP.NE.AND P2, PT, R16, RZ, PT ;  /* 0x000000ff1000720c */ /* 0x000fe20003f45270 */
[----:B--2---:R-:W-:Y:S02]  /*0be0*/  FADD.FTZ R15, R15, R8 ;  /* 0x000000080f0f7221 */ /* 0x004fe40000010000 */
[----:B---3--:R-:W-:Y:S01]  /*0bf0*/  ULEA UR7, UR8, UR7, 0x18 ;  /* 0x0000000708077291 */ /* 0x008fe2000f8ec03f */
[----:B------:R-:W-:-:S02]  /*0c00*/  FMUL.FTZ R8, R18, 0.03125 ;  /* 0x3d00000012087820 */ /* 0x000fc40000410000 */
[----:B0-----:R-:W0:Y:S02]  /*0c10*/  SHFL.BFLY PT, R0, R15, 0x8, 0x1f ;  /* 0x0d001f000f007f89 */ /* 0x001e2400000e0000 */
        /* <DEDUP_REMOVED lines=28> */
.L_x_331:
[----:B------:R-:W2:Y:S02]  /*0de0*/  SHFL.BFLY PT, R15, R8, 0x10, 0x1f ;  /* 0x0e001f00080f7f89 */ /* 0x000ea400000e0000 */
[----:B--2---:R-:W-:-:S05]  /*0df0*/  FADD.FTZ R15, R15, R8 ;  /* 0x000000080f0f7221 */ /* 0x004fca0000010000 */
[----:B0-----:R-:W0:Y:S02]  /*0e00*/  SHFL.BFLY PT, R0, R15, 0x8, 0x1f ;  /* 0x0d001f000f007f89 */ /* 0x001e2400000e0000 */
[----:B0-----:R-:W-:-:S05]  /*0e10*/  FADD.FTZ R0, R15, R0 ;  /* 0x000000000f007221 */ /* 0x001fca0000010000 */
[----:B-1----:R-:W0:Y:S02]  /*0e20*/  SHFL.BFLY PT, R17, R0, 0x4, 0x1f ;  /* 0x0c801f0000117f89 */ /* 0x002e2400000e0000 */
[----:B0-----:R-:W-:-:S05]  /*0e30*/  FADD.FTZ R17, R0, R17 ;  /* 0x0000001100117221 */ /* 0x001fca0000010000 */
[----:B------:R-:W0:Y:S02]  /*0e40*/  SHFL.BFLY PT, R14, R17, 0x2, 0x1f ;  /* 0x0c401f00110e7f89 */ /* 0x000e2400000e0000 */
[----:B0-----:R-:W-:-:S05]  /*0e50*/  FADD.FTZ R14, R17, R14 ;  /* 0x0000000e110e7221 */ /* 0x001fca0000010000 */
[----:B------:R-:W0:Y:S02]  /*0e60*/  SHFL.BFLY PT, R19, R14, 0x1, 0x1f ;  /* 0x0c201f000e137f89 */ /* 0x000e2400000e0000 */
[----:B0-----:R-:W-:-:S07]  /*0e70*/  FADD.FTZ R19, R14, R19 ;  /* 0x000000130e137221 */ /* 0x001fce0000010000 */
.L_x_332:
        /* <DEDUP_REMOVED lines=23> */
[----:B------:R-:W-:Y:S01]  /*0ff0*/  IMAD.MOV.U32 R0, RZ, RZ, RZ ;  /* 0x000000ffff007224 */ /* 0x000fe200078e00ff */
[----:B------:R-:W-:Y:S01]  /*1000*/  IADD3 R21, R17, R15, RZ ;  /* 0x0000000f11157210 */ /* 0x000fe20007ffe0ff */
[----:B-1----:R-:W-:-:S09]  /*1010*/  ULEA UR7, UR8, UR7, 0x18 ;  /* 0x0000000708077291 */ /* 0x002fd2000f8ec03f */
[----:B------:R-:W0:Y:S03]  /*1020*/  LDS R8, [UR7] ;  /* 0x00000007ff087984 */ /* 0x000e260008000800 */
.L_x_335:
[----:B------:R-:W-:-:S05]  /*1030*/  IMAD.U32 R22, R0, 0x4, R1 ;  /* 0x0000000400167824 */ /* 0x000fca00078e0001 */
[----:B------:R-:W0:Y:S01]  /*1040*/  LDL R19, [R22] ;  /* 0x0000000016137983 */ /* 0x000e220000100800 */
[----:B------:R-:W-:Y:S02]  /*1050*/  IADD3 R17, P1, R18, R14, RZ ;  /* 0x0000000e12117210 */ /* 0x000fe40007f3e0ff */
[----:B------:R-:W-:-:S03]  /*1060*/  IADD3 R0, P2, R0, 0x1, RZ ;  /* 0x0000000100007810 */ /* 0x000fc60007f5e0ff */
[----:B------:R-:W-:Y:S01]  /*1070*/  IMAD.X R18, R24, 0x1, R21, P1 ;  /* 0x0000000118127824 */ /* 0x000fe200008e0615 */
[----:B------:R-:W-:Y:S01]  /*1080*/  LEA R16, P1, R17, UR12, 0x2 ;  /* 0x0000000c11107c11 */ /* 0x000fe2000f8210ff */
[----:B------:R-:W-:-:S03]  /*1090*/  IMAD.X R20, RZ, RZ, R20, P2 ;  /* 0x000000ffff147224 */ /* 0x000fc600010e0614 */
[----:B------:R-:W-:Y:S01]  /*10a0*/  LEA.HI.X R17, R17, UR13, R18, 0x2, P1 ;  /* 0x0000000d11117c11 */ /* 0x000fe200088f1412 */
[----:B------:R-:W-:Y:S02]  /*10b0*/  IMAD R25, R20, R5, RZ ;  /* 0x0000000514197224 */ /* 0x000fe400078e02ff */
[----:B0-----:R-:W-:Y:S01]  /*10c0*/  FMUL.FTZ R23, R8, R19 ;  /* 0x0000001308177220 */ /* 0x001fe20000410000 */
[----:B------:R-:W-:-:S04]  /*10d0*/  IMAD.WIDE.U32 R18, R0, R5, RZ ;  /* 0x0000000500127225 */ /* 0x000fc800078e00ff */
[----:B------:R1:W-:Y:S01]  /*10e0*/  STG.E desc[UR10][R16.64], R23 ;  /* 0x0000001710007986 */ /* 0x0003e2000c10190a */
[----:B------:R-:W-:Y:S02]  /*10f0*/  IADD3 R22, P2, R4, R18, RZ ;  /* 0x0000001204167210 */ /* 0x000fe40007f5e0ff */
[----:B------:R-:W-:Y:S02]  /*1100*/  IADD3 R24, R19, R25, RZ ;  /* 0x0000001913187210 */ /* 0x000fe40007ffe0ff */
[----:B------:R-:W-:-:S03]  /*1110*/  ISETP.GE.U32.AND P1, PT, R22, R9, PT ;  /* 0x000000091600720c */ /* 0x000fc60003f26070 */
[----:B------:R-:W-:-:S05]  /*1120*/  IMAD.X R19, RZ, RZ, R24, P2 ;  /* 0x000000ffff137224 */ /* 0x000fca00010e0618 */
[----:B------:R-:W-:-:S13]  /*1130*/  ISETP.GE.AND.EX P1, PT, R19, UR5, PT, P1 ;  /* 0x0000000513007c0c */ /* 0x000fda000bf26310 */
[----:B-1----:R-:W-:Y:S05]  /*1140*/  @!P1 BRA `(.L_x_335) ;  /* 0xfffffffc00b89947 */ /* 0x002fea000383ffff */
.L_x_334:
[----:B------:R-:W-:Y:S05]  /*1150*/  BSYNC B0 ;  /* 0x0000000000007941 */ /* 0x000fea0003800000 */
.L_x_333:
[----:B0-----:R-:W0:Y:S01]  /*1160*/  LDC R0, c[0x0][0x238] ;  /* 0x00008e00ff007b82 */ /* 0x001e220000000800 */
[----:B------:R-:W-:-:S04]  /*1170*/  UIADD3 UR6, UP0, UR9, UR6, URZ ;  /* 0x0000000609067290 */ /* 0x000fc8000ff1e03f */
[----:B------:R-:W-:Y:S02]  /*1180*/  UIADD3.X UR4, URZ, UR4, URZ, UP0, !UPT ;  /* 0x000000043f047290 */ /* 0x000fe400087fe43f */
[----:B0-----:R-:W-:-:S04]  /*1190*/  ISETP.LE.U32.AND P1, PT, R0, UR6, PT ;  /* 0x0000000600007c0c */ /* 0x001fc8000bf23070 */
[----:B------:R-:W-:-:S05]  /*11a0*/  IMAD.U32 R0, RZ, RZ, UR4 ;  /* 0x00000004ff007e24 */ /* 0x000fca000f8e00ff */
[----:B------:R-:W-:-:S13]  /*11b0*/  ISETP.GE.AND.EX P1, PT, R0, R3, PT, P1 ;  /* 0x000000030000720c */ /* 0x000fda0003f26310 */
[----:B------:R-:W-:Y:S05]  /*11c0*/  @!P1 BRA `(.L_x_336) ;  /* 0xfffffff000249947 */ /* 0x000fea000383ffff */
[----:B------:R-:W-:Y:S05]  /*11d0*/  EXIT ;  /* 0x000000000000794d */ /* 0x000fea0003800000 */
.L_x_337:
        /* <DEDUP_REMOVED lines=10> */
.L_x_562:


//--------------------- .text._ZN17fastertransformer17softmax_kernel_h2I6__halfLi2EEEvPT_PKS2_S5_S5_iiiiS2_ --------------------------
	.section	.text._ZN17fastertransformer17softmax_kernel_h2I6__halfLi2EEEvPT_PKS2_S5_S5_iiiiS2_,"ax",@progbits
	.align	128
        .global         _ZN17fastertransformer17softmax_kernel_h2I6__halfLi2EEEvPT_PKS2_S5_S5_iiiiS2_
        .type           _ZN17fastertransformer17softmax_kernel_h2I6__halfLi2EEEvPT_PKS2_S5_S5_iiiiS2_,@function
        .size           _ZN17fastertransformer17softmax_kernel_h2I6__halfLi2EEEvPT_PKS2_S5_S5_iiiiS2_,(.L_x_563 - _ZN17fastertransformer17softmax_kernel_h2I6__halfLi2EEEvPT_PKS2_S5_S5_iiiiS2_)
        .other          _ZN17fastertransformer17softmax_kernel_h2I6__halfLi2EEEvPT_PKS2_S5_S5_iiiiS2_,@"STO_CUDA_ENTRY STV_DEFAULT"
_ZN17fastertransformer17softmax_kernel_h2I6__halfLi2EEEvPT_PKS2_S5_S5_iiiiS2_:
.text._ZN17fastertransformer17softmax_kernel_h2I6__halfLi2EEEvPT_PKS2_S5_S5_iiiiS2_:
        /* <DEDUP_REMOVED lines=13> */
[----:B------:R-:W0:Y:S01]  /*00d0*/  S2R R3, SR_TID.X ;  /* 0x0000000000037919 */ /* 0x000e220000002100 */
[----:B------:R-:W1:Y:S01]  /*00e0*/  LDC R4, c[0x0][RZ] ;  /* 0x00000000ff047b82 */ /* 0x000e620000000800 */
[----:B------:R-:W-:Y:S01]  /*00f0*/  ULDC UR5, c[0x0][0x23c] ;  /* 0x00008f0000057ab9 */ /* 0x000fe20000000800 */
[----:B------:R-:W-:Y:S01]  /*0100*/  UMOV UR6, 0x400 ;  /* 0x0000040000067882 */ /* 0x000fe20000000000 */
[----:B------:R-:W2:Y:S01]  /*0110*/  S2R R2, SR_CTAID.Y ;  /* 0x0000000000027919 */ /* 0x000ea20000002600 */
[----:B------:R-:W-:Y:S02]  /*0120*/  ULEA.HI UR5, UR5, UR5, URZ, 0x1 ;  /* 0x0000000505057291 */ /* 0x000fe4000f8f083f */
[----:B------:R-:W-:Y:S02]  /*0130*/  UIADD3 UR7, UR6, 0x8, URZ ;  /* 0x0000000806077890 */ /* 0x000fe4000fffe03f */
[----:B------:R-:W2:Y:S01]  /*0140*/  LDC R6, c[0x0][0x234] ;  /* 0x00008d00ff067b82 */ /* 0x000ea20000000800 */
[----:B------:R-:W-:-:S02]  /*0150*/  USHF.R.S32.HI UR5, URZ, 0x1, UR5 ;  /* 0x000000013f057899 */ /* 0x000fc40008011405 */
[----:B------:R-:W-:Y:S01]  /*0160*/  UIADD3 UR6, UR6, 0x88, URZ ;  /* 0x0000008806067890 */ /* 0x000fe2000fffe03f */
[----:B------:R-:W-:Y:S01]  /*0170*/  ULDC.U16 UR13, c[0x0][0x240] ;  /* 0x00009000000d7ab9 */ /* 0x000fe20000000400 */
[----:B------:R-:W-:-:S03]  /*0180*/  ULDC UR12, c[0x0][0xc] ;  /* 0x00000300000c7ab9 */ /* 0x000fc60000000800 */
[----:B------:R-:W3:Y:S01]  /*0190*/  S2UR UR8, SR_CgaCtaId ;  /* 0x00000000000879c3 */ /* 0x000ee20000008800 */
[----:B-1----:R-:W-:Y:S02]  /*01a0*/  I2FP.F32.U32 R10, R4 ;  /* 0x00000004000a7245 */ /* 0x002fe40000201000 */
[-C--:B0-----:R-:W-:Y:S02]  /*01b0*/  IADD3 R7, R4, R3.reuse, RZ ;  /* 0x0000000304077210 */ /* 0x081fe40007ffe0ff */
[----:B------:R-:W-:Y:S02]  /*01c0*/  I2FP.F32.S32 R11, R3 ;  /* 0x00000003000b7245 */ /* 0x000fe40000201400 */
[----:B------:R-:W-:Y:S01]  /*01d0*/  I2FP.F32.S32 R18, R7 ;  /* 0x0000000700127245 */ /* 0x000fe20000201400 */
[----:B--2---:R-:W-:Y:S01]  /*01e0*/  IMAD R5, R2, R6, R5 ;  /* 0x0000000602057224 */ /* 0x004fe200078e0205 */
[----:B------:R-:W-:Y:S01]  /*01f0*/  HFMA2.MMA R6, -RZ, RZ, 0, 0 ;  /* 0x00000000ff067435 */ /* 0x000fe200000001ff */
[----:B------:R-:W-:Y:S01]  /*0200*/  SHF.R.U32.HI R19, RZ, 0x3, R3 ;  /* 0x00000003ff137819 */ /* 0x000fe20000011603 */
[----:B------:R-:W-:Y:S01]  /*0210*/  FADD.FTZ R11, R11, R11 ;  /* 0x0000000b0b0b7221 */ /* 0x000fe20000010000 */
[C---:B------:R-:W-:Y:S01]  /*0220*/  SHF.L.U32 R20, R3.reuse, 0x2, RZ ;  /* 0x0000000203147819 */ /* 0x040fe200000006ff */
[----:B------:R-:W-:Y:S01]  /*0230*/  FADD.FTZ R18, R18, R18 ;  /* 0x0000001212127221 */ /* 0x000fe20000010000 */
[----:B------:R-:W-:Y:S01]  /*0240*/  LOP3.LUT R8, R3, 0x1f, RZ, 0xc0, !PT ;  /* 0x0000001f03087812 */ /* 0x000fe200078ec0ff */
[----:B------:R-:W-:Y:S01]  /*0250*/  FADD.FTZ R21, R11, 1 ;  /* 0x3f8000000b157421 */ /* 0x000fe20000010000 */
[----:B------:R-:W-:Y:S01]  /*0260*/  I2FP.F32.U32 R9, R3 ;  /* 0x0000000300097245 */ /* 0x000fe20000201000 */
[----:B------:R-:W-:Y:S01]  /*0270*/  FADD.FTZ R22, R18, 1 ;  /* 0x3f80000012167421 */ /* 0x000fe20000010000 */
[----:B------:R-:W-:Y:S01]  /*0280*/  ISETP.GE.U32.AND P1, PT, R3, UR5, PT ;  /* 0x0000000503007c0c */ /* 0x000fe2000bf26070 */
[----:B---3--:R-:W-:Y:S01]  /*0290*/  ULEA UR7, UR8, UR7, 0x18 ;  /* 0x0000000708077291 */ /* 0x008fe2000f8ec03f */
[----:B------:R-:W-:Y:S01]  /*02a0*/  LOP3.LUT R19, R19, 0x1ffffffc, RZ, 0xc0, !PT ;  /* 0x1ffffffc13137812 */ /* 0x000fe200078ec0ff */
[----:B------:R-:W-:Y:S01]  /*02b0*/  ULEA UR6, UR8, UR6, 0x18 ;  /* 0x0000000608067291 */ /* 0x000fe2000f8ec03f */
[----:B------:R-:W-:-:S02]  /*02c0*/  LOP3.LUT R20, R20, 0x7c, RZ, 0xc0, !PT ;  /* 0x0000007c14147812 */ /* 0x000fc400078ec0ff */
[----:B-----5:R-:W-:-:S09]  /*02d0*/  @P0 PRMT R6, R0, 0x5410, R0 ;  /* 0x0000541000060816 */ /* 0x020fd20000000000 */
.L_x_349:
[----:B------:R-:W-:Y:S01]  /*02e0*/  BSSY B0, `(.L_x_338) ;  /* 0x0000048000007945 */ /* 0x000fe20003800000 */
[----:B------:R-:W-:-:S03]  /*02f0*/  MOV R0, 0xe0ad78ec ;  /* 0xe0ad78ec00007802 */ /* 0x000fc60000000f00 */
[----:B-1----:R-:W-:Y:S05]  /*0300*/  @P1 BRA `(.L_x_339) ;  /* 0x0000000400141947 */ /* 0x002fea0003800000 */
[----:B------:R-:W0:Y:S08]  /*0310*/  LDC R24, c[0x0][0x238] ;  /* 0x00008e00ff187b82 */ /* 0x000e300000000800 */
[----:B------:R-:W1:Y:S01]  /*0320*/  LDC.64 R12, c[0x0][0x218] ;  /* 0x00008600ff0c7b82 */ /* 0x000e620000000a00 */
[----:B0-----:R-:W-:-:S04]  /*0330*/  IMAD R16, R5, R24, UR4 ;  /* 0x0000000405107e24 */ /* 0x001fc8000f8e0218 */
[----:B------:R-:W-:-:S04]  /*0340*/  IMAD R15, R16, UR5, R3 ;  /* 0x00000005100f7c24 */ /* 0x000fc8000f8e0203 */
[----:B-1----:R-:W-:-:S05]  /*0350*/  IMAD.WIDE R14, R15, 0x4, R12 ;  /* 0x000000040f0e7825 */ /* 0x002fca00078e020c */
[----:B------:R0:W5:Y:S01]  /*0360*/  LDG.E R0, desc[UR10][R14.64] ;  /* 0x0000000a0e007981 */ /* 0x000162000c1e1900 */
[----:B------:R-:W-:Y:S02]  /*0370*/  IMAD R24, R2, R24, UR4 ;  /* 0x0000000402187e24 */ /* 0x000fe4000f8e0218 */
[----:B------:R-:W-:Y:S02]  /*0380*/  IMAD R17, R16, UR5, R7 ;  /* 0x0000000510117c24 */ /* 0x000fe4000f8e0207 */
[----:B------:R-:W-:Y:S02]  /*0390*/  IMAD R24, R24, UR5, RZ ;  /* 0x0000000518187c24 */ /* 0x000fe4000f8e02ff */
[----:B------:R-:W-:-:S03]  /*03a0*/  IMAD.WIDE R12, R17, 0x4, R12 ;  /* 0x00000004110c7825 */ /* 0x000fc600078e020c */
[----:B------:R-:W-:Y:S01]  /*03b0*/  IADD3 R27, R24, R3, RZ ;  /* 0x00000003181b7210 */ /* 0x000fe20007ffe0ff */
[----:B0-----:R-:W-:Y:S06]  /*03c0*/  @!P0 BRA `(.L_x_340) ;  /* 0x0000000000888947 */ /* 0x001fec0003800000 */
[----:B------:R-:W0:Y:S01]  /*03d0*/  LDC.64 R14, c[0x0][0x220] ;  /* 0x00008800ff0e7b82 */ /* 0x000e220000000a00 */
[----:B------:R-:W-:-:S05]  /*03e0*/  I2FP.F32.S32 R25, UR4 ;  /* 0x0000000400197c45 */ /* 0x000fca0008201400 */
[--C-:B------:R-:W-:Y:S01]  /*03f0*/  FADD.FTZ R16, R11, -R25.reuse ;  /* 0x800000190b107221 */ /* 0x100fe20000010000 */
[----:B------:R-:W-:-:S05]  /*0400*/  FADD.FTZ R17, R21, -R25 ;  /* 0x8000001915117221 */ /* 0x000fca0000010000 */
[----:B------:R-:W-:Y:S01]  /*0410*/  F2FP.F16.F32.PACK_AB R26, R17, R16 ;  /* 0x00000010111a723e */ /* 0x000fe200000000ff */
[----:B0-----:R-:W-:Y:S02]  /*0420*/  IMAD.WIDE R16, R27, 0x4, R14 ;  /* 0x000000041b107825 */ /* 0x001fe400078e020e */
[----:B------:R-:W0:Y:S04]  /*0430*/  LDC.U16 R27, c[0x0][0x240] ;  /* 0x00009000ff1b7b82 */ /* 0x000e280000000400 */
[----:B------:R1:W2:Y:S01]  /*0440*/  LDG.E.CONSTANT R16, desc[UR10][R16.64] ;  /* 0x0000000a10107981 */ /* 0x0002a2000c1e9900 */
[----:B------:R-:W-:Y:S01]  /*0450*/  ISETP.GE.U32.AND P2, PT, R7, UR5, PT ;  /* 0x0000000507007c0c */ /* 0x000fe2000bf46070 */
[----:B-1----:R-:W-:Y:S01]  /*0460*/  HFMA2.MMA R17, R6, R26, RZ ;  /* 0x0000001a06117235 */ /* 0x002fe200000000ff */
[----:B--2---:R-:W-:-:S09]  /*0470*/  HADD2 R26, -R16, 1, 1 ;  /* 0x3c003c00101a7430 */ /* 0x004fd20000000100 */
[----:B------:R-:W-:-:S04]  /*0480*/  HFMA2 R17, R26, -10000, -10000, R17 ;  /* 0xf0e2f0e21a117831 */ /* 0x000fc80000000011 */
[----:B0----5:R-:W-:-:S05]  /*0490*/  HFMA2 R17, R0, R27.H0_H0, R17 ;  /* 0x2000001b00117231 */ /* 0x021fca0000000011 */
[--C-:B------:R-:W-:Y:S02]  /*04a0*/  HADD2.F32 R0, -RZ, R17.reuse.H0_H0 ;  /* 0x20000011ff007230 */ /* 0x100fe40000004100 */
[----:B------:R-:W-:-:S05]  /*04b0*/  HADD2.F32 R29, -RZ, R17.H1_H1 ;  /* 0x30000011ff1d7230 */ /* 0x000fca0000004100 */
[----:B------:R-:W-:-:S04]  /*04c0*/  FMNMX.FTZ R0, R0, R29, !PT ;  /* 0x0000001d00007209 */ /* 0x000fc80007810000 */
[----:B------:R-:W-:Y:S01]  /*04d0*/  FMNMX.FTZ R0, R0, -1.00000002004087734272e+20, !PT ;  /* 0xe0ad78ec00007809 */ /* 0x000fe20007810000 */
[----:B------:R-:W-:Y:S06]  /*04e0*/  @P2 BRA `(.L_x_339) ;  /* 0x00000000009c2947 */ /* 0x000fec0003800000 */
[----:B------:R-:W-:Y:S01]  /*04f0*/  IADD3 R23, R7, R24, RZ ;  /* 0x0000001807177210 */ /* 0x000fe20007ffe0ff */
[----:B------:R0:W2:Y:S04]  /*0500*/  LDG.E R12, desc[UR10][R12.64] ;  /* 0x0000000a0c0c7981 */ /* 0x0000a8000c1e1900 */
[----:B------:R-:W-:-:S06]  /*0510*/  IMAD.WIDE R14, R23, 0x4, R14 ;  /* 0x00000004170e7825 */ /* 0x000fcc00078e020e */
[----:B------:R-:W3:Y:S01]  /*0520*/  LDG.E.CONSTANT R14, desc[UR10][R14.64] ;  /* 0x0000000a0e0e7981 */ /* 0x000ee2000c1e9900 */
[--C-:B------:R-:W-:Y:S01]  /*0530*/  FADD.FTZ R16, R18, -R25.reuse ;  /* 0x8000001912107221 */ /* 0x100fe20000010000 */
[----:B------:R-:W-:-:S05]  /*0540*/  FADD.FTZ R25, R22, -R25 ;  /* 0x8000001916197221 */ /* 0x000fca0000010000 */
[----:B0-----:R-:W-:-:S06]  /*0550*/  F2FP.F16.F32.PACK_AB R13, R25, R16 ;  /* 0x00000010190d723e */ /* 0x001fcc00000000ff */
[----:B------:R-:W-:Y:S01]  /*0560*/  HFMA2.MMA R13, R6, R13, RZ ;  /* 0x0000000d060d7235 */ /* 0x000fe200000000ff */
[----:B---3--:R-:W-:-:S09]  /*0570*/  HADD2 R15, -R14, 1, 1 ;  /* 0x3c003c000e0f7430 */ /* 0x008fd20000000100 */
[----:B------:R-:W-:-:S04]  /*0580*/  HFMA2 R13, R15, -10000, -10000, R13 ;  /* 0xf0e2f0e20f0d7831 */ /* 0x000fc8000000000d */
[----:B--2---:R-:W-:-:S05]  /*0590*/  HFMA2 R23, R12, R27.H0_H0, R13 ;  /* 0x2000001b0c177231 */ /* 0x004fca000000000d */
[--C-:B------:R-:W-:Y:S02]  /*05a0*/  HADD2.F32 R16, -RZ, R23.reuse.H0_H0 ;  /* 0x20000017ff107230 */ /* 0x100fe40000004100 */
[----:B------:R-:W-:-:S05]  /*05b0*/  HADD2.F32 R25, -RZ, R23.H1_H1 ;  /* 0x30000017ff197230 */ /* 0x000fca0000004100 */
[----:B------:R-:W-:-:S04]  /*05c0*/  FMNMX.FTZ R25, R16, R25, !PT ;  /* 0x0000001910197209 */ /* 0x000fc80007810000 */
[----:B------:R-:W-:Y:S01]  /*05d0*/  FMNMX.FTZ R0, R0, R25, !PT ;  /* 0x0000001900007209 */ /* 0x000fe20007810000 */
[----:B------:R-:W-:Y:S06]  /*05e0*/  BRA `(.L_x_339) ;  /* 0x00000000005c7947 */ /* 0x000fec0003800000 */
.L_x_340:
[----:B------:R-:W0:Y:S01]  /*05f0*/  LDC.64 R16, c[0x0][0x220] ;  /* 0x00008800ff107b82 */ /* 0x000e220000000a00 */
[----:B------:R-:W-:-:S13]  /*0600*/  ISETP.GE.U32.AND P2, PT, R7, UR5, PT ;  /* 0x0000000507007c0c */ /* 0x000fda000bf46070 */
[----:B------:R-:W-:Y:S01]  /*0610*/  @!P2 IADD3 R25, R7, R24, RZ ;  /* 0x000000180719a210 */ /* 0x000fe20007ffe0ff */
[----:B------:R1:W2:Y:S01]  /*0620*/  @!P2 LDG.E R12, desc[UR10][R12.64] ;  /* 0x0000000a0c0ca981 */ /* 0x0002a2000c1e1900 */
[----:B0-----:R-:W-:-:S04]  /*0630*/  IMAD.WIDE R14, R27, 0x4, R16 ;  /* 0x000000041b0e7825 */ /* 0x001fc800078e0210 */
[----:B------:R-:W-:Y:S02]  /*0640*/  @!P2 IMAD.WIDE R16, R25, 0x4, R16 ;  /* 0x000000041910a825 */ /* 0x000fe400078e0210 */
[----:B------:R-:W1:Y:S04]  /*0650*/  LDG.E.CONSTANT R14, desc[UR10][R14.64] ;  /* 0x0000000a0e0e7981 */ /* 0x000e68000c1e9900 */
[----:B------:R-:W3:Y:S01]  /*0660*/  @!P2 LDG.E.CONSTANT R16, desc[UR10][R16.64] ;  /* 0x0000000a1010a981 */ /* 0x000ee2000c1e9900 */
[----:B-1----:R-:W-:-:S06]  /*0670*/  HADD2 R13, -R14, 1, 1 ;  /* 0x3c003c000e0d7430 */ /* 0x002fcc0000000100 */
[----:B------:R-:W-:Y:S01]  /*0680*/  HFMA2.MMA R13, R13, -10000, -10000, RZ ;  /* 0xf0e2f0e20d0d7835 */ /* 0x000fe200000000ff */
[----:B---3--:R-:W-:-:S04]  /*0690*/  @!P2 HADD2 R15, -R16, 1, 1 ;  /* 0x3c003c00100fa430 */ /* 0x008fc80000000100 */
[----:B------:R-:W-:-:S05]  /*06a0*/  @!P2 HFMA2 R15, R15, -10000, -10000, RZ.H0_H0 ;  /* 0xf0e2f0e20f0fa831 */ /* 0x000fca00000400ff */
[----:B-----5:R-:W-:Y:S02]  /*06b0*/  HFMA2 R17, R0, UR13.H0_H0, R13 ;  /* 0x2000000d00117c31 */ /* 0x020fe4000800000d */
[----:B--2---:R-:W-:-:S03]  /*06c0*/  @!P2 HFMA2 R15, R12, UR13.H0_H0, R15 ;  /* 0x2000000d0c0fac31 */ /* 0x004fc6000800000f */
[--C-:B------:R-:W-:Y:S02]  /*06d0*/  HADD2.F32 R0, -RZ, R17.reuse.H0_H0 ;  /* 0x20000011ff007230 */ /* 0x100fe40000004100 */
[----:B------:R-:W-:Y:S02]  /*06e0*/  HADD2.F32 R25, -RZ, R17.H1_H1 ;  /* 0x30000011ff197230 */ /* 0x000fe40000004100 */
[--C-:B------:R-:W-:Y:S02]  /*06f0*/  @!P2 HADD2.F32 R14, -RZ, R15.reuse.H0_H0 ;  /* 0x2000000fff0ea230 */ /* 0x100fe40000004100 */
[----:B------:R-:W-:Y:S01]  /*0700*/  @!P2 HADD2.F32 R27, -RZ, R15.H1_H1 ;  /* 0x3000000fff1ba230 */ /* 0x000fe20000004100 */
[----:B------:R-:W-:-:S04]  /*0710*/  FMNMX.FTZ R0, R0, R25, !PT ;  /* 0x0000001900007209 */ /* 0x000fc80007810000 */
[----:B------:R-:W-:Y:S02]  /*0720*/  @!P2 FMNMX.FTZ R27, R14, R27, !PT ;  /* 0x0000001b0e1ba209 */ /* 0x000fe40007810000 */
[----:B------:R-:W-:Y:S02]  /*0730*/  FMNMX.FTZ R0, R0, -1.00000002004087734272e+20, !PT ;  /* 0xe0ad78ec00007809 */ /* 0x000fe40007810000 */
[----:B------:R-:W-:Y:S02]  /*0740*/  @!P2 MOV R23, R15 ;  /* 0x0000000f0017a202 */ /* 0x000fe40000000f00 */
[----:B------:R-:W-:-:S07]  /*0750*/  @!P2 FMNMX.FTZ R0, R0, R27, !PT ;  /* 0x0000001b0000a209 */ /* 0x000fce0007810000 */
.L_x_339:
[----:B------:R-:W-:Y:S05]  /*0760*/  BSYNC B0 ;  /* 0x0000000000007941 */ /* 0x000fea0003800000 */
.L_x_338:
[----:B------:R-:W-:-:S13]  /*0770*/  ISETP.GE.U32.AND P2, PT, R4, 0x21, PT ;  /* 0x000000210400780c */ /* 0x000fda0003f46070 */
[----:B------:R-:W-:Y:S05]  /*0780*/  @!P2 BRA `(.L_x_341) ;  /* 0x000000000070a947 */ /* 0x000fea0003800000 */
[----:B------:R-:W0:Y:S01]  /*0790*/  SHFL.BFLY PT, R13, R0, 0x10, 0x1f ;  /* 0x0e001f00000d7f89 */ /* 0x000e2200000e0000 */
[----:B------:R-:W-:Y:S01]  /*07a0*/  ISETP.NE.AND P3, PT, R8, RZ, PT ;  /* 0x000000ff0800720c */ /* 0x000fe20003f65270 */
[----:B------:R-:W-:-:S05]  /*07b0*/  FMUL.FTZ R16, R10, 0.03125 ;  /* 0x3d0000000a107820 */ /* 0x000fca0000410000 */
[----:B------:R-:W-:Y:S02]  /*07c0*/  FSETP.GT.FTZ.AND P4, PT, R16, R9, PT ;  /* 0x000000091000720b */ /* 0x000fe40003f94000 */
[----:B0-----:R-:W-:Y:S01]  /*07d0*/  FMNMX.FTZ R13, R13, R0, !PT ;  /* 0x000000000d0d7209 */ /* 0x001fe20007810000 */
[----:B------:R-:W-:-:S04]  /*07e0*/  HFMA2.MMA R0, -RZ, RZ, -598.5, 40320 ;  /* 0xe0ad78ecff007435 */ /* 0x000fc800000001ff */
        /* <DEDUP_REMOVED lines=22> */
.L_x_341:
        /* <DEDUP_REMOVED lines=10> */
.L_x_342:
[----:B------:R-:W-:Y:S01]  /*09f0*/  ISETP.NE.AND P3, PT, R3, RZ, PT ;  /* 0x000000ff0300720c */ /* 0x000fe20003f65270 */
[----:B------:R-:W-:Y:S01]  /*0a00*/  BSSY B0, `(.L_x_343) ;  /* 0x0000035000007945 */ /* 0x000fe20003800000 */
[----:B------:R-:W-:-:S11]  /*0a10*/  MOV R14, RZ ;  /* 0x000000ff000e7202 */ /* 0x000fd60000000f00 */
        /* <DEDUP_REMOVED lines=8> */
[----:B------:R-:W-:Y:S01]  /*0aa0*/  ISETP.GE.U32.AND P4, PT, R7, UR5, PT ;  /* 0x0000000507007c0c */ /* 0x000fe2000bf86070 */
[----:B-1----:R-:W-:-:S09]  /*0ab0*/  ULEA UR8, UR9, UR8, 0x18 ;  /* 0x0000000809087291 */ /* 0x002fd2000f8ec03f */
[----:B------:R-:W1:Y:S02]  /*0ac0*/  LDS R13, [UR8+0x4] ;  /* 0x00000408ff0d7984 */ /* 0x000e640008000800 */
[----:B-1----:R-:W-:-:S05]  /*0ad0*/  F2FP.F16.F32.PACK_AB R13, RZ, R13 ;  /* 0x0000000dff0d723e */ /* 0x002fca00000000ff */
[----:B------:R-:W-:-:S05]  /*0ae0*/  HADD2 R17, R17, -R13.H0_H0 ;  /* 0xa000000d11117230 */ /* 0x000fca0000000000 */
[--C-:B0-----:R-:W-:Y:S01]  /*0af0*/  HADD2.F32 R0, -RZ, R17.reuse.H0_H0 ;  /* 0x20000011ff007230 */ /* 0x101fe20000004100 */
[----:B------:R-:W-:Y:S01]  /*0b00*/  HSET2.BF.EQ.AND R14, R17, 0.007297515869140625, 0.007297515869140625, PT ;  /* 0x1f791f79110e7433 */ /* 0x000fe20003802080 */
[----:B------:R-:W-:-:S03]  /*0b10*/  HADD2.F32 R12, -RZ, R17.H1_H1 ;  /* 0x30000011ff0c7230 */ /* 0x000fc60000004100 */
[----:B------:R-:W-:Y:S02]  /*0b20*/  FFMA R0, R0, 1.4426950216293334961, -RZ ;  /* 0x3fb8aa3b00007823 */ /* 0x000fe400000008ff */
[----:B------:R-:W-:-:S04]  /*0b30*/  FFMA R12, R12, 1.4426950216293334961, -RZ ;  /* 0x3fb8aa3b0c0c7823 */ /* 0x000fc800000008ff */
[----:B------:R-:W-:Y:S08]  /*0b40*/  MUFU.EX2 R0, R0 ;  /* 0x0000000000007308 */ /* 0x000ff00000000800 */
[----:B------:R-:W0:Y:S02]  /*0b50*/  MUFU.EX2 R15, R12 ;  /* 0x0000000c000f7308 */ /* 0x000e240000000800 */
[----:B0-----:R-:W-:-:S02]  /*0b60*/  F2FP.F16.F32.PACK_AB R16, R15, R0 ;  /* 0x000000000f10723e */ /* 0x001fc400000000ff */
        /* <DEDUP_REMOVED lines=9> */
[----:B------:R-:W-:Y:S01]  /*0c00*/  FADD.FTZ R14, RZ, R0 ;  /* 0x00000000ff0e7221 */ /* 0x000fe20000010000 */
[----:B------:R-:W-:Y:S06]  /*0c10*/  @P4 BRA `(.L_x_344) ;  /* 0x00000000004c4947 */ /* 0x000fec0003800000 */
[----:B------:R-:W-:-:S05]  /*0c20*/  HADD2 R13, R23, -R13.H0_H0 ;  /* 0xa000000d170d7230 */ /* 0x000fca0000000000 */
[--C-:B------:R-:W-:Y:S01]  /*0c30*/  HADD2.F32 R0, -RZ, R13.reuse.H0_H0 ;  /* 0x2000000dff007230 */ /* 0x100fe20000004100 */
        /* <DEDUP_REMOVED lines=16> */
[----:B------:R-:W-:-:S07]  /*0d40*/  FADD.FTZ R14, R14, R13 ;  /* 0x0000000d0e0e7221 */ /* 0x000fce0000010000 */
.L_x_344:
[----:B------:R-:W-:Y:S05]  /*0d50*/  BSYNC B0 ;  /* 0x0000000000007941 */ /* 0x000fea0003800000 */
.L_x_343:
[----:B------:R-:W-:Y:S05]  /*0d60*/  @!P2 BRA `(.L_x_345) ;  /* 0x000000000070a947 */ /* 0x000fea0003800000 */
[----:B------:R-:W1:Y:S01]  /*0d70*/  SHFL.BFLY PT, R13, R14, 0x10, 0x1f ;  /* 0x0e001f000e0d7f89 */ /* 0x000e6200000e0000 */
[----:B------:R-:W-:Y:S01]  /*0d80*/  ISETP.NE.AND P2, PT, R8, RZ, PT ;  /* 0x000000ff0800720c */ /* 0x000fe20003f45270 */
[----:B------:R-:W-:-:S05]  /*0d90*/  FMUL.FTZ R16, R10, 0.03125 ;  /* 0x3d0000000a107820 */ /* 0x000fca0000410000 */
[----:B------:R-:W-:Y:S01]  /*0da0*/  FSETP.GT.FTZ.AND P4, PT, R16, R9, PT ;  /* 0x000000091000720b */ /* 0x000fe20003f94000 */
[----:B-1----:R-:W-:-:S05]  /*0db0*/  FADD.FTZ R13, R13, R14 ;  /* 0x0000000e0d0d7221 */ /* 0x002fca0000010000 */
[----:B0-----:R-:W0:Y:S02]  /*0dc0*/  SHFL.BFLY PT, R0, R13, 0x8, 0x1f ;  /* 0x0d001f000d007f89 */ /* 0x001e2400000e0000 */
        /* <DEDUP_REMOVED lines=22> */
.L_x_345:
[----:B------:R-:W1:Y:S02]  /*0f30*/  SHFL.BFLY PT, R13, R14, 0x10, 0x1f ;  /* 0x0e001f000e0d7f89 */ /* 0x000e6400000e0000 */
[----:B-1----:R-:W-:-:S05]  /*0f40*/  FADD.FTZ R13, R13, R14 ;  /* 0x0000000e0d0d7221 */ /* 0x002fca0000010000 */
[----:B0-----:R-:W0:Y:S02]  /*0f50*/  SHFL.BFLY PT, R0, R13, 0x8, 0x1f ;  /* 0x0d001f000d007f89 */ /* 0x001e2400000e0000 */
[----:B0-----:R-:W-:-:S05]  /*0f60*/  FADD.FTZ R0, R13, R0 ;  /* 0x000000000d007221 */ /* 0x001fca0000010000 */
[----:B------:R-:W0:Y:S02]  /*0f70*/  SHFL.BFLY PT, R15, R0, 0x4, 0x1f ;  /* 0x0c801f00000f7f89 */ /* 0x000e2400000e0000 */
[----:B0-----:R-:W-:-:S05]  /*0f80*/  FADD.FTZ R15, R0, R15 ;  /* 0x0000000f000f7221 */ /* 0x001fca0000010000 */
[----:B------:R-:W0:Y:S02]  /*0f90*/  SHFL.BFLY PT, R12, R15, 0x2, 0x1f ;  /* 0x0c401f000f0c7f89 */ /* 0x000e2400000e0000 */
[----:B0-----:R-:W-:-:S05]  /*0fa0*/  FADD.FTZ R12, R15, R12 ;  /* 0x0000000c0f0c7221 */ /* 0x001fca0000010000 */
[----:B------:R-:W0:Y:S02]  /*0fb0*/  SHFL.BFLY PT, R25, R12, 0x1, 0x1f ;  /* 0x0c201f000c197f89 */ /* 0x000e2400000e0000 */
[----:B0-----:R-:W-:-:S07]  /*0fc0*/  FADD.FTZ R25, R12, R25 ;  /* 0x000000190c197221 */ /* 0x001fce0000010000 */
.L_x_346:
        /* <DEDUP_REMOVED lines=12> */
[----:B------:R-:W-:-:S06]  /*1090*/  ISETP.GE.U32.AND P2, PT, R7, UR5, PT ;  /* 0x0000000507007c0c */ /* 0x000fcc000bf46070 */
[----:B------:R-:W2:Y:S08]  /*10a0*/  LDC R14, c[0x0][0x238] ;  /* 0x00008e00ff0e7b82 */ /* 0x000eb00000000800 */
[----:B0-----:R-:W0:Y:S01]  /*10b0*/  LDC.64 R12, c[0x0][0x210] ;  /* 0x00008400ff0c7b82 */ /* 0x001e220000000a00 */
[----:B-1----:R-:W-:Y:S01]  /*10c0*/  ULEA UR8, UR9, UR8, 0x18 ;  /* 0x0000000809087291 */ /* 0x002fe2000f8ec03f */
[----:B--2---:R-:W-:-:S08]  /*10d0*/  IMAD R14, R5, R14, UR4 ;  /* 0x00000004050e7e24 */ /* 0x004fd0000f8e020e */
[----:B------:R-:W1:Y:S01]  /*10e0*/  LDS R0, [UR8] ;  /* 0x00000008ff007984 */ /* 0x000e620008000800 */
[----:B------:R-:W-:-:S05]  /*10f0*/  IMAD R15, R14, UR5, R3 ;  /* 0x000000050e0f7c24 */ /* 0x000fca000f8e0203 */
[C---:B------:R-:W-:Y:S01]  /*1100*/  @!P2 IADD3 R25, R15.reuse, R4, RZ ;  /* 0x000000040f19a210 */ /* 0x040fe20007ffe0ff */
[----:B0-----:R-:W-:-:S04]  /*1110*/  IMAD.WIDE R14, R15, 0x4, R12 ;  /* 0x000000040f0e7825 */ /* 0x001fc800078e020c */
[----:B------:R-:W-:Y:S01]  /*1120*/  @!P2 IMAD.WIDE R12, R25, 0x4, R12 ;  /* 0x00000004190ca825 */ /* 0x000fe200078e020c */
[----:B-1----:R-:W-:-:S05]  /*1130*/  F2FP.F16.F32.PACK_AB R0, RZ, R0 ;  /* 0x00000000ff00723e */ /* 0x002fca00000000ff */
[-C--:B------:R-:W-:Y:S02]  /*1140*/  HMUL2 R25, R17, R0.reuse.H0_H0 ;  /* 0x2000000011197232 */ /* 0x080fe40000000000 */
[----:B------:R-:W-:-:S03]  /*1150*/  @!P2 HMUL2 R27, R23, R0.H0_H0 ;  /* 0x20000000171ba232 */ /* 0x000fc60000000000 */
[----:B------:R1:W-:Y:S04]  /*1160*/  STG.E desc[UR10][R14.64], R25 ;  /* 0x000000190e007986 */ /* 0x0003e8000c10190a */
[----:B------:R1:W-:Y:S02]  /*1170*/  @!P2 STG.E desc[UR10][R12.64], R27 ;  /* 0x0000001b0c00a986 */ /* 0x0003e4000c10190a */
.L_x_348:
[----:B------:R-:W-:Y:S05]  /*1180*/  BSYNC B0 ;  /* 0x0000000000007941 */ /* 0x000fea0003800000 */
.L_x_347:
[----:B0-----:R-:W0:Y:S01]  /*1190*/  LDC R0, c[0x0][0x238] ;  /* 0x00008e00ff007b82 */ /* 0x001e220000000800 */
[----:B------:R-:W-:-:S06]  /*11a0*/  UIADD3 UR4, UR12, UR4, URZ ;  /* 0x000000040c047290 */ /* 0x000fcc000fffe03f */
[----:B0-----:R-:W-:-:S13]  /*11b0*/  ISETP.LE.AND P2, PT, R0, UR4, PT ;  /* 0x0000000400007c0c */ /* 0x001fda000bf43270 */
[----:B------:R-:W-:Y:S05]  /*11c0*/  @!P2 BRA `(.L_x_349) ;  /* 0xfffffff00044a947 */ /* 0x000fea000383ffff */
[----:B------:R-:W-:Y:S05]  /*11d0*/  EXIT ;  /* 0x000000000000794d */ /* 0x000fea0003800000 */
.L_x_350:
        /* <DEDUP_REMOVED lines=10> */
.L_x_563:


//--------------------- .text._ZN17fastertransformer20softmax_kernel_h2_v2I6__halfLi2ELi4EEEvPT_PKS2_S5_S5_iiiiS2_ --------------------------
	.section	.text._ZN17fastertransformer20softmax_kernel_h2_v2I6__halfLi2ELi4EEEvPT_PKS2_S5_S5_iiiiS2_,"ax",@progbits
	.align	128
        .global         _ZN17fastertransformer20softmax_kernel_h2_v2I6__halfLi2ELi4EEEvPT_PKS2_S5_S5_iiiiS2_
        .type           _ZN17fastertransformer20softmax_kernel_h2_v2I6__halfLi2ELi4EEEvPT_PKS2_S5_S5_iiiiS2_,@function
        .size           _ZN17fastertransformer20softmax_kernel_h2_v2I6__halfLi2ELi4EEEvPT_PKS2_S5_S5_iiiiS2_,(.L_x_564 - _ZN17fastertransformer20softmax_kernel_h2_v2I6__halfLi2ELi4EEEvPT_PKS2_S5_S5_iiiiS2_)
        .other          _ZN17fastertransformer20softmax_kernel_h2_v2I6__halfLi2ELi4EEEvPT_PKS2_S5_S5_iiiiS2_,@"STO_CUDA_ENTRY STV_DEFAULT"
_ZN17fastertransformer20softmax_kernel_h2_v2I6__halfLi2ELi4EEEvPT_PKS2_S5_S5_iiiiS2_:
.text._ZN17fastertransformer20softmax_kernel_h2_v2I6__halfLi2ELi4EEEvPT_PKS2_S5_S5_iiiiS2_:
[----:B------:R-:W-:Y:S08]  /*0000*/  LDC R1, c[0x0][0x28] ;  /* 0x00000a00ff017b82 */ /* 0x000ff00000000800 */
[----:B------:R-:W0:Y:S01]  /*0010*/  S2UR UR9, SR_CTAID.Z ;  /* 0x00000000000979c3 */ /* 0x000e220000002700 */
[----:B------:R-:W-:Y:S01]  /*0020*/  ULDC.64 UR18, c[0x0][0x228] ;  /* 0x00008a0000127ab9 */ /* 0x000fe20000000a00 */
[----:B------:R-:W-:Y:S01]  /*0030*/  ULDC.64 UR14, c[0x0][0x208] ;  /* 0x00008200000e7ab9 */ /* 0x000fe20000000a00 */
[----:B------:R-:W-:Y:S01]  /*0040*/  UISETP.NE.U32.AND UP0, UPT, UR18, URZ, UPT ;  /* 0x0000003f1200728c */ /* 0x000fe2000bf05070 */
[----:B------:R-:W-:-:S03]  /*0050*/  ULDC UR6, c[0x0][0x238] ;  /* 0x00008e0000067ab9 */ /* 0x000fc60000000800 */
[----:B------:R-:W-:-:S06]  /*0060*/  UISETP.NE.AND.EX UP0, UPT, UR19, URZ, UPT, UP0 ;  /* 0x0000003f1300728c */ /* 0x000fcc000bf05300 */
[----:B------:R-:W-:-:S05]  /*0070*/  PLOP3.LUT P1, PT, PT, PT, UP0, 0x80, 0x0 ;  /* 0x000000000000781c */ /* 0x000fca0003f2f008 */
[----:B------:R-:W-:Y:S02]  /*0080*/  @UP0 ULDC.64 UR4, c[0x0][0x228] ;  /* 0x00008a0000040ab9 */ /* 0x000fe40000000a00 */
[----:B0-----:R-:W-:-:S06]  /*0090*/  @UP0 UIMAD.WIDE UR4, UR9, 0x2, UR4 ;  /* 0x00000002090408a5 */ /* 0x001fcc000f8e0204 */
[----:B------:R-:W-:Y:S02]  /*00a0*/  MOV R3, UR5 ;  /* 0x0000000500037c02 */ /* 0x000fe40008000f00 */
[----:B------:R-:W-:-:S05]  /*00b0*/  MOV R2, UR4 ;  /* 0x0000000400027c02 */ /* 0x000fca0008000f00 */
[----:B------:R0:W5:Y:S01]  /*00c0*/  @P1 LDG.E.U16 R3, desc[UR14][R2.64] ;  /* 0x0000000e02031981 */ /* 0x000162000c1e1500 */
[----:B------:R-:W1:Y:S02]  /*00d0*/  S2UR UR13, SR_CTAID.X ;  /* 0x00000000000d79c3 */ /* 0x000e640000002500 */
[----:B-1----:R-:W-:-:S06]  /*00e0*/  UISETP.GE.AND UP1, UPT, UR13, UR6, UPT ;  /* 0x000000060d00728c */ /* 0x002fcc000bf26270 */
[----:B------:R-:W-:-:S13]  /*00f0*/  PLOP3.LUT P0, PT, PT, PT, UP1, 0x80, 0x0 ;  /* 0x000000000000781c */ /* 0x000fda0003f0f018 */
[----:B0-----:R-:W-:Y:S05]  /*0100*/  @P0 EXIT ;  /* 0x000000000000094d */ /* 0x001fea0003800000 */
[----:B------:R-:W-:Y:S01]  /*0110*/  ULDC UR16, c[0x0][0xc] ;  /* 0x0000030000107ab9 */ /* 0x000fe20000000800 */
[----:B------:R-:W0:Y:S01]  /*0120*/  S2R R24, SR_TID.X ;  /* 0x0000000000187919 */ /* 0x000e220000002100 */
[----:B------:R-:W1:Y:S01]  /*0130*/  I2F.U32.RP R0, UR16 ;  /* 0x0000001000007d06 */ /* 0x000e620008209000 */
[----:B------:R-:W2:Y:S01]  /*0140*/  S2UR UR10, SR_CTAID.Y ;  /* 0x00000000000a79c3 */ /* 0x000ea20000002600 */
[----:B------:R-:W-:Y:S01]  /*0150*/  ULDC UR11, c[0x0][0x234] ;  /* 0x00008d00000b7ab9 */ /* 0x000fe20000000800 */
[----:B-----5:R-:W-:Y:S01]  /*0160*/  @P1 R2UR UR4, R3 ;  /* 0x00000000030412ca */ /* 0x020fe200000e0000 */
[----:B------:R-:W-:Y:S01]  /*0170*/  UMOV UR8, 0x400 ;  /* 0x0000040000087882 */ /* 0x000fe20000000000 */
[----:B------:R-:W-:Y:S01]  /*0180*/  ULDC UR17, c[0x0][0x0] ;  /* 0x0000000000117ab9 */ /* 0x000fe20000000800 */
[----:B------:R-:W-:Y:S01]  /*0190*/  ULDC UR7, c[0x0][0x23c] ;  /* 0x00008f0000077ab9 */ /* 0x000fe20000000800 */
[----:B------:R-:W-:Y:S01]  /*01a0*/  HFMA2.MMA R23, -RZ, RZ, 0, 0 ;  /* 0x00000000ff177435 */ /* 0x000fe200000001ff */
[----:B------:R-:W-:Y:S01]  /*01b0*/  ULEA.HI UR7, UR7, UR7, URZ, 0x1 ;  /* 0x0000000707077291 */ /* 0x000fe2000f8f083f */
[----:B------:R-:W3:Y:S01]  /*01c0*/  S2UR UR12, SR_CgaCtaId ;  /* 0x00000000000c79c3 */ /* 0x000ee20000008800 */
[----:B------:R-:W-:Y:S01]  /*01d0*/  ISETP.NE.U32.AND P0, PT, RZ, UR18, PT ;  /* 0x00000012ff007c0c */ /* 0x000fe2000bf05070 */
[----:B------:R-:W-:-:S02]  /*01e0*/  UIADD3 UR6, UR16, -0x1, UR6 ;  /* 0xffffffff10067890 */ /* 0x000fc4000fffe006 */
[----:B------:R-:W-:Y:S02]  /*01f0*/  ISETP.NE.U32.AND P2, PT, RZ, UR16, PT ;  /* 0x00000010ff007c0c */ /* 0x000fe4000bf45070 */
[----:B------:R-:W-:Y:S01]  /*0200*/  ISETP.NE.AND.EX P0, PT, RZ, UR19, PT, P0 ;  /* 0x00000013ff007c0c */ /* 0x000fe2000bf05300 */
[----:B-1----:R-:W1:Y:S01]  /*0210*/  MUFU.RCP R0, R0 ;  /* 0x0000000000007308 */ /* 0x002e620000001000 */
[----:B------:R-:W-:Y:S02]  /*0220*/  LOP3.LUT R20, RZ, UR16, RZ, 0x33, !PT ;  /* 0x00000010ff147c12 */ /* 0x000fe4000f8e33ff */
[----:B------:R-:W-:Y:S01]  /*0230*/  I2FP.F32.U32 R11, UR17 ;  /* 0x00000011000b7c45 */ /* 0x000fe20008201000 */
[----:B--2---:R-:W-:Y:S02]  /*0240*/  UIMAD UR9, UR10, UR11, UR9 ;  /* 0x0000000b0a0972a4 */ /* 0x004fe4000f8e0209 */
[----:B------:R-:W-:Y:S02]  /*0250*/  UIADD3 UR10, UR8, 0x20, URZ ;  /* 0x00000020080a7890 */ /* 0x000fe4000fffe03f */
[----:B------:R-:W-:Y:S01]  /*0260*/  UIADD3 UR11, UR8, 0x220, URZ ;  /* 0x00000220080b7890 */ /* 0x000fe2000fffe03f */
[----:B0-----:R-:W-:Y:S01]  /*0270*/  IADD3 R12, R24, UR17, RZ ;  /* 0x00000011180c7c10 */ /* 0x001fe2000fffe0ff */
[----:B------:R-:W-:Y:S01]  /*0280*/  USHF.R.S32.HI UR8, URZ, 0x1, UR7 ;  /* 0x000000013f087899 */ /* 0x000fe20008011407 */
[----:B-1----:R-:W-:Y:S01]  /*0290*/  IADD3 R2, R0, 0xffffffe, RZ ;  /* 0x0ffffffe00027810 */ /* 0x002fe20007ffe0ff */
[----:B---3--:R-:W-:Y:S01]  /*02a0*/  ULEA UR10, UR12, UR10, 0x18 ;  /* 0x0000000a0c0a7291 */ /* 0x008fe2000f8ec03f */
[----:B------:R-:W-:Y:S01]  /*02b0*/  I2FP.F32.S32 R15, R24 ;  /* 0x00000018000f7245 */ /* 0x000fe20000201400 */
[----:B------:R-:W-:Y:S01]  /*02c0*/  ULEA UR11, UR12, UR11, 0x18 ;  /* 0x0000000b0c0b7291 */ /* 0x000fe2000f8ec03f */
[----:B------:R-:W-:Y:S01]  /*02d0*/  I2FP.F32.S32 R9, R12 ;  /* 0x0000000c00097245 */ /* 0x000fe20000201400 */
[----:B------:R-:W-:Y:S01]  /*02e0*/  @UP0 UPRMT UR7, UR4, 0x5410, UR4 ;  /* 0x0000541004070896 */ /* 0x000fe20008000004 */
[----:B------:R-:W0:Y:S01]  /*02f0*/  F2I.FTZ.U32.TRUNC.NTZ R2, R2 ;  /* 0x0000000200027305 */ /* 0x000e22000021f000 */
[----:B------:R-:W-:Y:S01]  /*0300*/  SHF.R.U32.HI R8, RZ, 0x5, R24 ;  /* 0x00000005ff087819 */ /* 0x000fe20000011618 */
[----:B------:R-:W-:Y:S01]  /*0310*/  UMOV UR4, URZ ;  /* 0x0000003f00047c82 */ /* 0x000fe20008000000 */
[C---:B------:R-:W-:Y:S01]  /*0320*/  SHF.L.U32 R14, R24.reuse, 0x4, RZ ;  /* 0x00000004180e7819 */ /* 0x040fe200000006ff */
[----:B------:R-:W-:Y:S01]  /*0330*/  FADD.FTZ R15, R15, R15 ;  /* 0x0000000f0f0f7221 */ /* 0x000fe20000010000 */
[----:B------:R-:W-:Y:S01]  /*0340*/  SHF.L.U32 R13, R24, 0x2, RZ ;  /* 0x00000002180d7819 */ /* 0x000fe200000006ff */
[----:B------:R-:W-:Y:S01]  /*0350*/  FADD.FTZ R9, R9, R9 ;  /* 0x0000000909097221 */ /* 0x000fe20000010000 */
[----:B------:R-:W-:Y:S01]  /*0360*/  LEA R10, R8, UR10, 0x4 ;  /* 0x0000000a080a7c11 */ /* 0x000fe2000f8e20ff */
[----:B------:R-:W-:Y:S01]  /*0370*/  FADD.FTZ R7, R15, 1 ;  /* 0x3f8000000f077421 */ /* 0x000fe20000010000 */
[----:B------:R-:W-:Y:S01]  /*0380*/  LOP3.LUT R22, R24, 0x1f, RZ, 0xc0, !PT ;  /* 0x0000001f18167812 */ /* 0x000fe200078ec0ff */
[----:B------:R-:W-:Y:S01]  /*0390*/  FADD.FTZ R6, R9, 1 ;  /* 0x3f80000009067421 */ /* 0x000fe20000010000 */
[----:B------:R-:W-:Y:S01]  /*03a0*/  I2FP.F32.U32 R21, R24 ;  /* 0x0000001800157245 */ /* 0x000fe20000201000 */
[----:B------:R-:W-:Y:S01]  /*03b0*/  ULDC UR17, c[0x0][0x238] ;  /* 0x00008e0000117ab9 */ /* 0x000fe20000000800 */
[----:B------:R-:W-:-:S02]  /*03c0*/  LOP3.LUT R14, R14, 0x1f0, RZ, 0xc0, !PT ;  /* 0x000001f00e0e7812 */ /* 0x000fc400078ec0ff */
[----:B0-----:R-:W-:Y:S02]  /*03d0*/  R2UR UR5, R2 ;  /* 0x00000000020572ca */ /* 0x001fe400000e0000 */
[----:B------:R-:W-:Y:S02]  /*03e0*/  LOP3.LUT R13, R13, 0x7c, RZ, 0xc0, !PT ;  /* 0x0000007c0d0d7812 */ /* 0x000fe400078ec0ff */
[----:B------:R-:W-:Y:S02]  /*03f0*/  ISETP.GE.U32.AND P4, PT, R24, UR8, PT ;  /* 0x0000000818007c0c */ /* 0x000fe4000bf86070 */
[----:B------:R-:W-:Y:S02]  /*0400*/  LEA R8, R8, UR11, 0x2 ;  /* 0x0000000b08087c11 */ /* 0x000fe4000f8e10ff */
[----:B------:R-:W-:Y:S01]  /*0410*/  @P1 MOV R23, UR7 ;  /* 0x0000000700171c02 */ /* 0x000fe20008000f00 */
[----:B------:R-:W-:-:S04]  /*0420*/  UMOV UR7, UR13 ;  /* 0x0000000d00077c82 */ /* 0x000fc80008000000 */
[----:B------:R-:W-:-:S04]  /*0430*/  UIADD3 UR12, URZ, -UR5, URZ ;  /* 0x800000053f0c7290 */ /* 0x000fc8000fffe03f */
[----:B------:R-:W-:-:S04]  /*0440*/  UIMAD UR12, UR12, UR16, URZ ;  /* 0x000000100c0c72a4 */ /* 0x000fc8000f8e023f */
[----:B------:R-:W-:-:S07]  /*0450*/  UIMAD.WIDE.U32 UR4, UR5, UR12, UR4 ;  /* 0x0000000c050472a5 */ /* 0x000fce000f8e0004 */
[----:B------:R-:W-:-:S05]  /*0460*/  UMOV UR13, UR5 ;  /* 0x00000005000d7c82 */ /* 0x000fca0008000000 */
.L_x_386:
[----:B------:R-:W-:Y:S01]  /*0470*/  UIADD3 UR12, UR6, -UR7, URZ ;  /* 0x80000007060c7290 */ /* 0x000fe2000fffe03f */
[----:B------:R-:W-:Y:S01]  /*0480*/  BSSY B0, `(.L_x_351) ;  /* 0x0000192000007945 */ /* 0x000fe20003800000 */
[----:B------:R-:W-:Y:S02]  /*0490*/  MOV R38, 0xe0ad78ec ;  /* 0xe0ad78ec00267802 */ /* 0x000fe40000000f00 */
[----:B------:R-:W-:Y:S01]  /*04a0*/  UIMAD.WIDE.U32 UR4, UR13, UR12, URZ ;  /* 0x0000000c0d0472a5 */ /* 0x000fe2000f8e003f */
[----:B------:R-:W-:Y:S02]  /*04b0*/  MOV R40, 0xe0ad78ec ;  /* 0xe0ad78ec00287802 */ /* 0x000fe40000000f00 */
[----:B--2---:R-:W-:Y:S01]  /*04c0*/  MOV R42, 0xe0ad78ec ;  /* 0xe0ad78ec002a7802 */ /* 0x004fe20000000f00 */
[----:B------:R-:W-:Y:S01]  /*04d0*/  UIADD3 UR4, -UR5, URZ, URZ ;  /* 0x0000003f05047290 */ /* 0x000fe2000fffe13f */
[----:B------:R-:W-:-:S03]  /*04e0*/  MOV R46, 0xe0ad78ec ;  /* 0xe0ad78ec002e7802 */ /* 0x000fc60000000f00 */
[----:B------:R-:W-:-:S04]  /*04f0*/  UIMAD UR12, UR16, UR4, UR12 ;  /* 0x00000004100c72a4 */ /* 0x000fc8000f8e020c */
[----:B------:R-:W-:-:S11]  /*0500*/  UISETP.GE.U32.AND UP0, UPT, UR12, UR16, UPT ;  /* 0x000000100c00728c */ /* 0x000fd6000bf06070 */
[----:B------:R-:W-:Y:S02]  /*0510*/  @UP0 UIADD3 UR12, UR12, -UR16, URZ ;  /* 0x800000100c0c0290 */ /* 0x000fe4000fffe03f */
[----:B------:R-:W-:Y:S02]  /*0520*/  @UP0 UIADD3 UR5, UR5, 0x1, URZ ;  /* 0x0000000105050890 */ /* 0x000fe4000fffe03f */
[----:B------:R-:W-:-:S11]  /*0530*/  UISETP.GE.U32.AND UP1, UPT, UR12, UR16, UPT ;  /* 0x000000100c00728c */ /* 0x000fd6000bf26070 */
[----:B------:R-:W-:-:S06]  /*0540*/  @UP1 UIADD3 UR5, UR5, 0x1, URZ ;  /* 0x0000000105051890 */ /* 0x000fcc000fffe03f */
[----:B----4-:R-:W-:-:S04]  /*0550*/  SEL R5, R20, UR5, !P2 ;  /* 0x0000000514057c07 */ /* 0x010fc8000d000000 */
[----:B------:R-:W-:Y:S01]  /*0560*/  VIMNMX.U32 R5, R5, 0x4, PT ;  /* 0x0000000405057848 */ /* 0x000fe20003fe0000 */
[----:B01-3--:R-:W-:Y:S06]  /*0570*/  @P4 BRA `(.L_x_352) ;  /* 0x0000001800084947 */ /* 0x00bfec0003800000 */
[----:B------:R-:W0:Y:S01]  /*0580*/  S2R R17, SR_CTAID.Y ;  /* 0x0000000000117919 */ /* 0x000e220000002600 */
[----:B------:R-:W1:Y:S01]  /*0590*/  LDC R56, c[0x0][0x238] ;  /* 0x00008e00ff387b82 */ /* 0x000e620000000800 */
[C---:B------:R-:W-:Y:S02]  /*05a0*/  ISETP.GT.AND P4, PT, R5.reuse, RZ, PT ;  /* 0x000000ff0500720c */ /* 0x040fe40003f84270 */
[----:B------:R-:W-:Y:S02]  /*05b0*/  MOV R19, UR9 ;  /* 0x0000000900137c02 */ /* 0x000fe40008000f00 */
[----:B------:R-:W-:-:S03]  /*05c0*/  ISETP.GT.AND P3, PT, R5, RZ, P0 ;  /* 0x000000ff0500720c */ /* 0x000fc60000764270 */
[----:B-1----:R-:W-:Y:S02]  /*05d0*/  IMAD R50, R56, R19, UR7 ;  /* 0x0000000738327e24 */ /* 0x002fe4000f8e0213 */
[----:B0-----:R-:W-:-:S04]  /*05e0*/  IMAD R56, R17, R56, UR7 ;  /* 0x0000000711387e24 */ /* 0x001fc8000f8e0238 */
[----:B------:R-:W-:Y:S05]  /*05f0*/  @P4 BRA `(.L_x_353) ;  /* 0x0000000400444947 */ /* 0x000fea0003800000 */
[----:B------:R-:W-:Y:S05]  /*0600*/  @!P3 BRA `(.L_x_354) ;  /* 0x000000000074b947 */ /* 0x000fea0003800000 */
[----:B------:R-:W-:Y:S02]  /*0610*/  I2FP.F32.S32 R4, UR7 ;  /* 0x0000000700047c45 */ /* 0x000fe40008201400 */
[----:B------:R-:W-:-:S03]  /*0620*/  ISETP.GE.U32.AND P4, PT, R5, 0x2, PT ;  /* 0x000000020500780c */ /* 0x000fc60003f86070 */
[--C-:B------:R-:W-:Y:S01]  /*0630*/  FADD.FTZ R16, R15, -R4.reuse ;  /* 0x800000040f107221 */ /* 0x100fe20000010000 */
[----:B------:R-:W-:-:S05]  /*0640*/  FADD.FTZ R17, R7, -R4 ;  /* 0x8000000407117221 */ /* 0x000fca0000010000 */
[----:B------:R-:W-:-:S05]  /*0650*/  F2FP.F16.F32.PACK_AB R4, R17, R16 ;  /* 0x000000101104723e */ /* 0x000fca00000000ff */
[----:B------:R-:W-:Y:S01]  /*0660*/  HMUL2 R4, R23, R4 ;  /* 0x0000000417047232 */ /* 0x000fe20000000000 */
[----:B------:R-:W-:Y:S06]  /*0670*/  @!P4 BRA `(.L_x_354) ;  /* 0x000000000058c947 */ /* 0x000fec0003800000 */
[----:B------:R-:W-:Y:S01]  /*0680*/  UIADD3 UR4, UR16, UR7, URZ ;  /* 0x0000000710047290 */ /* 0x000fe2000fffe03f */
[----:B------:R-:W-:-:S05]  /*0690*/  ISETP.NE.AND P4, PT, R5, 0x2, PT ;  /* 0x000000020500780c */ /* 0x000fca0003f85270 */
[----:B------:R-:W-:-:S05]  /*06a0*/  I2FP.F32.S32 R16, UR4 ;  /* 0x0000000400107c45 */ /* 0x000fca0008201400 */
[--C-:B------:R-:W-:Y:S01]  /*06b0*/  FADD.FTZ R3, R15, -R16.reuse ;  /* 0x800000100f037221 */ /* 0x100fe20000010000 */
[----:B------:R-:W-:-:S05]  /*06c0*/  FADD.FTZ R16, R7, -R16 ;  /* 0x8000001007107221 */ /* 0x000fca0000010000 */
[----:B------:R-:W-:-:S06]  /*06d0*/  F2FP.F16.F32.PACK_AB R3, R16, R3 ;  /* 0x000000031003723e */ /* 0x000fcc00000000ff */
[----:B------:R-:W-:Y:S01]  /*06e0*/  HFMA2.MMA R3, R23, R3, -RZ ;  /* 0x0000000317037235 */ /* 0x000fe200001000ff */
[----:B------:R-:W-:Y:S10]  /*06f0*/  @!P4 BRA `(.L_x_354) ;  /* 0x000000000038c947 */ /* 0x000ff40003800000 */
[----:B------:R-:W-:Y:S01]  /*0700*/  UIADD3 UR4, UR4, UR16, URZ ;  /* 0x0000001004047290 */ /* 0x000fe2000fffe03f */
[----:B------:R-:W-:-:S05]  /*0710*/  ISETP.GE.U32.AND P4, PT, R5, 0x4, PT ;  /* 0x000000040500780c */ /* 0x000fca0003f86070 */
[----:B------:R-:W-:-:S05]  /*0720*/  I2FP.F32.S32 R2, UR4 ;  /* 0x0000000400027c45 */ /* 0x000fca0008201400 */
[--C-:B------:R-:W-:Y:S01]  /*0730*/  FADD.FTZ R16, R15, -R2.reuse ;  /* 0x800000020f107221 */ /* 0x100fe20000010000 */
[----:B------:R-:W-:-:S05]  /*0740*/  FADD.FTZ R17, R7, -R2 ;  /* 0x8000000207117221 */ /* 0x000fca0000010000 */
[----:B------:R-:W-:-:S05]  /*0750*/  F2FP.F16.F32.PACK_AB R2, R17, R16 ;  /* 0x000000101102723e */ /* 0x000fca00000000ff */
[----:B------:R-:W-:Y:S01]  /*0760*/  HMUL2 R2, R23, R2 ;  /* 0x0000000217027232 */ /* 0x000fe20000000000 */
[----:B------:R-:W-:Y:S06]  /*0770*/  @!P4 BRA `(.L_x_354) ;  /* 0x000000000018c947 */ /* 0x000fec0003800000 */
[----:B------:R-:W-:-:S06]  /*0780*/  UIADD3 UR4, UR4, UR16, URZ ;  /* 0x0000001004047290 */ /* 0x000fcc000fffe03f */
[----:B------:R-:W-:-:S05]  /*0790*/  I2FP.F32.S32 R0, UR4 ;  /* 0x0000000400007c45 */ /* 0x000fca0008201400 */
[--C-:B------:R-:W-:Y:S01]  /*07a0*/  FADD.FTZ R16, R15, -R0.reuse ;  /* 0x800000000f107221 */ /* 0x100fe20000010000 */
[----:B------:R-:W-:-:S05]  /*07b0*/  FADD.FTZ R17, R7, -R0 ;  /* 0x8000000007117221 */ /* 0x000fca0000010000 */
[----:B------:R-:W-:-:S06]  /*07c0*/  F2FP.F16.F32.PACK_AB R0, R17, R16 ;  /* 0x000000101100723e */ /* 0x000fcc00000000ff */
[----:B------:R-:W-:-:S11]  /*07d0*/  HFMA2.MMA R0, R23, R0, -RZ ;  /* 0x0000000017007235 */ /* 0x000fd600001000ff */
.L_x_354:
[----:B------:R-:W-:Y:S01]  /*07e0*/  ISETP.GE.U32.AND P4, PT, R12, UR8, PT ;  /* 0x000000080c007c0c */ /* 0x000fe2000bf86070 */
[----:B------:R-:W-:Y:S01]  /*07f0*/  IMAD.MOV.U32 R42, RZ, RZ, -0x1f528714 ;  /* 0xe0ad78ecff2a7424 */ /* 0x000fe200078e00ff */
[----:B------:R-:W-:Y:S02]  /*0800*/  MOV R40, 0xe0ad78ec ;  /* 0xe0ad78ec00287802 */ /* 0x000fe40000000f00 */
[----:B------:R-:W-:-:S09]  /*0810*/  MOV R46, 0xe0ad78ec ;  /* 0xe0ad78ec002e7802 */ /* 0x000fd20000000f00 */
[----:B------:R-:W-:Y:S05]  /*0820*/  @P4 BRA `(.L_x_352) ;  /* 0x00000014005c4947 */ /* 0x000fea0003800000 */
[----:B------:R-:W-:Y:S01]  /*0830*/  HFMA2.MMA R42, -RZ, RZ, -598.5, 40320 ;  /* 0xe0ad78ecff2a7435 */ /* 0x000fe200000001ff */
[----:B------:R-:W-:Y:S02]  /*0840*/  MOV R40, 0xe0ad78ec ;  /* 0xe0ad78ec00287802 */ /* 0x000fe40000000f00 */
[----:B------:R-:W-:Y:S01]  /*0850*/  MOV R46, 0xe0ad78ec ;  /* 0xe0ad78ec002e7802 */ /* 0x000fe20000000f00 */
[----:B------:R-:W-:Y:S07]  /*0860*/  @!P3 BRA `(.L_x_352) ;  /* 0x00000014004cb947 */ /* 0x000fee0003800000 */
[----:B------:R-:W-:Y:S02]  /*0870*/  I2FP.F32.S32 R17, UR7 ;  /* 0x0000000700117c45 */ /* 0x000fe40008201400 */
[----:B------:R-:W-:Y:S02]  /*0880*/  ISETP.GE.U32.AND P3, PT, R5, 0x2, PT ;  /* 0x000000020500780c */ /* 0x000fe40003f66070 */
[----:B------:R-:W-:Y:S01]  /*0890*/  MOV R40, 0xe0ad78ec ;  /* 0xe0ad78ec00287802 */ /* 0x000fe20000000f00 */
[--C-:B------:R-:W-:Y:S01]  /*08a0*/  FADD.FTZ R4, R9, -R17.reuse ;  /* 0x8000001109047221 */ /* 0x100fe20000010000 */
[----:B------:R-:W-:Y:S01]  /*08b0*/  FADD.FTZ R17, R6, -R17 ;  /* 0x8000001106117221 */ /* 0x000fe20000010000 */
[----:B------:R-:W-:Y:S02]  /*08c0*/  MOV R42, 0xe0ad78ec ;  /* 0xe0ad78ec002a7802 */ /* 0x000fe40000000f00 */
[----:B------:R-:W-:Y:S02]  /*08d0*/  MOV R46, 0xe0ad78ec ;  /* 0xe0ad78ec002e7802 */ /* 0x000fe40000000f00 */
[----:B------:R-:W-:-:S05]  /*08e0*/  F2FP.F16.F32.PACK_AB R4, R17, R4 ;  /* 0x000000041104723e */ /* 0x000fca00000000ff */
[----:B------:R-:W-:Y:S01]  /*08f0*/  HMUL2 R4, R23, R4 ;  /* 0x0000000417047232 */ /* 0x000fe20000000000 */
[----:B------:R-:W-:Y:S06]  /*0900*/  @!P3 BRA `(.L_x_352) ;  /* 0x000000140024b947 */ /* 0x000fec0003800000 */
[----:B------:R-:W-:Y:S01]  /*0910*/  UIADD3 UR4, UR16, UR7, URZ ;  /* 0x0000000710047290 */ /* 0x000fe2000fffe03f */
[----:B------:R-:W-:Y:S01]  /*0920*/  ISETP.NE.AND P3, PT, R5, 0x2, PT ;  /* 0x000000020500780c */ /* 0x000fe20003f65270 */
[----:B------:R-:W-:Y:S01]  /*0930*/  HFMA2.MMA R40, -RZ, RZ, -598.5, 40320 ;  /* 0xe0ad78ecff287435 */ /* 0x000fe200000001ff */
[----:B------:R-:W-:Y:S01]  /*0940*/  MOV R42, 0xe0ad78ec ;  /* 0xe0ad78ec002a7802 */ /* 0x000fe20000000f00 */
[----:B------:R-:W-:Y:S02]  /*0950*/  HFMA2.MMA R46, -RZ, RZ, -598.5, 40320 ;  /* 0xe0ad78ecff2e7435 */ /* 0x000fe400000001ff */
[----:B------:R-:W-:-:S05]  /*0960*/  I2FP.F32.S32 R3, UR4 ;  /* 0x0000000400037c45 */ /* 0x000fca0008201400 */
[--C-:B------:R-:W-:Y:S01]  /*0970*/  FADD.FTZ R16, R9, -R3.reuse ;  /* 0x8000000309107221 */ /* 0x100fe20000010000 */
[----:B------:R-:W-:-:S05]  /*0980*/  FADD.FTZ R3, R6, -R3 ;  /* 0x8000000306037221 */ /* 0x000fca0000010000 */
[----:B------:R-:W-:-:S05]  /*0990*/  F2FP.F16.F32.PACK_AB R3, R3, R16 ;  /* 0x000000100303723e */ /* 0x000fca00000000ff */
[----:B------:R-:W-:Y:S01]  /*09a0*/  HMUL2 R3, R23, R3 ;  /* 0x0000000317037232 */ /* 0x000fe20000000000 */
[----:B------:R-:W-:Y:S06]  /*09b0*/  @!P3 BRA `(.L_x_352) ;  /* 0x0000001000f8b947 */ /* 0x000fec0003800000 */
[----:B------:R-:W-:Y:S01]  /*09c0*/  UIADD3 UR4, UR4, UR16, URZ ;  /* 0x0000001004047290 */ /* 0x000fe2000fffe03f */
[----:B------:R-:W-:Y:S01]  /*09d0*/  ISETP.GE.U32.AND P3, PT, R5, 0x4, PT ;  /* 0x000000040500780c */ /* 0x000fe20003f66070 */
[----:B------:R-:W-:Y:S01]  /*09e0*/  IMAD.MOV.U32 R42, RZ, RZ, -0x1f528714 ;  /* 0xe0ad78ecff2a7424 */ /* 0x000fe200078e00ff */
[----:B------:R-:W-:Y:S02]  /*09f0*/  MOV R40, 0xe0ad78ec ;  /* 0xe0ad78ec00287802 */ /* 0x000fe40000000f00 */
[----:B------:R-:W-:Y:S02]  /*0a00*/  MOV R46, 0xe0ad78ec ;  /* 0xe0ad78ec002e7802 */ /* 0x000fe40000000f00 */
[----:B------:R-:W-:-:S05]  /*0a10*/  I2FP.F32.S32 R2, UR4 ;  /* 0x0000000400027c45 */ /* 0x000fca0008201400 */
[--C-:B------:R-:W-:Y:S01]  /*0a20*/  FADD.FTZ R16, R9, -R2.reuse ;  /* 0x8000000209107221 */ /* 0x100fe20000010000 */
[----:B------:R-:W-:-:S05]  /*0a30*/  FADD.FTZ R17, R6, -R2 ;  /* 0x8000000206117221 */ /* 0x000fca0000010000 */
[----:B------:R-:W-:-:S05]  /*0a40*/  F2FP.F16.F32.PACK_AB R2, R17, R16 ;  /* 0x000000101102723e */ /* 0x000fca00000000ff */
[----:B------:R-:W-:Y:S01]  /*0a50*/  HMUL2 R2, R23, R2 ;  /* 0x0000000217027232 */ /* 0x000fe20000000000 */
[----:B------:R-:W-:Y:S06]  /*0a60*/  @!P3 BRA `(.L_x_352) ;  /* 0x0000001000ccb947 */ /* 0x000fec0003800000 */
[----:B------:R-:W-:Y:S01]  /*0a70*/  UIADD3 UR4, UR4, UR16, URZ ;  /* 0x0000001004047290 */ /* 0x000fe2000fffe03f */
[----:B------:R-:W-:Y:S01]  /*0a80*/  HFMA2.MMA R42, -RZ, RZ, -598.5, 40320 ;  /* 0xe0ad78ecff2a7435 */ /* 0x000fe200000001ff */
[----:B------:R-:W-:Y:S02]  /*0a90*/  MOV R40, 0xe0ad78ec ;  /* 0xe0ad78ec00287802 */ /* 0x000fe40000000f00 */
[----:B------:R-:W-:Y:S02]  /*0aa0*/  MOV R46, 0xe0ad78ec ;  /* 0xe0ad78ec002e7802 */ /* 0x000fe40000000f00 */
[----:B------:R-:W-:-:S05]  /*0ab0*/  I2FP.F32.S32 R0, UR4 ;  /* 0x0000000400007c45 */ /* 0x000fca0008201400 */
[--C-:B------:R-:W-:Y:S01]  /*0ac0*/  FADD.FTZ R16, R9, -R0.reuse ;  /* 0x8000000009107221 */ /* 0x100fe20000010000 */
[----:B------:R-:W-:-:S05]  /*0ad0*/  FADD.FTZ R17, R6, -R0 ;  /* 0x8000000006117221 */ /* 0x000fca0000010000 */
[----:B------:R-:W-:-:S05]  /*0ae0*/  F2FP.F16.F32.PACK_AB R0, R17, R16 ;  /* 0x000000101100723e */ /* 0x000fca00000000ff */
[----:B------:R-:W-:Y:S01]  /*0af0*/  HMUL2 R0, R23, R0 ;  /* 0x0000000017007232 */ /* 0x000fe20000000000 */
[----:B------:R-:W-:Y:S06]  /*0b00*/  BRA `(.L_x_352) ;  /* 0x0000001000a47947 */ /* 0x000fec0003800000 */
.L_x_353:
[----:B------:R-:W0:Y:S01]  /*0b10*/  LDC.64 R18, c[0x0][0x220] ;  /* 0x00008800ff127b82 */ /* 0x000e220000000a00 */
[----:B------:R-:W-:Y:S02]  /*0b20*/  IMAD R57, R56, UR8, RZ ;  /* 0x0000000838397c24 */ /* 0x000fe4000f8e02ff */
[----:B------:R-:W-:-:S03]  /*0b30*/  IMAD R59, R50, UR8, RZ ;  /* 0x00000008323b7c24 */ /* 0x000fc6000f8e02ff */
[-C--:B------:R-:W-:Y:S02]  /*0b40*/  IADD3 R55, R57, R24.reuse, RZ ;  /* 0x0000001839377210 */ /* 0x080fe40007ffe0ff */
[----:B------:R-:W1:Y:S01]  /*0b50*/  LDC.64 R16, c[0x0][0x218] ;  /* 0x00008600ff107b82 */ /* 0x000e620000000a00 */
[----:B------:R-:W-:Y:S02]  /*0b60*/  IADD3 R53, R59, R24, RZ ;  /* 0x000000183b357210 */ /* 0x000fe40007ffe0ff */
[----:B0-----:R-:W-:-:S05]  /*0b70*/  IMAD.WIDE R54, R55, 0x4, R18 ;  /* 0x0000000437367825 */ /* 0x001fca00078e0212 */
[----:B------:R0:W5:Y:S01]  /*0b80*/  LDG.E.CONSTANT R37, desc[UR14][R54.64] ;  /* 0x0000000e36257981 */ /* 0x000162000c1e9900 */
[----:B-1----:R-:W-:-:S05]  /*0b90*/  IMAD.WIDE R52, R53, 0x4, R16 ;  /* 0x0000000435347825 */ /* 0x002fca00078e0210 */
[----:B------:R0:W5:Y:S01]  /*0ba0*/  LDG.E R61, desc[UR14][R52.64] ;  /* 0x0000000e343d7981 */ /* 0x000162000c1e1900 */
[----:B------:R-:W-:-:S13]  /*0bb0*/  ISETP.NE.AND P4, PT, R5, 0x1, PT ;  /* 0x000000010500780c */ /* 0x000fda0003f85270 */
[----:B0-----:R-:W-:Y:S05]  /*0bc0*/  @!P4 BRA `(.L_x_355) ;  /* 0x00000000003cc947 */ /* 0x001fea0003800000 */
[----:B------:R-:W-:Y:S02]  /*0bd0*/  ISETP.NE.AND P5, PT, R5, 0x2, PT ;  /* 0x000000020500780c */ /* 0x000fe40003fa5270 */
[----:B------:R-:W-:Y:S02]  /*0be0*/  IADD3 R53, R50, UR16, RZ ;  /* 0x0000001032357c10 */ /* 0x000fe4000fffe0ff */
[----:B------:R-:W-:-:S03]  /*0bf0*/  IADD3 R55, R56, UR16, RZ ;  /* 0x0000001038377c10 */ /* 0x000fc6000fffe0ff */
[--C-:B------:R-:W-:Y:S02]  /*0c00*/  IMAD R25, R53, UR8, R24.reuse ;  /* 0x0000000835197c24 */ /* 0x100fe4000f8e0218 */
[----:B------:R-:W-:-:S04]  /*0c10*/  IMAD R26, R55, UR8, R24 ;  /* 0x00000008371a7c24 */ /* 0x000fc8000f8e0218 */
[----:B------:R-:W-:Y:S05]  /*0c20*/  @!P5 BRA `(.L_x_355) ;  /* 0x000000000024d947 */ /* 0x000fea0003800000 */
[----:B------:R-:W-:Y:S02]  /*0c30*/  ISETP.GE.U32.AND P5, PT, R5, 0x4, PT ;  /* 0x000000040500780c */ /* 0x000fe40003fa6070 */
[----:B------:R-:W-:Y:S02]  /*0c40*/  IADD3 R27, R53, UR16, RZ ;  /* 0x00000010351b7c10 */ /* 0x000fe4000fffe0ff */
[----:B------:R-:W-:-:S09]  /*0c50*/  IADD3 R30, R55, UR16, RZ ;  /* 0x00000010371e7c10 */ /* 0x000fd2000fffe0ff */
[C---:B------:R-:W-:Y:S01]  /*0c60*/  @P5 IADD3 R53, R27.reuse, UR16, RZ ;  /* 0x000000101b355c10 */ /* 0x040fe2000fffe0ff */
[C---:B------:R-:W-:Y:S02]  /*0c70*/  @P5 VIADD R55, R30.reuse, UR16 ;  /* 0x000000101e375c36 */ /* 0x040fe40008000000 */
[--C-:B------:R-:W-:Y:S02]  /*0c80*/  IMAD R27, R27, UR8, R24.reuse ;  /* 0x000000081b1b7c24 */ /* 0x100fe4000f8e0218 */
[--C-:B------:R-:W-:Y:S02]  /*0c90*/  @P5 IMAD R28, R53, UR8, R24.reuse ;  /* 0x00000008351c5c24 */ /* 0x100fe4000f8e0218 */
[--C-:B------:R-:W-:Y:S02]  /*0ca0*/  @P5 IMAD R29, R55, UR8, R24.reuse ;  /* 0x00000008371d5c24 */ /* 0x100fe4000f8e0218 */
[----:B------:R-:W-:-:S07]  /*0cb0*/  IMAD R30, R30, UR8, R24 ;  /* 0x000000081e1e7c24 */ /* 0x000fce000f8e0218 */
.L_x_355:
[----:B------:R-:W-:Y:S05]  /*0cc0*/  @!P4 BRA `(.L_x_356) ;  /* 0x000000000024c947 */ /* 0x000fea0003800000 */
        /* <DEDUP_REMOVED lines=9> */
.L_x_356:
[----:B------:R-:W-:Y:S05]  /*0d60*/  @!P4 BRA `(.L_x_357) ;  /* 0x000000000024c947 */ /* 0x000fea0003800000 */
[----:B0-----:R-:W-:-:S05]  /*0d70*/  IMAD.WIDE R52, R25, 0x4, R16 ;  /* 0x0000000419347825 */ /* 0x001fca00078e0210 */
        /* <DEDUP_REMOVED lines=8> */
.L_x_357:
[----:B------:R-:W-:Y:S05]  /*0e00*/  @!P3 BRA `(.L_x_358) ;  /* 0x000000000074b947 */ /* 0x000fea0003800000 */
[----:B------:R-:W-:Y:S02]  /*0e10*/  I2FP.F32.S32 R4, UR7 ;  /* 0x0000000700047c45 */ /* 0x000fe40008201400 */
[----:B------:R-:W-:-:S03]  /*0e20*/  ISETP.GE.U32.AND P5, PT, R5, 0x2, PT ;  /* 0x000000020500780c */ /* 0x000fc60003fa6070 */
[--C-:B------:R-:W-:Y:S01]  /*0e30*/  FADD.FTZ R38, R15, -R4.reuse ;  /* 0x800000040f267221 */ /* 0x100fe20000010000 */
[----:B01----:R-:W-:-:S05]  /*0e40*/  FADD.FTZ R53, R7, -R4 ;  /* 0x8000000407357221 */ /* 0x003fca0000010000 */
[----:B------:R-:W-:-:S06]  /*0e50*/  F2FP.F16.F32.PACK_AB R4, R53, R38 ;  /* 0x000000263504723e */ /* 0x000fcc00000000ff */
[----:B------:R-:W-:Y:S01]  /*0e60*/  HFMA2.MMA R4, R23, R4, -RZ ;  /* 0x0000000417047235 */ /* 0x000fe200001000ff */
[----:B------:R-:W-:Y:S10]  /*0e70*/  @!P5 BRA `(.L_x_358) ;  /* 0x000000000058d947 */ /* 0x000ff40003800000 */
[----:B------:R-:W-:Y:S01]  /*0e80*/  UIADD3 UR4, UR16, UR7, URZ ;  /* 0x0000000710047290 */ /* 0x000fe2000fffe03f */
[----:B------:R-:W-:-:S05]  /*0e90*/  ISETP.NE.AND P5, PT, R5, 0x2, PT ;  /* 0x000000020500780c */ /* 0x000fca0003fa5270 */
[----:B------:R-:W-:-:S05]  /*0ea0*/  I2FP.F32.S32 R38, UR4 ;  /* 0x0000000400267c45 */ /* 0x000fca0008201400 */
[--C-:B------:R-:W-:Y:S01]  /*0eb0*/  FADD.FTZ R3, R15, -R38.reuse ;  /* 0x800000260f037221 */ /* 0x100fe20000010000 */
[----:B------:R-:W-:-:S05]  /*0ec0*/  FADD.FTZ R38, R7, -R38 ;  /* 0x8000002607267221 */ /* 0x000fca0000010000 */
[----:B------:R-:W-:-:S05]  /*0ed0*/  F2FP.F16.F32.PACK_AB R3, R38, R3 ;  /* 0x000000032603723e */ /* 0x000fca00000000ff */
[----:B------:R-:W-:Y:S01]  /*0ee0*/  HMUL2 R3, R23, R3 ;  /* 0x0000000317037232 */ /* 0x000fe20000000000 */
[----:B------:R-:W-:Y:S06]  /*0ef0*/  @!P5 BRA `(.L_x_358) ;  /* 0x000000000038d947 */ /* 0x000fec0003800000 */
[----:B------:R-:W-:Y:S01]  /*0f00*/  UIADD3 UR4, UR4, UR16, URZ ;  /* 0x0000001004047290 */ /* 0x000fe2000fffe03f */
[----:B------:R-:W-:-:S05]  /*0f10*/  ISETP.GE.U32.AND P5, PT, R5, 0x4, PT ;  /* 0x000000040500780c */ /* 0x000fca0003fa6070 */
[----:B------:R-:W-:-:S05]  /*0f20*/  I2FP.F32.S32 R2, UR4 ;  /* 0x0000000400027c45 */ /* 0x000fca0008201400 */
[--C-:B------:R-:W-:Y:S01]  /*0f30*/  FADD.FTZ R38, R15, -R2.reuse ;  /* 0x800000020f267221 */ /* 0x100fe20000010000 */
[----:B------:R-:W-:-:S05]  /*0f40*/  FADD.FTZ R53, R7, -R2 ;  /* 0x8000000207357221 */ /* 0x000fca0000010000 */
[----:B------:R-:W-:-:S06]  /*0f50*/  F2FP.F16.F32.PACK_AB R2, R53, R38 ;  /* 0x000000263502723e */ /* 0x000fcc00000000ff */
[----:B------:R-:W-:Y:S01]  /*0f60*/  HFMA2.MMA R2, R23, R2, -RZ ;  /* 0x0000000217027235 */ /* 0x000fe200001000ff */
[----:B------:R-:W-:Y:S10]  /*0f70*/  @!P5 BRA `(.L_x_358) ;  /* 0x000000000018d947 */ /* 0x000ff40003800000 */
[----:B------:R-:W-:-:S06]  /*0f80*/  UIADD3 UR4, UR4, UR16, URZ ;  /* 0x0000001004047290 */ /* 0x000fcc000fffe03f */
[----:B------:R-:W-:-:S05]  /*0f90*/  I2FP.F32.S32 R0, UR4 ;  /* 0x0000000400007c45 */ /* 0x000fca0008201400 */
[--C-:B------:R-:W-:Y:S01]  /*0fa0*/  FADD.FTZ R38, R15, -R0.reuse ;  /* 0x800000000f267221 */ /* 0x100fe20000010000 */
[----:B------:R-:W-:-:S05]  /*0fb0*/  FADD.FTZ R53, R7, -R0 ;  /* 0x8000000007357221 */ /* 0x000fca0000010000 */
[----:B------:R-:W-:-:S05]  /*0fc0*/  F2FP.F16.F32.PACK_AB R0, R53, R38 ;  /* 0x000000263500723e */ /* 0x000fca00000000ff */
[----:B------:R-:W-:-:S07]  /*0fd0*/  HMUL2 R0, R23, R0 ;  /* 0x0000000017007232 */ /* 0x000fce0000000000 */
.L_x_358:
[----:B------:R-:W2:Y:S01]  /*0fe0*/  LDC.U16 R48, c[0x0][0x240] ;  /* 0x00009000ff307b82 */ /* 0x000ea20000000400 */
[----:B-----5:R-:W-:Y:S01]  /*0ff0*/  HADD2 R37, -R37, 1, 1 ;  /* 0x3c003c0025257430 */ /* 0x020fe20000000100 */
[----:B------:R-:W-:-:S05]  /*1000*/  MOV R38, 0xe0ad78ec ;  /* 0xe0ad78ec00267802 */ /* 0x000fca0000000f00 */
[----:B------:R-:W-:-:S10]  /*1010*/  HFMA2.MMA R37, R37, -10000, -10000, -RZ ;  /* 0xf0e2f0e225257835 */ /* 0x000fd400001000ff */
[----:B------:R-:W-:Y:S01]  /*1020*/  MOV R40, R37 ;  /* 0x0000002500287202 */ /* 0x000fe20000000f00 */
[----:B------:R-:W-:Y:S06]  /*1030*/  @!P4 BRA `(.L_x_359) ;  /* 0x000000000024c947 */ /* 0x000fec0003800000 */
[----:B------:R-:W-:Y:S01]  /*1040*/  ISETP.NE.AND P5, PT, R5, 0x2, PT ;  /* 0x000000020500780c */ /* 0x000fe20003fa5270 */
[----:B------:R-:W-:-:S04]  /*1050*/  HADD2 R31, -R31, 1, 1 ;  /* 0x3c003c001f1f7430 */ /* 0x000fc80000000100 */
[----:B------:R-:W-:-:S08]  /*1060*/  HMUL2 R31, R31, -10000, -10000 ;  /* 0xf0e2f0e21f1f7832 */ /* 0x000fd00000000000 */
[----:B------:R-:W-:Y:S05]  /*1070*/  @!P5 BRA `(.L_x_359) ;  /* 0x000000000014d947 */ /* 0x000fea0003800000 */
[----:B------:R-:W-:Y:S01]  /*1080*/  ISETP.GE.U32.AND P5, PT, R5, 0x4, PT ;  /* 0x000000040500780c */ /* 0x000fe20003fa6070 */
[----:B------:R-:W-:-:S06]  /*1090*/  HADD2 R32, -R32, 1, 1 ;  /* 0x3c003c0020207430 */ /* 0x000fcc0000000100 */
[----:B------:R-:W-:-:S06]  /*10a0*/  HFMA2.MMA R32, R32, -10000, -10000, -RZ ;  /* 0xf0e2f0e220207835 */ /* 0x000fcc00001000ff */
[----:B------:R-:W-:-:S04]  /*10b0*/  @P5 HADD2 R37, -R33, 1, 1 ;  /* 0x3c003c0021255430 */ /* 0x000fc80000000100 */
[----:B------:R-:W-:-:S07]  /*10c0*/  @P5 HMUL2 R33, R37, -10000, -10000 ;  /* 0xf0e2f0e225215832 */ /* 0x000fce0000000000 */
.L_x_359:
[----:B--2---:R-:W-:Y:S01]  /*10d0*/  HFMA2 R37, R61, R48.H0_H0, R40 ;  /* 0x200000303d257231 */ /* 0x004fe20000000028 */
[----:B------:R-:W-:Y:S02]  /*10e0*/  MOV R40, 0xe0ad78ec ;  /* 0xe0ad78ec00287802 */ /* 0x000fe40000000f00 */
[----:B------:R-:W-:Y:S01]  /*10f0*/  MOV R42, 0xe0ad78ec ;  /* 0xe0ad78ec002a7802 */ /* 0x000fe20000000f00 */
[----:B------:R-:W-:Y:S06]  /*1100*/  @!P1 BRA `(.L_x_360) ;  /* 0x0000000000789947 */ /* 0x000fec0003800000 */
[----:B------:R-:W-:Y:S01]  /*1110*/  ISETP.GE.U32.AND P5, PT, R5, 0x2, PT ;  /* 0x000000020500780c */ /* 0x000fe20003fa6070 */
[----:B------:R-:W-:-:S05]  /*1120*/  HADD2 R37, R37, R4 ;  /* 0x0000000425257230 */ /* 0x000fca0000000000 */
[--C-:B------:R-:W-:Y:S02]  /*1130*/  HADD2.F32 R44, -RZ, R37.reuse.H0_H0 ;  /* 0x20000025ff2c7230 */ /* 0x100fe40000004100 */
[----:B01----:R-:W-:-:S05]  /*1140*/  HADD2.F32 R53, -RZ, R37.H1_H1 ;  /* 0x30000025ff357230 */ /* 0x003fca0000004100 */
[----:B------:R-:W-:-:S04]  /*1150*/  FMNMX.FTZ R44, R44, R53, !PT ;  /* 0x000000352c2c7209 */ /* 0x000fc80007810000 */
[----:B------:R-:W-:Y:S01]  /*1160*/  FMNMX.FTZ R46, R44, -1.00000002004087734272e+20, !PT ;  /* 0xe0ad78ec2c2e7809 */ /* 0x000fe20007810000 */
[----:B------:R-:W-:Y:S06]  /*1170*/  @!P5 BRA `(.L_x_361) ;  /* 0x0000000000c8d947 */ /* 0x000fec0003800000 */
[----:B------:R-:W-:Y:S01]  /*1180*/  HFMA2 R39, R34, R48.H0_H0, R31 ;  /* 0x2000003022277231 */ /* 0x000fe2000000001f */
[----:B------:R-:W-:-:S05]  /*1190*/  ISETP.NE.AND P6, PT, R5, 0x2, PT ;  /* 0x000000020500780c */ /* 0x000fca0003fc5270 */
[----:B------:R-:W-:-:S10]  /*11a0*/  HFMA2.MMA R39, R39, 1, 1, R3 ;  /* 0x3c003c0027277835 */ /* 0x000fd40000000003 */
[--C-:B------:R-:W-:Y:S02]  /*11b0*/  HADD2.F32 R42, -RZ, R39.reuse.H0_H0 ;  /* 0x20000027ff2a7230 */ /* 0x100fe40000004100 */
[----:B------:R-:W-:-:S05]  /*11c0*/  HADD2.F32 R53, -RZ, R39.H1_H1 ;  /* 0x30000027ff357230 */ /* 0x000fca0000004100 */
[----:B------:R-:W-:-:S04]  /*11d0*/  FMNMX.FTZ R42, R42, R53, !PT ;  /* 0x000000352a2a7209 */ /* 0x000fc80007810000 */
[----:B------:R-:W-:Y:S01]  /*11e0*/  FMNMX.FTZ R42, R42, -1.00000002004087734272e+20, !PT ;  /* 0xe0ad78ec2a2a7809 */ /* 0x000fe20007810000 */
[----:B------:R-:W-:Y:S06]  /*11f0*/  @!P6 BRA `(.L_x_361) ;  /* 0x0000000000a8e947 */ /* 0x000fec0003800000 */
[----:B------:R-:W-:Y:S01]  /*1200*/  HFMA2 R40, R35, R48.H0_H0, R32 ;  /* 0x2000003023287231 */ /* 0x000fe20000000020 */
[----:B------:R-:W-:-:S05]  /*1210*/  ISETP.GE.U32.AND P6, PT, R5, 0x4, PT ;  /* 0x000000040500780c */ /* 0x000fca0003fc6070 */
[----:B------:R-:W-:-:S10]  /*1220*/  HFMA2.MMA R41, R40, 1, 1, R2 ;  /* 0x3c003c0028297835 */ /* 0x000fd40000000002 */
[--C-:B------:R-:W-:Y:S02]  /*1230*/  HADD2.F32 R40, -RZ, R41.reuse.H0_H0 ;  /* 0x20000029ff287230 */ /* 0x100fe40000004100 */
[----:B------:R-:W-:-:S05]  /*1240*/  HADD2.F32 R53, -RZ, R41.H1_H1 ;  /* 0x30000029ff357230 */ /* 0x000fca0000004100 */
[----:B------:R-:W-:-:S04]  /*1250*/  FMNMX.FTZ R40, R40, R53, !PT ;  /* 0x0000003528287209 */ /* 0x000fc80007810000 */
[----:B------:R-:W-:Y:S01]  /*1260*/  FMNMX.FTZ R40, R40, -1.00000002004087734272e+20, !PT ;  /* 0xe0ad78ec28287809 */ /* 0x000fe20007810000 */
[----:B------:R-:W-:Y:S06]  /*1270*/  @!P6 BRA `(.L_x_361) ;  /* 0x000000000088e947 */ /* 0x000fec0003800000 */
[----:B------:R-:W-:-:S06]  /*1280*/  HFMA2 R38, R36, R48.H0_H0, R33 ;  /* 0x2000003024267231 */ /* 0x000fcc0000000021 */
[----:B------:R-:W-:-:S10]  /*1290*/  HFMA2.MMA R43, R38, 1, 1, R0 ;  /* 0x3c003c00262b7835 */ /* 0x000fd40000000000 */
[--C-:B------:R-:W-:Y:S02]  /*12a0*/  HADD2.F32 R38, -RZ, R43.reuse.H0_H0 ;  /* 0x2000002bff267230 */ /* 0x100fe40000004100 */
[----:B------:R-:W-:-:S05]  /*12b0*/  HADD2.F32 R53, -RZ, R43.H1_H1 ;  /* 0x3000002bff357230 */ /* 0x000fca0000004100 */
[----:B------:R-:W-:-:S04]  /*12c0*/  FMNMX.FTZ R38, R38, R53, !PT ;  /* 0x0000003526267209 */ /* 0x000fc80007810000 */
[----:B------:R-:W-:Y:S01]  /*12d0*/  FMNMX.FTZ R38, R38, -1.00000002004087734272e+20, !PT ;  /* 0xe0ad78ec26267809 */ /* 0x000fe20007810000 */
[----:B------:R-:W-:Y:S06]  /*12e0*/  BRA `(.L_x_361) ;  /* 0x00000000006c7947 */ /* 0x000fec0003800000 */
.L_x_360:
[----:B------:R-:W-:Y:S01]  /*12f0*/  ISETP.GE.U32.AND P5, PT, R5, 0x2, PT ;  /* 0x000000020500780c */ /* 0x000fe20003fa6070 */
[--C-:B------:R-:W-:Y:S02]  /*1300*/  HADD2.F32 R44, -RZ, R37.reuse.H0_H0 ;  /* 0x20000025ff2c7230 */ /* 0x100fe40000004100 */
[----:B01----:R-:W-:-:S05]  /*1310*/  HADD2.F32 R53, -RZ, R37.H1_H1 ;  /* 0x30000025ff357230 */ /* 0x003fca0000004100 */
[----:B------:R-:W-:-:S04]  /*1320*/  FMNMX.FTZ R44, R44, R53, !PT ;  /* 0x000000352c2c7209 */ /* 0x000fc80007810000 */
[----:B------:R-:W-:Y:S01]  /*1330*/  FMNMX.FTZ R46, R44, -1.00000002004087734272e+20, !PT ;  /* 0xe0ad78ec2c2e7809 */ /* 0x000fe20007810000 */
[----:B------:R-:W-:Y:S06]  /*1340*/  @!P5 BRA `(.L_x_361) ;  /* 0x000000000054d947 */ /* 0x000fec0003800000 */
[----:B------:R-:W-:Y:S01]  /*1350*/  ISETP.NE.AND P6, PT, R5, 0x2, PT ;  /* 0x000000020500780c */ /* 0x000fe20003fc5270 */
[----:B------:R-:W-:-:S05]  /*1360*/  HFMA2 R44, R34, R48.H0_H0, R31 ;  /* 0x20000030222c7231 */ /* 0x000fca000000001f */
[--C-:B------:R-:W-:Y:S02]  /*1370*/  HADD2.F32 R39, -RZ, R44.reuse.H0_H0 ;  /* 0x2000002cff277230 */ /* 0x100fe40000004100 */
[----:B------:R-:W-:-:S05]  /*1380*/  HADD2.F32 R42, -RZ, R44.H1_H1 ;  /* 0x3000002cff2a7230 */ /* 0x000fca0000004100 */
[----:B------:R-:W-:Y:S02]  /*1390*/  FMNMX.FTZ R42, R39, R42, !PT ;  /* 0x0000002a272a7209 */ /* 0x000fe40007810000 */
[----:B------:R-:W-:Y:S02]  /*13a0*/  MOV R39, R44 ;  /* 0x0000002c00277202 */ /* 0x000fe40000000f00 */
[----:B------:R-:W-:Y:S01]  /*13b0*/  FMNMX.FTZ R42, R42, -1.00000002004087734272e+20, !PT ;  /* 0xe0ad78ec2a2a7809 */ /* 0x000fe20007810000 */
[----:B------:R-:W-:Y:S06]  /*13c0*/  @!P6 BRA `(.L_x_361) ;  /* 0x000000000034e947 */ /* 0x000fec0003800000 */
[----:B------:R-:W-:Y:S01]  /*13d0*/  ISETP.GE.U32.AND P6, PT, R5, 0x4, PT ;  /* 0x000000040500780c */ /* 0x000fe20003fc6070 */
[----:B------:R-:W-:-:S05]  /*13e0*/  HFMA2 R52, R35, R48.H0_H0, R32 ;  /* 0x2000003023347231 */ /* 0x000fca0000000020 */
[--C-:B------:R-:W-:Y:S02]  /*13f0*/  HADD2.F32 R40, -RZ, R52.reuse.H0_H0 ;  /* 0x20000034ff287230 */ /* 0x100fe40000004100 */
[----:B------:R-:W-:-:S05]  /*1400*/  HADD2.F32 R41, -RZ, R52.H1_H1 ;  /* 0x30000034ff297230 */ /* 0x000fca0000004100 */
[----:B------:R-:W-:Y:S01]  /*1410*/  @P6 HFMA2 R54, R36, R48.H0_H0, R33 ;  /* 0x2000003024366231 */ /* 0x000fe20000000021 */
[----:B------:R-:W-:Y:S02]  /*1420*/  FMNMX.FTZ R40, R40, R41, !PT ;  /* 0x0000002928287209 */ /* 0x000fe40007810000 */
[----:B------:R-:W-:Y:S02]  /*1430*/  MOV R41, R52 ;  /* 0x0000003400297202 */ /* 0x000fe40000000f00 */
[--C-:B------:R-:W-:Y:S01]  /*1440*/  @P6 HADD2.F32 R44, -RZ, R54.reuse.H0_H0 ;  /* 0x20000036ff2c6230 */ /* 0x100fe20000004100 */
[----:B------:R-:W-:Y:S01]  /*1450*/  @P6 MOV R43, R54 ;  /* 0x00000036002b6202 */ /* 0x000fe20000000f00 */
[----:B------:R-:W-:Y:S01]  /*1460*/  @P6 HADD2.F32 R53, -RZ, R54.H1_H1 ;  /* 0x30000036ff356230 */ /* 0x000fe20000004100 */
[----:B------:R-:W-:-:S04]  /*1470*/  FMNMX.FTZ R40, R40, -1.00000002004087734272e+20, !PT ;  /* 0xe0ad78ec28287809 */ /* 0x000fc80007810000 */
[----:B------:R-:W-:-:S04]  /*1480*/  @P6 FMNMX.FTZ R44, R44, R53, !PT ;  /* 0x000000352c2c6209 */ /* 0x000fc80007810000 */
[----:B------:R-:W-:-:S07]  /*1490*/  @P6 FMNMX.FTZ R38, R44, -1.00000002004087734272e+20, !PT ;  /* 0xe0ad78ec2c266809 */ /* 0x000fce0007810000 */
.L_x_361:
[----:B------:R-:W-:-:S13]  /*14a0*/  ISETP.GE.U32.AND P6, PT, R12, UR8, PT ;  /* 0x000000080c007c0c */ /* 0x000fda000bfc6070 */
[----:B------:R-:W-:Y:S05]  /*14b0*/  @P6 BRA `(.L_x_352) ;  /* 0x0000000800386947 */ /* 0x000fea0003800000 */
[C---:B------:R-:W-:Y:S02]  /*14c0*/  IADD3 R53, R12.reuse, R57, RZ ;  /* 0x000000390c357210 */ /* 0x040fe40007ffe0ff */
[----:B------:R-:W-:-:S03]  /*14d0*/  IADD3 R45, R12, R59, RZ ;  /* 0x0000003b0c2d7210 */ /* 0x000fc60007ffe0ff */
[----:B------:R-:W-:-:S04]  /*14e0*/  IMAD.WIDE R52, R53, 0x4, R18 ;  /* 0x0000000435347825 */ /* 0x000fc800078e0212 */
[----:B------:R-:W-:Y:S02]  /*14f0*/  IMAD.WIDE R44, R45, 0x4, R16 ;  /* 0x000000042d2c7825 */ /* 0x000fe400078e0210 */
[----:B------:R0:W5:Y:S04]  /*1500*/  LDG.E.CONSTANT R52, desc[UR14][R52.64] ;  /* 0x0000000e34347981 */ /* 0x000168000c1e9900 */
[----:B------:R0:W5:Y:S01]  /*1510*/  LDG.E R55, desc[UR14][R44.64] ;  /* 0x0000000e2c377981 */ /* 0x000162000c1e1900 */
[----:B------:R-:W-:Y:S04]  /*1520*/  BSSY B1, `(.L_x_362) ;  /* 0x0000011000017945 */ /* 0x000fe80003800000 */
[----:B------:R-:W-:Y:S05]  /*1530*/  @!P5 BRA `(.L_x_363) ;  /* 0x00000000003cd947 */ /* 0x000fea0003800000 */
[----:B------:R-:W-:Y:S02]  /*1540*/  ISETP.NE.AND P6, PT, R5, 0x2, PT ;  /* 0x000000020500780c */ /* 0x000fe40003fc5270 */
[----:B0-----:R-:W-:Y:S02]  /*1550*/  IADD3 R45, R50, UR16, RZ ;  /* 0x00000010322d7c10 */ /* 0x001fe4000fffe0ff */
[----:B------:R-:W-:-:S03]  /*1560*/  IADD3 R57, R56, UR16, RZ ;  /* 0x0000001038397c10 */ /* 0x000fc6000fffe0ff */
[--C-:B------:R-:W-:Y:S02]  /*1570*/  IMAD R25, R45, UR8, R12.reuse ;  /* 0x000000082d197c24 */ /* 0x100fe4000f8e020c */
[----:B------:R-:W-:-:S04]  /*1580*/  IMAD R26, R57, UR8, R12 ;  /* 0x00000008391a7c24 */ /* 0x000fc8000f8e020c */
[----:B------:R-:W-:Y:S05]  /*1590*/  @!P6 BRA `(.L_x_363) ;  /* 0x000000000024e947 */ /* 0x000fea0003800000 */
[----:B------:R-:W-:Y:S01]  /*15a0*/  ISETP.GE.U32.AND P6, PT, R5, 0x4, PT ;  /* 0x000000040500780c */ /* 0x000fe20003fc6070 */
[----:B------:R-:W-:Y:S01]  /*15b0*/  VIADD R27, R45, UR16 ;  /* 0x000000102d1b7c36 */ /* 0x000fe20008000000 */
[----:B------:R-:W-:-:S05]  /*15c0*/  IADD3 R57, R57, UR16, RZ ;  /* 0x0000001039397c10 */ /* 0x000fca000fffe0ff */
[----:B------:R-:W-:-:S06]  /*15d0*/  IMAD R30, R57, UR8, R12 ;  /* 0x00000008391e7c24 */ /* 0x000fcc000f8e020c */
[C---:B------:R-:W-:Y:S01]  /*15e0*/  @P6 IADD3 R45, R27.reuse, UR16, RZ ;  /* 0x000000101b2d6c10 */ /* 0x040fe2000fffe0ff */
[----:B------:R-:W-:Y:S01]  /*15f0*/  IMAD R27, R27, UR8, R12 ;  /* 0x000000081b1b7c24 */ /* 0x000fe2000f8e020c */
[----:B------:R-:W-:-:S03]  /*1600*/  @P6 IADD3 R53, R57, UR16, RZ ;  /* 0x0000001039356c10 */ /* 0x000fc6000fffe0ff */
[--C-:B------:R-:W-:Y:S02]  /*1610*/  @P6 IMAD R28, R45, UR8, R12.reuse ;  /* 0x000000082d1c6c24 */ /* 0x100fe4000f8e020c */
[----:B------:R-:W-:-:S07]  /*1620*/  @P6 IMAD R29, R53, UR8, R12 ;  /* 0x00000008351d6c24 */ /* 0x000fce000f8e020c */
.L_x_363:
[----:B------:R-:W-:Y:S05]  /*1630*/  BSYNC B1 ;  /* 0x0000000000017941 */ /* 0x000fea0003800000 */
.L_x_362:
[----:B------:R-:W-:Y:S05]  /*1640*/  @!P4 BRA `(.L_x_364) ;  /* 0x000000000024c947 */ /* 0x000fea0003800000 */
[----:B0-----:R-:W-:-:S05]  /*1650*/  IMAD.WIDE R44, R26, 0x4, R18 ;  /* 0x000000041a2c7825 */ /* 0x001fca00078e0212 */
[----:B------:R1:W5:Y:S01]  /*1660*/  LDG.E.CONSTANT R31, desc[UR14][R44.64] ;  /* 0x0000000e2c1f7981 */ /* 0x000362000c1e9900 */
[----:B------:R-:W-:-:S13]  /*1670*/  ISETP.NE.AND P6, PT, R5, 0x2, PT ;  /* 0x000000020500780c */ /* 0x000fda0003fc5270 */
[----:B-1----:R-:W-:Y:S05]  /*1680*/  @!P6 BRA `(.L_x_364) ;  /* 0x000000000014e947 */ /* 0x002fea0003800000 */
[----:B------:R-:W-:Y:S01]  /*1690*/  ISETP.GE.U32.AND P6, PT, R5, 0x4, PT ;  /* 0x000000040500780c */ /* 0x000fe20003fc6070 */
[----:B------:R-:W-:-:S05]  /*16a0*/  IMAD.WIDE R44, R30, 0x4, R18 ;  /* 0x000000041e2c7825 */ /* 0x000fca00078e0212 */
[----:B------:R1:W5:Y:S07]  /*16b0*/  LDG.E.CONSTANT R32, desc[UR14][R44.64] ;  /* 0x0000000e2c207981 */ /* 0x00036e000c1e9900 */
[----:B------:R-:W-:-:S05]  /*16c0*/  @P6 IMAD.WIDE R18, R29, 0x4, R18 ;  /* 0x000000041d126825 */ /* 0x000fca00078e0212 */
[----:B------:R1:W5:Y:S02]  /*16d0*/  @P6 LDG.E.CONSTANT R33, desc[UR14][R18.64] ;  /* 0x0000000e12216981 */ /* 0x000364000c1e9900 */
.L_x_364:
[----:B------:R-:W-:Y:S05]  /*16e0*/  @!P4 BRA `(.L_x_365) ;  /* 0x000000000024c947 */ /* 0x000fea0003800000 */
[----:B-1----:R-:W-:-:S05]  /*16f0*/  IMAD.WIDE R18, R25, 0x4, R16 ;  /* 0x0000000419127825 */ /* 0x002fca00078e0210 */
[----:B------:R2:W5:Y:S01]  /*1700*/  LDG.E R34, desc[UR14][R18.64] ;  /* 0x0000000e12227981 */ /* 0x000562000c1e1900 */
[----:B------:R-:W-:-:S13]  /*1710*/  ISETP.NE.AND P6, PT, R5, 0x2, PT ;  /* 0x000000020500780c */ /* 0x000fda0003fc5270 */
[----:B--2---:R-:W-:Y:S05]  /*1720*/  @!P6 BRA `(.L_x_365) ;  /* 0x000000000014e947 */ /* 0x004fea0003800000 */
[----:B------:R-:W-:Y:S01]  /*1730*/  ISETP.GE.U32.AND P6, PT, R5, 0x4, PT ;  /* 0x000000040500780c */ /* 0x000fe20003fc6070 */
[----:B------:R-:W-:-:S05]  /*1740*/  IMAD.WIDE R18, R27, 0x4, R16 ;  /* 0x000000041b127825 */ /* 0x000fca00078e0210 */
[----:B------:R2:W5:Y:S07]  /*1750*/  LDG.E R35, desc[UR14][R18.64] ;  /* 0x0000000e12237981 */ /* 0x00056e000c1e1900 */
[----:B------:R-:W-:-:S05]  /*1760*/  @P6 IMAD.WIDE R16, R28, 0x4, R16 ;  /* 0x000000041c106825 */ /* 0x000fca00078e0210 */
[----:B------:R2:W5:Y:S02]  /*1770*/  @P6 LDG.E R36, desc[UR14][R16.64] ;  /* 0x0000000e10246981 */ /* 0x000564000c1e1900 */
.L_x_365:
[----:B------:R-:W-:Y:S05]  /*1780*/  @!P3 BRA `(.L_x_366) ;  /* 0x000000000078b947 */ /* 0x000fea0003800000 */
[----:B------:R-:W-:Y:S01]  /*1790*/  I2FP.F32.S32 R4, UR7 ;  /* 0x0000000700047c45 */ /* 0x000fe20008201400 */
[----:B------:R-:W-:Y:S04]  /*17a0*/  BSSY B1, `(.L_x_366) ;  /* 0x000001c000017945 */ /* 0x000fe80003800000 */
[--C-:B--2---:R-:W-:Y:S01]  /*17b0*/  FADD.FTZ R16, R9, -R4.reuse ;  /* 0x8000000409107221 */ /* 0x104fe20000010000 */
        /* <DEDUP_REMOVED lines=26> */
.L_x_367:
[----:B------:R-:W-:Y:S05]  /*1960*/  BSYNC B1 ;  /* 0x0000000000017941 */ /* 0x000fea0003800000 */
.L_x_366:
[----:B-----5:R-:W-:-:S04]  /*1970*/  HADD2 R52, -R52, 1, 1 ;  /* 0x3c003c0034347430 */ /* 0x020fc80000000100 */
[----:B------:R-:W-:Y:S01]  /*1980*/  HMUL2 R52, R52, -10000, -10000 ;  /* 0xf0e2f0e234347832 */ /* 0x000fe20000000000 */
[----:B------:R-:W-:Y:S06]  /*1990*/  @!P4 BRA `(.L_x_368) ;  /* 0x000000000024c947 */ /* 0x000fec0003800000 */
[----:B------:R-:W-:Y:S01]  /*19a0*/  ISETP.NE.AND P3, PT, R5, 0x2, PT ;  /* 0x000000020500780c */ /* 0x000fe20003f65270 */
[----:B------:R-:W-:-:S06]  /*19b0*/  HADD2 R31, -R31, 1, 1 ;  /* 0x3c003c001f1f7430 */ /* 0x000fcc0000000100 */
[----:B------:R-:W-:-:S06]  /*19c0*/  HFMA2.MMA R31, R31, -10000, -10000, -RZ ;  /* 0xf0e2f0e21f1f7835 */ /* 0x000fcc00001000ff */
[----:B------:R-:W-:Y:S05]  /*19d0*/  @!P3 BRA `(.L_x_368) ;  /* 0x000000000014b947 */ /* 0x000fea0003800000 */
[----:B------:R-:W-:Y:S01]  /*19e0*/  ISETP.GE.U32.AND P3, PT, R5, 0x4, PT ;  /* 0x000000040500780c */ /* 0x000fe20003f66070 */
[----:B------:R-:W-:-:S04]  /*19f0*/  HADD2 R32, -R32, 1, 1 ;  /* 0x3c003c0020207430 */ /* 0x000fc80000000100 */
[----:B------:R-:W-:-:S08]  /*1a00*/  HMUL2 R32, R32, -10000, -10000 ;  /* 0xf0e2f0e220207832 */ /* 0x000fd00000000000 */
[----:B--2---:R-:W-:-:S06]  /*1a10*/  @P3 HADD2 R16, -R33, 1, 1 ;  /* 0x3c003c0021103430 */ /* 0x004fcc0000000100 */
[----:B------:R-:W-:-:S11]  /*1a20*/  @P3 HFMA2.MMA R33, R16, -10000, -10000, -RZ ;  /* 0xf0e2f0e210213835 */ /* 0x000fd600001000ff */
.L_x_368:
[----:B01----:R-:W-:Y:S01]  /*1a30*/  HFMA2 R45, R55, R48.H0_H0, R52 ;  /* 0x20000030372d7231 */ /* 0x003fe20000000034 */
[----:B------:R-:W-:Y:S06]  /*1a40*/  @!P1 BRA `(.L_x_369) ;  /* 0x0000000000749947 */ /* 0x000fec0003800000 */
[----:B------:R-:W-:-:S05]  /*1a50*/  HADD2 R45, R45, R4 ;  /* 0x000000042d2d7230 */ /* 0x000fca0000000000 */
[--C-:B--2---:R-:W-:Y:S02]  /*1a60*/  HADD2.F32 R16, -RZ, R45.reuse.H0_H0 ;  /* 0x2000002dff107230 */ /* 0x104fe40000004100 */
[----:B------:R-:W-:-:S05]  /*1a70*/  HADD2.F32 R17, -RZ, R45.H1_H1 ;  /* 0x3000002dff117230 */ /* 0x000fca0000004100 */
[----:B------:R-:W-:-:S04]  /*1a80*/  FMNMX.FTZ R17, R16, R17, !PT ;  /* 0x0000001110117209 */ /* 0x000fc80007810000 */
[----:B------:R-:W-:Y:S01]  /*1a90*/  FMNMX.FTZ R46, R46, R17, !PT ;  /* 0x000000112e2e7209 */ /* 0x000fe20007810000 */
[----:B------:R-:W-:Y:S06]  /*1aa0*/  @!P5 BRA `(.L_x_352) ;  /* 0x0000000000bcd947 */ /* 0x000fec0003800000 */
[----:B------:R-:W-:Y:S01]  /*1ab0*/  HFMA2 R16, R34, R48.H0_H0, R31 ;  /* 0x2000003022107231 */ /* 0x000fe2000000001f */
[----:B------:R-:W-:-:S05]  /*1ac0*/  ISETP.NE.AND P3, PT, R5, 0x2, PT ;  /* 0x000000020500780c */ /* 0x000fca0003f65270 */
[----:B------:R-:W-:-:S10]  /*1ad0*/  HFMA2.MMA R47, R16, 1, 1, R3 ;  /* 0x3c003c00102f7835 */ /* 0x000fd40000000003 */
[--C-:B------:R-:W-:Y:S02]  /*1ae0*/  HADD2.F32 R16, -RZ, R47.reuse.H0_H0 ;  /* 0x2000002fff107230 */ /* 0x100fe40000004100 */
[----:B------:R-:W-:-:S05]  /*1af0*/  HADD2.F32 R17, -RZ, R47.H1_H1 ;  /* 0x3000002fff117230 */ /* 0x000fca0000004100 */
[----:B------:R-:W-:-:S04]  /*1b00*/  FMNMX.FTZ R17, R16, R17, !PT ;  /* 0x0000001110117209 */ /* 0x000fc80007810000 */
[----:B------:R-:W-:Y:S01]  /*1b10*/  FMNMX.FTZ R42, R42, R17, !PT ;  /* 0x000000112a2a7209 */ /* 0x000fe20007810000 */
[----:B------:R-:W-:Y:S06]  /*1b20*/  @!P3 BRA `(.L_x_352) ;  /* 0x00000000009cb947 */ /* 0x000fec0003800000 */
[----:B------:R-:W-:Y:S01]  /*1b30*/  HFMA2 R16, R35, R48.H0_H0, R32 ;  /* 0x2000003023107231 */ /* 0x000fe20000000020 */
[----:B------:R-:W-:-:S05]  /*1b40*/  ISETP.GE.U32.AND P3, PT, R5, 0x4, PT ;  /* 0x000000040500780c */ /* 0x000fca0003f66070 */
[----:B------:R-:W-:-:S10]  /*1b50*/  HFMA2.MMA R49, R16, 1, 1, R2 ;  /* 0x3c003c0010317835 */ /* 0x000fd40000000002 */
[--C-:B------:R-:W-:Y:S02]  /*1b60*/  HADD2.F32 R16, -RZ, R49.reuse.H0_H0 ;  /* 0x20000031ff107230 */ /* 0x100fe40000004100 */
[----:B------:R-:W-:-:S05]  /*1b70*/  HADD2.F32 R17, -RZ, R49.H1_H1 ;  /* 0x30000031ff117230 */ /* 0x000fca0000004100 */
[----:B------:R-:W-:-:S04]  /*1b80*/  FMNMX.FTZ R17, R16, R17, !PT ;  /* 0x0000001110117209 */ /* 0x000fc80007810000 */
[----:B------:R-:W-:Y:S01]  /*1b90*/  FMNMX.FTZ R40, R40, R17, !PT ;  /* 0x0000001128287209 */ /* 0x000fe20007810000 */
[----:B------:R-:W-:Y:S06]  /*1ba0*/  @!P3 BRA `(.L_x_352) ;  /* 0x00000000007cb947 */ /* 0x000fec0003800000 */
[----:B------:R-:W-:-:S06]  /*1bb0*/  HFMA2 R48, R36, R48.H0_H0, R33 ;  /* 0x2000003024307231 */ /* 0x000fcc0000000021 */
[----:B------:R-:W-:-:S10]  /*1bc0*/  HFMA2.MMA R51, R48, 1, 1, R0 ;  /* 0x3c003c0030337835 */ /* 0x000fd40000000000 */
[--C-:B------:R-:W-:Y:S02]  /*1bd0*/  HADD2.F32 R16, -RZ, R51.reuse.H0_H0 ;  /* 0x20000033ff107230 */ /* 0x100fe40000004100 */
[----:B------:R-:W-:-:S05]  /*1be0*/  HADD2.F32 R17, -RZ, R51.H1_H1 ;  /* 0x30000033ff117230 */ /* 0x000fca0000004100 */
[----:B------:R-:W-:-:S04]  /*1bf0*/  FMNMX.FTZ R17, R16, R17, !PT ;  /* 0x0000001110117209 */ /* 0x000fc80007810000 */
[----:B------:R-:W-:Y:S01]  /*1c00*/  FMNMX.FTZ R38, R38, R17, !PT ;  /* 0x0000001126267209 */ /* 0x000fe20007810000 */
[----:B------:R-:W-:Y:S06]  /*1c10*/  BRA `(.L_x_352) ;  /* 0x0000000000607947 */ /* 0x000fec0003800000 */
.L_x_369:
[--C-:B--2---:R-:W-:Y:S02]  /*1c20*/  HADD2.F32 R16, -RZ, R45.reuse.H0_H0 ;  /* 0x2000002dff107230 */ /* 0x104fe40000004100 */
[----:B------:R-:W-:-:S05]  /*1c30*/  HADD2.F32 R17, -RZ, R45.H1_H1 ;  /* 0x3000002dff117230 */ /* 0x000fca0000004100 */
[----:B------:R-:W-:-:S04]  /*1c40*/  FMNMX.FTZ R17, R16, R17, !PT ;  /* 0x0000001110117209 */ /* 0x000fc80007810000 */
[----:B------:R-:W-:Y:S01]  /*1c50*/  FMNMX.FTZ R46, R46, R17, !PT ;  /* 0x000000112e2e7209 */ /* 0x000fe20007810000 */
[----:B------:R-:W-:Y:S06]  /*1c60*/  @!P5 BRA `(.L_x_352) ;  /* 0x00000000004cd947 */ /* 0x000fec0003800000 */
[----:B------:R-:W-:Y:S01]  /*1c70*/  ISETP.NE.AND P3, PT, R5, 0x2, PT ;  /* 0x000000020500780c */ /* 0x000fe20003f65270 */
[----:B------:R-:W-:-:S05]  /*1c80*/  HFMA2 R47, R34, R48.H0_H0, R31 ;  /* 0x20000030222f7231 */ /* 0x000fca000000001f */
[--C-:B------:R-:W-:Y:S02]  /*1c90*/  HADD2.F32 R16, -RZ, R47.reuse.H0_H0 ;  /* 0x2000002fff107230 */ /* 0x100fe40000004100 */
[----:B------:R-:W-:-:S05]  /*1ca0*/  HADD2.F32 R17, -RZ, R47.H1_H1 ;  /* 0x3000002fff117230 */ /* 0x000fca0000004100 */
[----:B------:R-:W-:-:S04]  /*1cb0*/  FMNMX.FTZ R17, R16, R17, !PT ;  /* 0x0000001110117209 */ /* 0x000fc80007810000 */
[----:B------:R-:W-:Y:S01]  /*1cc0*/  FMNMX.FTZ R42, R42, R17, !PT ;  /* 0x000000112a2a7209 */ /* 0x000fe20007810000 */
[----:B------:R-:W-:Y:S06]  /*1cd0*/  @!P3 BRA `(.L_x_352) ;  /* 0x000000000030b947 */ /* 0x000fec0003800000 */
[----:B------:R-:W-:Y:S01]  /*1ce0*/  ISETP.GE.U32.AND P3, PT, R5, 0x4, PT ;  /* 0x000000040500780c */ /* 0x000fe20003f66070 */
[----:B------:R-:W-:-:S05]  /*1cf0*/  HFMA2 R49, R35, R48.H0_H0, R32 ;  /* 0x2000003023317231 */ /* 0x000fca0000000020 */
[--C-:B------:R-:W-:Y:S02]  /*1d00*/  HADD2.F32 R16, -RZ, R49.reuse.H0_H0 ;  /* 0x20000031ff107230 */ /* 0x100fe40000004100 */
[----:B------:R-:W-:-:S05]  /*1d10*/  HADD2.F32 R17, -RZ, R49.H1_H1 ;  /* 0x30000031ff117230 */ /* 0x000fca0000004100 */
[----:B------:R-:W-:Y:S01]  /*1d20*/  @P3 HFMA2 R48, R36, R48.H0_H0, R33 ;  /* 0x2000003024303231 */ /* 0x000fe20000000021 */
[----:B------:R-:W-:-:S04]  /*1d30*/  FMNMX.FTZ R17, R16, R17, !PT ;  /* 0x0000001110117209 */ /* 0x000fc80007810000 */
[--C-:B------:R-:W-:Y:S01]  /*1d40*/  @P3 HADD2.F32 R18, -RZ, R48.reuse.H0_H0 ;  /* 0x20000030ff123230 */ /* 0x100fe20000004100 */
[----:B------:R-:W-:Y:S01]  /*1d50*/  FMNMX.FTZ R40, R40, R17, !PT ;  /* 0x0000001128287209 */ /* 0x000fe20007810000 */
[----:B------:R-:W-:Y:S01]  /*1d60*/  @P3 HADD2.F32 R19, -RZ, R48.H1_H1 ;  /* 0x30000030ff133230 */ /* 0x000fe20000004100 */
[----:B------:R-:W-:-:S04]  /*1d70*/  @P3 MOV R51, R48 ;  /* 0x0000003000333202 */ /* 0x000fc80000000f00 */
[----:B------:R-:W-:-:S04]  /*1d80*/  @P3 FMNMX.FTZ R19, R18, R19, !PT ;  /* 0x0000001312133209 */ /* 0x000fc80007810000 */
[----:B------:R-:W-:-:S07]  /*1d90*/  @P3 FMNMX.FTZ R38, R38, R19, !PT ;  /* 0x0000001326263209 */ /* 0x000fce0007810000 */
.L_x_352:
[----:B------:R-:W-:Y:S05]  /*1da0*/  BSYNC B0 ;  /* 0x0000000000007941 */ /* 0x000fea0003800000 */
.L_x_351:
        /* <DEDUP_REMOVED lines=24> */
[----:B0-----:R-:W-:Y:S01]  /*1f30*/  FMNMX.FTZ R19, R16, R19, !PT ;  /* 0x0000001310137209 */ /* 0x001fe20007810000 */
[----:B------:R-:W-:Y:S01]  /*1f40*/  FMUL.FTZ R16, R11, 0.03125 ;  /* 0x3d0000000b107820 */ /* 0x000fe20000410000 */
[----:B-1----:R-:W-:-:S03]  /*1f50*/  FMNMX.FTZ R53, R40, R53, !PT ;  /* 0x0000003528357209 */ /* 0x002fc60007810000 */
[----:B------:R-:W0:Y:S01]  /*1f60*/  SHFL.BFLY PT, R18, R19, 0x2, 0x1f ;  /* 0x0c401f0013127f89 */ /* 0x000e2200000e0000 */
[----:B------:R-:W-:Y:S02]  /*1f70*/  FSETP.GT.FTZ.AND P4, PT, R16, R21, PT ;  /* 0x000000151000720b */ /* 0x000fe40003f94000 */
[----:B--2---:R-:W-:Y:S01]  /*1f80*/  FMNMX.FTZ R44, R46, R55, !PT ;  /* 0x000000372e2c7209 */ /* 0x004fe20007810000 */
[----:B------:R-:W1:Y:S01]  /*1f90*/  SHFL.BFLY PT, R42, R53, 0x2, 0x1f ;  /* 0x0c401f00352a7f89 */ /* 0x000e6200000e0000 */
[----:B---3--:R-:W-:-:S03]  /*1fa0*/  FMNMX.FTZ R48, R50, R17, !PT ;  /* 0x0000001132307209 */ /* 0x008fc60007810000 */
[----:B------:R-:W2:Y:S04]  /*1fb0*/  SHFL.BFLY PT, R17, R44, 0x2, 0x1f ;  /* 0x0c401f002c117f89 */ /* 0x000ea800000e0000 */
[----:B------:R-:W3:Y:S01]  /*1fc0*/  SHFL.BFLY PT, R55, R48, 0x2, 0x1f ;  /* 0x0c401f0030377f89 */ /* 0x000ee200000e0000 */
[----:B0-----:R-:W-:Y:S02]  /*1fd0*/  FMNMX.FTZ R38, R19, R18, !PT ;  /* 0x0000001213267209 */ /* 0x001fe40007810000 */
[----:B-1----:R-:W-:Y:S02]  /*1fe0*/  FMNMX.FTZ R42, R53, R42, !PT ;  /* 0x0000002a352a7209 */ /* 0x002fe40007810000 */
[----:B--2---:R-:W-:Y:S01]  /*1ff0*/  FMNMX.FTZ R40, R44, R17, !PT ;  /* 0x000000112c287209 */ /* 0x004fe20007810000 */
[----:B------:R-:W-:Y:S01]  /*2000*/  HFMA2.MMA R44, -RZ, RZ, -598.5, 40320 ;  /* 0xe0ad78ecff2c7435 */ /* 0x000fe200000001ff */
[----:B------:R-:W0:Y:S01]  /*2010*/  SHFL.BFLY PT, R17, R38, 0x1, 0x1f ;  /* 0x0c201f0026117f89 */ /* 0x000e2200000e0000 */
[----:B---3--:R-:W-:-:S03]  /*2020*/  FMNMX.FTZ R46, R48, R55, !PT ;  /* 0x00000037302e7209 */ /* 0x008fc60007810000 */
[----:B------:R-:W1:Y:S04]  /*2030*/  SHFL.BFLY PT, R55, R42, 0x1, 0x1f ;  /* 0x0c201f002a377f89 */ /* 0x000e6800000e0000 */
[----:B------:R-:W2:Y:S04]  /*2040*/  SHFL.BFLY PT, R57, R40, 0x1, 0x1f ;  /* 0x0c201f0028397f89 */ /* 0x000ea800000e0000 */
[----:B------:R-:W3:Y:S01]  /*2050*/  SHFL.BFLY PT, R19, R46, 0x1, 0x1f ;  /* 0x0c201f002e137f89 */ /* 0x000ee200000e0000 */
[----:B0-----:R-:W-:Y:S02]  /*2060*/  FMNMX.FTZ R16, R38, R17, !PT ;  /* 0x0000001126107209 */ /* 0x001fe40007810000 */
[----:B------:R-:W-:-:S02]  /*2070*/  MOV R38, 0xe0ad78ec ;  /* 0xe0ad78ec00267802 */ /* 0x000fc40000000f00 */
[----:B-1----:R-:W-:Y:S01]  /*2080*/  FMNMX.FTZ R17, R42, R55, !PT ;  /* 0x000000372a117209 */ /* 0x002fe20007810000 */
[----:B------:R-:W-:Y:S01]  /*2090*/  HFMA2.MMA R42, -RZ, RZ, -598.5, 40320 ;  /* 0xe0ad78ecff2a7435 */ /* 0x000fe200000001ff */
[----:B--2---:R-:W-:Y:S02]  /*20a0*/  FMNMX.FTZ R18, R40, R57, !PT ;  /* 0x0000003928127209 */ /* 0x004fe40007810000 */
[----:B------:R-:W-:Y:S02]  /*20b0*/  MOV R40, 0xe0ad78ec ;  /* 0xe0ad78ec00287802 */ /* 0x000fe40000000f00 */
[----:B---3--:R-:W-:-:S05]  /*20c0*/  FMNMX.FTZ R19, R46, R19, !PT ;  /* 0x000000132e137209 */ /* 0x008fca0007810000 */
        /* <DEDUP_REMOVED lines=19> */
[----:B-1----:R-:W-:Y:S02]  /*2200*/  FMNMX.FTZ R19, R55, R18, !PT ;  /* 0x0000001237137209 */ /* 0x002fe40007810000 */
[----:B--2---:R-:W-:-:S03]  /*2210*/  FMNMX.FTZ R42, R46, R17, !PT ;  /* 0x000000112e2a7209 */ /* 0x004fc60007810000 */
[----:B------:R-:W0:Y:S01]  /*2220*/  SHFL.BFLY PT, R18, R19, 0x4, 0x1f ;  /* 0x0c801f0013127f89 */ /* 0x000e2200000e0000 */
        /* <DEDUP_REMOVED lines=20> */
[----:B0-----:R-:W-:Y:S02]  /*2370*/  FMNMX.FTZ R16, R38, R19, !PT ;  /* 0x0000001326107209 */ /* 0x001fe40007810000 */
[----:B-1----:R-:W-:-:S02]  /*2380*/  FMNMX.FTZ R17, R53, R18, !PT ;  /* 0x0000001235117209 */ /* 0x002fc40007810000 */
[----:B--2---:R-:W-:Y:S02]  /*2390*/  FMNMX.FTZ R18, R44, R55, !PT ;  /* 0x000000372c127209 */ /* 0x004fe40007810000 */
[----:B---3--:R-:W-:Y:S01]  /*23a0*/  FMNMX.FTZ R19, R42, R59, !PT ;  /* 0x0000003b2a137209 */ /* 0x008fe20007810000 */
[----:B------:R-:W-:Y:S06]  /*23b0*/  BRA `(.L_x_371) ;  /* 0x0000000000a07947 */ /* 0x000fec0003800000 */
.L_x_370:
        /* <DEDUP_REMOVED lines=30> */
[----:B--2---:R-:W-:Y:S02]  /*25a0*/  FMNMX.FTZ R40, R44, R17, !PT ;  /* 0x000000112c287209 */ /* 0x004fe40007810000 */
[----:B------:R-:W0:Y:S01]  /*25b0*/  SHFL.BFLY PT, R17, R38, 0x1, 0x1f ;  /* 0x0c201f0026117f89 */ /* 0x000e2200000e0000 */
[----:B---3--:R-:W-:-:S03]  /*25c0*/  FMNMX.FTZ R46, R48, R55, !PT ;  /* 0x00000037302e7209 */ /* 0x008fc60007810000 */
[----:B------:R-:W1:Y:S04]  /*25d0*/  SHFL.BFLY PT, R55, R42, 0x1, 0x1f ;  /* 0x0c201f002a377f89 */ /* 0x000e6800000e0000 */
[----:B------:R-:W2:Y:S04]  /*25e0*/  SHFL.BFLY PT, R57, R40, 0x1, 0x1f ;  /* 0x0c201f0028397f89 */ /* 0x000ea800000e0000 */
[----:B------:R-:W3:Y:S01]  /*25f0*/  SHFL.BFLY PT, R19, R46, 0x1, 0x1f ;  /* 0x0c201f002e137f89 */ /* 0x000ee200000e0000 */
[----:B0-----:R-:W-:Y:S02]  /*2600*/  FMNMX.FTZ R16, R38, R17, !PT ;  /* 0x0000001126107209 */ /* 0x001fe40007810000 */
[----:B-1----:R-:W-:-:S02]  /*2610*/  FMNMX.FTZ R17, R42, R55, !PT ;  /* 0x000000372a117209 */ /* 0x002fc40007810000 */
[----:B--2---:R-:W-:Y:S02]  /*2620*/  FMNMX.FTZ R18, R40, R57, !PT ;  /* 0x0000003928127209 */ /* 0x004fe40007810000 */
[----:B---3--:R-:W-:-:S07]  /*2630*/  FMNMX.FTZ R19, R46, R19, !PT ;  /* 0x000000132e137209 */ /* 0x008fce0007810000 */
.L_x_371:
[C---:B------:R-:W-:Y:S01]  /*2640*/  ISETP.NE.AND P4, PT, R24.reuse, RZ, PT ;  /* 0x000000ff1800720c */ /* 0x040fe20003f85270 */
[----:B------:R-:W-:Y:S01]  /*2650*/  BSSY B0, `(.L_x_372) ;  /* 0x00000c9000007945 */ /* 0x000fe20003800000 */
[----:B------:R-:W-:Y:S02]  /*2660*/  ISETP.GE.AND P3, PT, R5, 0x1, PT ;  /* 0x000000010500780c */ /* 0x000fe40003f66270 */
[----:B------:R-:W-:Y:S02]  /*2670*/  MOV R42, RZ ;  /* 0x000000ff002a7202 */ /* 0x000fe40000000f00 */
[----:B------:R-:W-:Y:S02]  /*2680*/  ISETP.GE.U32.OR P5, PT, R24, UR8, !P3 ;  /* 0x0000000818007c0c */ /* 0x000fe4000dfa6470 */
[----:B------:R-:W-:Y:S02]  /*2690*/  MOV R46, RZ ;  /* 0x000000ff002e7202 */ /* 0x000fe40000000f00 */
[----:B------:R-:W-:-:S02]  /*26a0*/  MOV R44, RZ ;  /* 0x000000ff002c7202 */ /* 0x000fc40000000f00 */
[----:B------:R-:W-:Y:S01]  /*26b0*/  MOV R48, RZ ;  /* 0x000000ff00307202 */ /* 0x000fe20000000f00 */
[----:B------:R-:W0:Y:S01]  /*26c0*/  @!P4 S2R R53, SR_CgaCtaId ;  /* 0x000000000035c919 */ /* 0x000e220000008800 */
[----:B------:R-:W-:-:S04]  /*26d0*/  @!P4 MOV R38, 0x400 ;  /* 0x000004000026c802 */ /* 0x000fc80000000f00 */
[----:B0-----:R-:W-:-:S05]  /*26e0*/  @!P4 LEA R38, R53, R38, 0x18 ;  /* 0x000000263526c211 */ /* 0x001fca00078ec0ff */
[----:B------:R0:W-:Y:S01]  /*26f0*/  @!P4 STS.128 [R38+0x10], R16 ;  /* 0x000010102600c388 */ /* 0x0001e20000000c00 */
[----:B------:R-:W-:Y:S06]  /*2700*/  BAR.SYNC.DEFER_BLOCKING 0x0 ;  /* 0x0000000000007b1d */ /* 0x000fec0000010000 */
[----:B------:R-:W-:Y:S05]  /*2710*/  @P5 BRA `(.L_x_373) ;  /* 0x0000000800f05947 */ /* 0x000fea0003800000 */
[----:B------:R-:W1:Y:S01]  /*2720*/  S2UR UR5, SR_CgaCtaId ;  /* 0x00000000000579c3 */ /* 0x000e620000008800 */
[----:B------:R-:W-:Y:S01]  /*2730*/  UMOV UR4, 0x400 ;  /* 0x0000040000047882 */ /* 0x000fe20000000000 */
[----:B------:R-:W-:Y:S01]  /*2740*/  ISETP.NE.AND P5, PT, R5, 0x1, PT ;  /* 0x000000010500780c */ /* 0x000fe20003fa5270 */
[----:B-1----:R-:W-:-:S09]  /*2750*/  ULEA UR4, UR5, UR4, 0x18 ;  /* 0x0000000405047291 */ /* 0x002fd2000f8ec03f */
[----:B0-----:R-:W0:Y:S02]  /*2760*/  LDS.128 R16, [UR4+0x10] ;  /* 0x00001004ff107984 */ /* 0x001e240008000c00 */
[----:B0-----:R-:W-:-:S05]  /*2770*/  F2FP.F16.F32.PACK_AB R40, RZ, R16 ;  /* 0x00000010ff28723e */ /* 0x001fca00000000ff */
        /* <DEDUP_REMOVED lines=23> */
[C---:B------:R-:W-:Y:S02]  /*28f0*/  HSET2.BF.EQ.AND R44, R39.reuse, 0.0226898193359375, 0.0226898193359375, PT ;  /* 0x25cf25cf272c7433 */ /* 0x040fe40003802080 */
[----:B------:R-:W-:Y:S01]  /*2900*/  FFMA R16, R16, 1.4426950216293334961, -RZ ;  /* 0x3fb8aa3b10107823 */ /* 0x000fe200000008ff */
[----:B------:R-:W-:Y:S01]  /*2910*/  HSET2.BF.EQ.AND R46, R39, -2.615234375, -2.615234375, PT ;  /* 0xc13bc13b272e7433 */ /* 0x000fe20003802080 */
[----:B------:R-:W-:-:S04]  /*2920*/  FFMA R38, R38, 1.4426950216293334961, -RZ ;  /* 0x3fb8aa3b26267823 */ /* 0x000fc800000008ff */
[----:B------:R-:W-:Y:S08]  /*2930*/  MUFU.EX2 R16, R16 ;  /* 0x0000001000107308 */ /* 0x000ff00000000800 */
[----:B------:R-:W0:Y:S02]  /*2940*/  MUFU.EX2 R53, R38 ;  /* 0x0000002600357308 */ /* 0x000e240000000800 */
[----:B0-----:R-:W-:-:S06]  /*2950*/  F2FP.F16.F32.PACK_AB R53, R53, R16 ;  /* 0x000000103535723e */ /* 0x001fcc00000000ff */
[----:B------:R-:W-:-:S10]  /*2960*/  HFMA2.MMA R42, R42, -0.0009765625, -0.0009765625, R53 ;  /* 0x940094002a2a7835 */ /* 0x000fd40000000035 */
        /* <DEDUP_REMOVED lines=29> */
[C---:B------:R-:W-:Y:S02]  /*2b40*/  HSET2.BF.EQ.AND R44, R43.reuse, 0.0226898193359375, 0.0226898193359375, PT ;  /* 0x25cf25cf2b2c7433 */ /* 0x040fe40003802080 */
[----:B------:R-:W-:Y:S01]  /*2b50*/  FFMA R16, R16, 1.4426950216293334961, -RZ ;  /* 0x3fb8aa3b10107823 */ /* 0x000fe200000008ff */
[C---:B------:R-:W-:Y:S01]  /*2b60*/  HSET2.BF.EQ.AND R46, R43.reuse, -2.615234375, -2.615234375, PT ;  /* 0xc13bc13b2b2e7433 */ /* 0x040fe20003802080 */
[----:B------:R-:W-:Y:S01]  /*2b70*/  FFMA R38, R38, 1.4426950216293334961, -RZ ;  /* 0x3fb8aa3b26267823 */ /* 0x000fe200000008ff */
[----:B------:R-:W-:-:S03]  /*2b80*/  HSET2.BF.EQ.AND R43, R43, -2.966796875, -2.966796875, PT ;  /* 0xc1efc1ef2b2b7433 */ /* 0x000fc60003802080 */
[----:B------:R-:W-:Y:S08]  /*2b90*/  MUFU.EX2 R16, R16 ;  /* 0x0000001000107308 */ /* 0x000ff00000000800 */
[----:B------:R-:W0:Y:S02]  /*2ba0*/  MUFU.EX2 R53, R38 ;  /* 0x0000002600357308 */ /* 0x000e240000000800 */
[----:B0-----:R-:W-:-:S06]  /*2bb0*/  F2FP.F16.F32.PACK_AB R53, R53, R16 ;  /* 0x000000103535723e */ /* 0x001fcc00000000ff */
[----:B------:R-:W-:-:S10]  /*2bc0*/  HFMA2.MMA R42, R42, -0.0009765625, -0.0009765625, R53 ;  /* 0x940094002a2a7835 */ /* 0x000fd40000000035 */
[----:B------:R-:W-:-:S06]  /*2bd0*/  HFMA2 R42, R44, -0.0009765625, -0.0009765625, R42 ;  /* 0x940094002c2a7831 */ /* 0x000fcc000000002a */
[----:B------:R-:W-:-:S10]  /*2be0*/  HFMA2.MMA R42, R46, 6.103515625e-05, 6.103515625e-05, R42 ;  /* 0x040004002e2a7835 */ /* 0x000fd4000000002a */
[----:B------:R-:W-:-:S07]  /*2bf0*/  HFMA2 R43, R43, 3.0517578125e-05, 3.0517578125e-05, R42 ;  /* 0x020002002b2b7831 */ /* 0x000fce000000002a */
.L_x_374:
[----:B------:R-:W-:Y:S02]  /*2c00*/  HADD2 R16, R37.H0_H0, R37.H1_H1 ;  /* 0x3000002525107230 */ /* 0x000fe40000000800 */
[----:B------:R-:W-:Y:S01]  /*2c10*/  IMAD.MOV.U32 R44, RZ, RZ, RZ ;  /* 0x000000ffff2c7224 */ /* 0x000fe200078e00ff */
[----:B------:R-:W-:Y:S02]  /*2c20*/  MOV R42, RZ ;  /* 0x000000ff002a7202 */ /* 0x000fe40000000f00 */
[----:B------:R-:W-:Y:S01]  /*2c30*/  MOV R46, RZ ;  /* 0x000000ff002e7202 */ /* 0x000fe20000000f00 */
[----:B------:R-:W-:Y:S06]  /*2c40*/  @!P5 BRA `(.L_x_375) ;  /* 0x000000000030d947 */ /* 0x000fec0003800000 */
[----:B------:R-:W-:Y:S01]  /*2c50*/  ISETP.NE.AND P6, PT, R5, 0x2, PT ;  /* 0x000000020500780c */ /* 0x000fe20003fc5270 */
[----:B------:R-:W-:-:S05]  /*2c60*/  HADD2 R38, R39.H0_H0, R39.H1_H1 ;  /* 0x3000002727267230 */ /* 0x000fca0000000800 */
[----:B------:R-:W-:-:S05]  /*2c70*/  HADD2.F32 R38, -RZ, R38.H0_H0 ;  /* 0x20000026ff267230 */ /* 0x000fca0000004100 */
[----:B------:R-:W-:Y:S02]  /*2c80*/  FADD.FTZ R44, RZ, R38 ;  /* 0x00000026ff2c7221 */ /* 0x000fe40000010000 */
[----:B------:R-:W-:Y:S05]  /*2c90*/  @!P6 BRA `(.L_x_375) ;  /* 0x00000000001ce947 */ /* 0x000fea0003800000 */
[----:B------:R-:W-:Y:S01]  /*2ca0*/  ISETP.GE.U32.AND P6, PT, R5, 0x4, PT ;  /* 0x000000040500780c */ /* 0x000fe20003fc6070 */
[----:B------:R-:W-:-:S05]  /*2cb0*/  HADD2 R38, R41.H0_H0, R41.H1_H1 ;  /* 0x3000002929267230 */ /* 0x000fca0000000800 */
[----:B------:R-:W-:-:S07]  /*2cc0*/  HADD2.F32 R38, -RZ, R38.H0_H0 ;  /* 0x20000026ff267230 */ /* 0x000fce0000004100 */
[----:B------:R-:W-:-:S05]  /*2cd0*/  @P6 HADD2 R46, R43.H0_H0, R43.H1_H1 ;  /* 0x3000002b2b2e6230 */ /* 0x000fca0000000800 */
[----:B------:R-:W-:Y:S02]  /*2ce0*/  @P6 HADD2.F32 R48, -RZ, R46.H0_H0 ;  /* 0x2000002eff306230 */ /* 0x000fe40000004100 */
[----:B------:R-:W-:-:S03]  /*2cf0*/  FADD.FTZ R46, RZ, R38 ;  /* 0x00000026ff2e7221 */ /* 0x000fc60000010000 */
[----:B------:R-:W-:-:S07]  /*2d00*/  @P6 FADD.FTZ R42, RZ, R48 ;  /* 0x00000030ff2a6221 */ /* 0x000fce0000010000 */
.L_x_375:
[----:B------:R-:W-:Y:S01]  /*2d10*/  ISETP.GE.U32.AND P6, PT, R12, UR8, PT ;  /* 0x000000080c007c0c */ /* 0x000fe2000bfc6070 */
[----:B------:R-:W-:-:S05]  /*2d20*/  HADD2.F32 R16, -RZ, R16.H0_H0 ;  /* 0x20000010ff107230 */ /* 0x000fca0000004100 */
[----:B------:R-:W-:-:S07]  /*2d30*/  FADD.FTZ R48, RZ, R16 ;  /* 0x00000010ff307221 */ /* 0x000fce0000010000 */
[----:B------:R-:W-:Y:S05]  /*2d40*/  @P6 BRA `(.L_x_373) ;  /* 0x0000000400646947 */ /* 0x000fea0003800000 */
[----:B------:R-:W-:Y:S01]  /*2d50*/  HADD2 R40, R45, -R40.H0_H0 ;  /* 0xa00000282d287230 */ /* 0x000fe20000000000 */
[----:B------:R-:W-:-:S04]  /*2d60*/  ISETP.GE.U32.AND P6, PT, R5, 0x2, PT ;  /* 0x000000020500780c */ /* 0x000fc80003fc6070 */
        /* <DEDUP_REMOVED lines=71> */
.L_x_376:
[----:B------:R-:W-:-:S05]  /*31e0*/  HADD2 R16, R45.H0_H0, R45.H1_H1 ;  /* 0x3000002d2d107230 */ /* 0x000fca0000000800 */
[----:B------:R-:W-:-:S05]  /*31f0*/  HADD2.F32 R17, -RZ, R16.H0_H0 ;  /* 0x20000010ff117230 */ /* 0x000fca0000004100 */
[----:B------:R-:W-:Y:S01]  /*3200*/  FADD.FTZ R48, R48, R17 ;  /* 0x0000001130307221 */ /* 0x000fe20000010000 */
[----:B------:R-:W-:Y:S06]  /*3210*/  @!P5 BRA `(.L_x_373) ;  /* 0x000000000030d947 */ /* 0x000fec0003800000 */
[----:B------:R-:W-:Y:S01]  /*3220*/  ISETP.NE.AND P5, PT, R5, 0x2, PT ;  /* 0x000000020500780c */ /* 0x000fe20003fa5270 */
[----:B------:R-:W-:-:S05]  /*3230*/  HADD2 R16, R47.H0_H0, R47.H1_H1 ;  /* 0x3000002f2f107230 */ /* 0x000fca0000000800 */
[----:B------:R-:W-:-:S05]  /*3240*/  HADD2.F32 R17, -RZ, R16.H0_H0 ;  /* 0x20000010ff117230 */ /* 0x000fca0000004100 */
[----:B------:R-:W-:Y:S02]  /*3250*/  FADD.FTZ R44, R44, R17 ;  /* 0x000000112c2c7221 */ /* 0x000fe40000010000 */
[----:B------:R-:W-:Y:S05]  /*3260*/  @!P5 BRA `(.L_x_373) ;  /* 0x00000000001cd947 */ /* 0x000fea0003800000 */
[----:B------:R-:W-:Y:S01]  /*3270*/  ISETP.GE.U32.AND P5, PT, R5, 0x4, PT ;  /* 0x000000040500780c */ /* 0x000fe20003fa6070 */
[----:B------:R-:W-:-:S05]  /*3280*/  HADD2 R16, R49.H0_H0, R49.H1_H1 ;  /* 0x3000003131107230 */ /* 0x000fca0000000800 */
[----:B------:R-:W-:-:S05]  /*3290*/  HADD2.F32 R17, -RZ, R16.H0_H0 ;  /* 0x20000010ff117230 */ /* 0x000fca0000004100 */
[----:B------:R-:W-:Y:S02]  /*32a0*/  FADD.FTZ R46, R46, R17 ;  /* 0x000000112e2e7221 */ /* 0x000fe40000010000 */
[----:B------:R-:W-:-:S05]  /*32b0*/  @P5 HADD2 R18, R51.H0_H0, R51.H1_H1 ;  /* 0x3000003333125230 */ /* 0x000fca0000000800 */
[----:B------:R-:W-:-:S05]  /*32c0*/  @P5 HADD2.F32 R19, -RZ, R18.H0_H0 ;  /* 0x20000012ff135230 */ /* 0x000fca0000004100 */
[----:B------:R-:W-:-:S07]  /*32d0*/  @P5 FADD.FTZ R42, R42, R19 ;  /* 0x000000132a2a5221 */ /* 0x000fce0000010000 */
.L_x_373:
[----:B------:R-:W-:Y:S05]  /*32e0*/  BSYNC B0 ;  /* 0x0000000000007941 */ /* 0x000fea0003800000 */
.L_x_372:
        /* <DEDUP_REMOVED lines=29> */
[----:B------:R-:W-:Y:S01]  /*34c0*/  FMUL.FTZ R42, R11, 0.03125 ;  /* 0x3d0000000b2a7820 */ /* 0x000fe20000410000 */
[----:B---3--:R-:W-:Y:S02]  /*34d0*/  FADD.FTZ R48, R46, R17 ;  /* 0x000000112e307221 */ /* 0x008fe40000010000 */
[----:B------:R-:W2:Y:S02]  /*34e0*/  SHFL.BFLY PT, R17, R44, 0x2, 0x1f ;  /* 0x0c401f002c117f89 */ /* 0x000ea400000e0000 */
[----:B------:R-:W-:Y:S02]  /*34f0*/  FSETP.GT.FTZ.AND P6, PT, R42, R21, PT ;  /* 0x000000152a00720b */ /* 0x000fe40003fd4000 */
[----:B------:R-:W3:Y:S01]  /*3500*/  SHFL.BFLY PT, R55, R48, 0x2, 0x1f ;  /* 0x0c401f0030377f89 */ /* 0x000ee200000e0000 */
[----:B0-----:R-:W-:Y:S01]  /*3510*/  FADD.FTZ R18, R19, R18 ;  /* 0x0000001213127221 */ /* 0x001fe20000010000 */
[----:B-1----:R-:W-:Y:S01]  /*3520*/  FADD.FTZ R40, R53, R40 ;  /* 0x0000002835287221 */ /* 0x002fe20000010000 */
[----:B--2---:R-:W-:-:S03]  /*3530*/  FADD.FTZ R16, R44, R17 ;  /* 0x000000112c107221 */ /* 0x004fc60000010000 */
[----:B------:R-:W0:Y:S01]  /*3540*/  SHFL.BFLY PT, R17, R18, 0x1, 0x1f ;  /* 0x0c201f0012117f89 */ /* 0x000e2200000e0000 */
[----:B---3--:R-:W-:-:S03]  /*3550*/  FADD.FTZ R38, R48, R55 ;  /* 0x0000003730267221 */ /* 0x008fc60000010000 */
[----:B------:R-:W1:Y:S04]  /*3560*/  SHFL.BFLY PT, R55, R40, 0x1, 0x1f ;  /* 0x0c201f0028377f89 */ /* 0x000e6800000e0000 */
[----:B------:R-:W2:Y:S04]  /*3570*/  SHFL.BFLY PT, R57, R16, 0x1, 0x1f ;  /* 0x0c201f0010397f89 */ /* 0x000ea800000e0000 */
[----:B------:R-:W3:Y:S01]  /*3580*/  SHFL.BFLY PT, R19, R38, 0x1, 0x1f ;  /* 0x0c201f0026137f89 */ /* 0x000ee200000e0000 */
[----:B0-----:R-:W-:Y:S01]  /*3590*/  FADD.FTZ R53, R18, R17 ;  /* 0x0000001112357221 */ /* 0x001fe20000010000 */
[----:B-1----:R-:W-:-:S04]  /*35a0*/  FADD.FTZ R55, R40, R55 ;  /* 0x0000003728377221 */ /* 0x002fc80000010000 */
[----:B------:R-:W-:Y:S01]  /*35b0*/  @!P5 STS [R8], R53 ;  /* 0x000000350800d388 */ /* 0x000fe20000000800 */
[----:B--2---:R-:W-:-:S03]  /*35c0*/  FADD.FTZ R57, R16, R57 ;  /* 0x0000003910397221 */ /* 0x004fc60000010000 */
[----:B------:R-:W-:Y:S01]  /*35d0*/  @!P5 STS [R8+0x84], R55 ;  /* 0x000084370800d388 */ /* 0x000fe20000000800 */
[----:B------:R-:W-:Y:S01]  /*35e0*/  CS2R R16, SRZ ;  /* 0x0000000000107805 */ /* 0x000fe2000001ff00 */
[----:B---3--:R-:W-:Y:S02]  /*35f0*/  FADD.FTZ R59, R38, R19 ;  /* 0x00000013263b7221 */ /* 0x008fe40000010000 */
[----:B------:R-:W-:Y:S01]  /*3600*/  @!P5 STS [R8+0x108], R57 ;  /* 0x000108390800d388 */ /* 0x000fe20000000800 */
[----:B------:R-:W-:-:S03]  /*3610*/  CS2R R18, SRZ ;  /* 0x0000000000127805 */ /* 0x000fc6000001ff00 */
        /* <DEDUP_REMOVED lines=11> */
[----:B-1----:R-:W-:-:S04]  /*36d0*/  FADD.FTZ R40, R53, R16 ;  /* 0x0000001035287221 */ /* 0x002fc80000010000 */
[----:B------:R-:W0:Y:S01]  /*36e0*/  SHFL.BFLY PT, R53, R38, 0x8, 0x1f ;  /* 0x0d001f0026357f89 */ /* 0x000e2200000e0000 */
[----:B--2---:R-:W-:Y:S01]  /*36f0*/  FADD.FTZ R42, R42, R19 ;  /* 0x000000132a2a7221 */ /* 0x004fe20000010000 */
[----:B---3--:R-:W-:-:S04]  /*3700*/  FADD.FTZ R46, R55, R18 ;  /* 0x00000012372e7221 */ /* 0x008fc80000010000 */
[----:B------:R-:W1:Y:S04]  /*3710*/  SHFL.BFLY PT, R57, R42, 0x8, 0x1f ;  /* 0x0d001f002a397f89 */ /* 0x000e6800000e0000 */
[----:B------:R-:W2:Y:S04]  /*3720*/  SHFL.BFLY PT, R55, R40, 0x8, 0x1f ;  /* 0x0d001f0028377f89 */ /* 0x000ea800000e0000 */
[----:B------:R-:W3:Y:S01]  /*3730*/  SHFL.BFLY PT, R17, R46, 0x8, 0x1f ;  /* 0x0d001f002e117f89 */ /* 0x000ee200000e0000 */
[----:B0-----:R-:W-:-:S05]  /*3740*/  FADD.FTZ R53, R38, R53 ;  /* 0x0000003526357221 */ /* 0x001fca0000010000 */
[----:B------:R-:W0:Y:S01]  /*3750*/  SHFL.BFLY PT, R16, R53, 0x4, 0x1f ;  /* 0x0c801f0035107f89 */ /* 0x000e2200000e0000 */
[----:B-1----:R-:W-:Y:S01]  /*3760*/  FADD.FTZ R57, R42, R57 ;  /* 0x000000392a397221 */ /* 0x002fe20000010000 */
[----:B--2---:R-:W-:-:S04]  /*3770*/  FADD.FTZ R55, R40, R55 ;  /* 0x0000003728377221 */ /* 0x004fc80000010000 */
[----:B------:R-:W1:Y:S01]  /*3780*/  SHFL.BFLY PT, R44, R57, 0x4, 0x1f ;  /* 0x0c801f00392c7f89 */ /* 0x000e6200000e0000 */
[----:B---3--:R-:W-:-:S03]  /*3790*/  FADD.FTZ R48, R46, R17 ;  /* 0x000000112e307221 */ /* 0x008fc60000010000 */
[----:B------:R-:W2:Y:S04]  /*37a0*/  SHFL.BFLY PT, R18, R55, 0x4, 0x1f ;  /* 0x0c801f0037127f89 */ /* 0x000ea800000e0000 */
[----:B------:R-:W3:Y:S01]  /*37b0*/  SHFL.BFLY PT, R17, R48, 0x4, 0x1f ;  /* 0x0c801f0030117f89 */ /* 0x000ee200000e0000 */
        /* <DEDUP_REMOVED lines=21> */
.L_x_377:
[----:B------:R-:W0:Y:S04]  /*3910*/  SHFL.BFLY PT, R17, R48, 0x10, 0x1f ;  /* 0x0e001f0030117f89 */ /* 0x000e2800000e0000 */
        /* <DEDUP_REMOVED lines=36> */
[----:B-1----:R-:W-:Y:S01]  /*3b60*/  FADD.FTZ R55, R40, R55 ;  /* 0x0000003728377221 */ /* 0x002fe20000010000 */
[----:B--2---:R-:W-:Y:S01]  /*3b70*/  FADD.FTZ R57, R16, R57 ;  /* 0x0000003910397221 */ /* 0x004fe20000010000 */
[----:B---3--:R-:W-:-:S07]  /*3b80*/  FADD.FTZ R19, R38, R19 ;  /* 0x0000001326137221 */ /* 0x008fce0000010000 */
.L_x_378:
[----:B------:R-:W-:Y:S04]  /*3b90*/  BSSY B0, `(.L_x_379) ;  /* 0x0000012000007945 */ /* 0x000fe80003800000 */
[----:B------:R-:W-:Y:S05]  /*3ba0*/  @P4 BRA `(.L_x_380) ;  /* 0x0000000000404947 */ /* 0x000fea0003800000 */
[----:B------:R-:W0:Y:S01]  /*3bb0*/  S2UR UR5, SR_CgaCtaId ;  /* 0x00000000000579c3 */ /* 0x000e220000008800 */
[----:B------:R-:W-:Y:S01]  /*3bc0*/  FADD.FTZ R55, R55, 9.9999999747524270788e-07 ;  /* 0x358637bd37377421 */ /* 0x000fe20000010000 */
[----:B------:R-:W-:Y:S01]  /*3bd0*/  FADD.FTZ R17, R17, 9.9999999747524270788e-07 ;  /* 0x358637bd11117421 */ /* 0x000fe20000010000 */
[----:B------:R-:W-:Y:S01]  /*3be0*/  FADD.FTZ R57, R57, 9.9999999747524270788e-07 ;  /* 0x358637bd39397421 */ /* 0x000fe20000010000 */
[----:B------:R-:W-:Y:S01]  /*3bf0*/  FADD.FTZ R38, R19, 9.9999999747524270788e-07 ;  /* 0x358637bd13267421 */ /* 0x000fe20000010000 */
[----:B------:R-:W-:Y:S01]  /*3c00*/  UMOV UR4, 0x400 ;  /* 0x0000040000047882 */ /* 0x000fe20000000000 */
[----:B------:R-:W1:Y:S08]  /*3c10*/  MUFU.RCP R16, R17 ;  /* 0x0000001100107308 */ /* 0x000e700000001000 */
[----:B------:R-:W2:Y:S08]  /*3c20*/  MUFU.RCP R55, R55 ;  /* 0x0000003700377308 */ /* 0x000eb00000001000 */
[----:B------:R-:W3:Y:S01]  /*3c30*/  MUFU.RCP R18, R57 ;  /* 0x0000003900127308 */ /* 0x000ee20000001000 */
[----:B-1----:R-:W-:Y:S01]  /*3c40*/  FADD.FTZ R16, R16, -RZ ;  /* 0x800000ff10107221 */ /* 0x002fe20000010000 */
[----:B0-----:R-:W-:-:S06]  /*3c50*/  ULEA UR4, UR5, UR4, 0x18 ;  /* 0x0000000405047291 */ /* 0x001fcc000f8ec03f */
[----:B------:R-:W0:Y:S01]  /*3c60*/  MUFU.RCP R19, R38 ;  /* 0x0000002600137308 */ /* 0x000e220000001000 */
[----:B--2---:R-:W-:Y:S01]  /*3c70*/  FADD.FTZ R17, R55, -RZ ;  /* 0x800000ff37117221 */ /* 0x004fe20000010000 */
[----:B---3--:R-:W-:Y:S01]  /*3c80*/  FADD.FTZ R18, R18, -RZ ;  /* 0x800000ff12127221 */ /* 0x008fe20000010000 */
[----:B0-----:R-:W-:-:S05]  /*3c90*/  FADD.FTZ R19, R19, -RZ ;  /* 0x800000ff13137221 */ /* 0x001fca0000010000 */
[----:B------:R0:W-:Y:S02]  /*3ca0*/  STS.128 [UR4], R16 ;  /* 0x00000010ff007988 */ /* 0x0001e40008000c04 */
.L_x_380:
[----:B------:R-:W-:Y:S05]  /*3cb0*/  BSYNC B0 ;  /* 0x0000000000007941 */ /* 0x000fea0003800000 */
.L_x_379:
[----:B------:R-:W-:Y:S01]  /*3cc0*/  BAR.SYNC.DEFER_BLOCKING 0x0 ;  /* 0x0000000000007b1d */ /* 0x000fe20000010000 */
[----:B------:R-:W-:-:S05]  /*3cd0*/  ISETP.GE.U32.AND P4, PT, R24, UR8, PT ;  /* 0x0000000818007c0c */ /* 0x000fca000bf86070 */
[----:B------:R-:W-:Y:S08]  /*3ce0*/  BSSY B0, `(.L_x_381) ;  /* 0x000004d000007945 */ /* 0x000ff00003800000 */
[----:B------:R-:W-:Y:S05]  /*3cf0*/  @P4 BRA `(.L_x_382) ;  /* 0x00000004002c4947 */ /* 0x000fea0003800000 */
[----:B------:R-:W-:Y:S05]  /*3d00*/  @!P3 BRA `(.L_x_382) ;  /* 0x000000040028b947 */ /* 0x000fea0003800000 */
[----:B------:R-:W1:Y:S01]  /*3d10*/  S2UR UR5, SR_CgaCtaId ;  /* 0x00000000000579c3 */ /* 0x000e620000008800 */
[----:B------:R-:W-:Y:S01]  /*3d20*/  UMOV UR4, 0x400 ;  /* 0x0000040000047882 */ /* 0x000fe20000000000 */
[----:B------:R-:W-:Y:S02]  /*3d30*/  MOV R38, UR17 ;  /* 0x0000001100267c02 */ /* 0x000fe40008000f00 */
[----:B------:R-:W-:Y:S02]  /*3d40*/  MOV R55, UR9 ;  /* 0x0000000900377c02 */ /* 0x000fe40008000f00 */
[----:B------:R-:W-:Y:S02]  /*3d50*/  ISETP.NE.AND P3, PT, R5, 0x1, PT ;  /* 0x000000010500780c */ /* 0x000fe40003f65270 */
[----:B------:R-:W2:Y:S01]  /*3d60*/  LDC.64 R52, c[0x0][0x210] ;  /* 0x00008400ff347b82 */ /* 0x000ea20000000a00 */
[----:B------:R-:W-:Y:S01]  /*3d70*/  IMAD R38, R38, R55, UR7 ;  /* 0x0000000726267e24 */ /* 0x000fe2000f8e0237 */
[----:B------:R-:W-:-:S03]  /*3d80*/  ISETP.GE.U32.AND P5, PT, R12, UR8, PT ;  /* 0x000000080c007c0c */ /* 0x000fc6000bfa6070 */
[----:B------:R-:W-:-:S05]  /*3d90*/  IMAD R59, R38, UR8, RZ ;  /* 0x00000008263b7c24 */ /* 0x000fca000f8e02ff */
[----:B------:R-:W-:Y:S01]  /*3da0*/  IADD3 R55, R59, R24, RZ ;  /* 0x000000183b377210 */ /* 0x000fe20007ffe0ff */
[----:B-1----:R-:W-:-:S04]  /*3db0*/  ULEA UR4, UR5, UR4, 0x18 ;  /* 0x0000000405047291 */ /* 0x002fc8000f8ec03f */
[----:B--2---:R-:W-:-:S05]  /*3dc0*/  IMAD.WIDE R54, R55, 0x4, R52 ;  /* 0x0000000437367825 */ /* 0x004fca00078e0234 */
[----:B0-----:R-:W0:Y:S02]  /*3dd0*/  LDS.128 R16, [UR4] ;  /* 0x00000004ff107984 */ /* 0x001e240008000c00 */
[----:B0-----:R-:W-:-:S05]  /*3de0*/  F2FP.F16.F32.PACK_AB R16, RZ, R16 ;  /* 0x00000010ff10723e */ /* 0x001fca00000000ff */
[----:B------:R-:W-:-:S05]  /*3df0*/  HMUL2 R57, R37, R16.H0_H0 ;  /* 0x2000001025397232 */ /* 0x000fca0000000000 */
[----:B------:R0:W-:Y:S01]  /*3e00*/  STG.E desc[UR14][R54.64], R57 ;  /* 0x0000003936007986 */ /* 0x0001e2000c10190e */
[----:B------:R-:W-:Y:S05]  /*3e10*/  @!P3 BRA `(.L_x_383) ;  /* 0x000000000024b947 */ /* 0x000fea0003800000 */
[----:B------:R-:W-:Y:S02]  /*3e20*/  ISETP.NE.AND P6, PT, R5, 0x2, PT ;  /* 0x000000020500780c */ /* 0x000fe40003fc5270 */
[----:B0-----:R-:W-:-:S05]  /*3e30*/  IADD3 R55, R38, UR16, RZ ;  /* 0x0000001026377c10 */ /* 0x001fca000fffe0ff */
[----:B------:R-:W-:-:S06]  /*3e40*/  IMAD R25, R55, UR8, R24 ;  /* 0x0000000837197c24 */ /* 0x000fcc000f8e0218 */
[----:B------:R-:W-:Y:S05]  /*3e50*/  @!P6 BRA `(.L_x_383) ;  /* 0x000000000014e947 */ /* 0x000fea0003800000 */
[----:B------:R-:W-:Y:S02]  /*3e60*/  ISETP.GE.U32.AND P6, PT, R5, 0x4, PT ;  /* 0x000000040500780c */ /* 0x000fe40003fc6070 */
[----:B------:R-:W-:-:S11]  /*3e70*/  IADD3 R27, R55, UR16, RZ ;  /* 0x00000010371b7c10 */ /* 0x000fd6000fffe0ff */
[C---:B------:R-:W-:Y:S01]  /*3e80*/  @P6 IADD3 R55, R27.reuse, UR16, RZ ;  /* 0x000000101b376c10 */ /* 0x040fe2000fffe0ff */
[----:B------:R-:W-:-:S04]  /*3e90*/  IMAD R27, R27, UR8, R24 ;  /* 0x000000081b1b7c24 */ /* 0x000fc8000f8e0218 */
[----:B------:R-:W-:-:S07]  /*3ea0*/  @P6 IMAD R28, R55, UR8, R24 ;  /* 0x00000008371c6c24 */ /* 0x000fce000f8e0218 */
.L_x_383:
[----:B------:R-:W-:Y:S05]  /*3eb0*/  @!P3 BRA `(.L_x_384) ;  /* 0x00000000003cb947 */ /* 0x000fea0003800000 */
[----:B------:R-:W-:Y:S01]  /*3ec0*/  F2FP.F16.F32.PACK_AB R40, RZ, R17 ;  /* 0x00000011ff28723e */ /* 0x000fe200000000ff */
[----:B0-----:R-:W-:Y:S01]  /*3ed0*/  IMAD.WIDE R54, R25, 0x4, R52 ;  /* 0x0000000419367825 */ /* 0x001fe200078e0234 */
[----:B------:R-:W-:-:S03]  /*3ee0*/  ISETP.NE.AND P6, PT, R5, 0x2, PT ;  /* 0x000000020500780c */ /* 0x000fc60003fc5270 */
[----:B------:R-:W-:-:S05]  /*3ef0*/  HMUL2 R57, R39, R40.H0_H0 ;  /* 0x2000002827397232 */ /* 0x000fca0000000000 */
[----:B------:R1:W-:Y:S05]  /*3f00*/  STG.E desc[UR14][R54.64], R57 ;  /* 0x0000003936007986 */ /* 0x0003ea000c10190e */
[----:B------:R-:W-:Y:S05]  /*3f10*/  @!P6 BRA `(.L_x_384) ;  /* 0x000000000024e947 */ /* 0x000fea0003800000 */
[----:B------:R-:W-:Y:S01]  /*3f20*/  ISETP.GE.U32.AND P6, PT, R5, 0x4, PT ;  /* 0x000000040500780c */ /* 0x000fe20003fc6070 */
[----:B-1----:R-:W-:Y:S01]  /*3f30*/  IMAD.WIDE R56, R27, 0x4, R52 ;  /* 0x000000041b387825 */ /* 0x002fe200078e0234 */
[----:B------:R-:W-:-:S05]  /*3f40*/  F2FP.F16.F32.PACK_AB R40, RZ, R18 ;  /* 0x00000012ff28723e */ /* 0x000fca00000000ff */
[----:B------:R-:W-:-:S05]  /*3f50*/  HMUL2 R61, R41, R40.H0_H0 ;  /* 0x20000028293d7232 */ /* 0x000fca0000000000 */
[----:B------:R2:W-:Y:S01]  /*3f60*/  STG.E desc[UR14][R56.64], R61 ;  /* 0x0000003d38007986 */ /* 0x0005e2000c10190e */
[----:B------:R-:W-:Y:S01]  /*3f70*/  @P6 F2FP.F16.F32.PACK_AB R42, RZ, R19 ;  /* 0x00000013ff2a623e */ /* 0x000fe200000000ff */
[----:B------:R-:W-:-:S04]  /*3f80*/  @P6 IMAD.WIDE R54, R28, 0x4, R52 ;  /* 0x000000041c366825 */ /* 0x000fc800078e0234 */
[----:B------:R-:W-:-:S05]  /*3f90*/  @P6 HMUL2 R42, R43, R42.H0_H0 ;  /* 0x2000002a2b2a6232 */ /* 0x000fca0000000000 */
[----:B------:R2:W-:Y:S02]  /*3fa0*/  @P6 STG.E desc[UR14][R54.64], R42 ;  /* 0x0000002a36006986 */ /* 0x0005e4000c10190e */
.L_x_384:
[----:B------:R-:W-:Y:S05]  /*3fb0*/  @P5 BRA `(.L_x_382) ;  /* 0x00000000007c5947 */ /* 0x000fea0003800000 */
[----:B012---:R-:W-:Y:S01]  /*3fc0*/  IADD3 R55, R12, R59, RZ ;  /* 0x0000003b0c377210 */ /* 0x007fe20007ffe0ff */
[----:B------:R-:W-:Y:S01]  /*3fd0*/  HMUL2 R57, R45, R16.H0_H0 ;  /* 0x200000102d397232 */ /* 0x000fe20000000000 */
[----:B------:R-:W-:-:S03]  /*3fe0*/  ISETP.GE.U32.AND P5, PT, R5, 0x2, PT ;  /* 0x000000020500780c */ /* 0x000fc60003fa6070 */
[----:B------:R-:W-:-:S05]  /*3ff0*/  IMAD.WIDE R54, R55, 0x4, R52 ;  /* 0x0000000437367825 */ /* 0x000fca00078e0234 */
[----:B------:R0:W-:Y:S05]  /*4000*/  STG.E desc[UR14][R54.64], R57 ;  /* 0x0000003936007986 */ /* 0x0001ea000c10190e */
        /* <DEDUP_REMOVED lines=10> */
.L_x_385:
[----:B------:R-:W-:Y:S05]  /*40b0*/  @!P3 BRA `(.L_x_382) ;  /* 0x00000000003cb947 */ /* 0x000fea0003800000 */
[----:B0-----:R-:W-:Y:S01]  /*40c0*/  F2FP.F16.F32.PACK_AB R55, RZ, R17 ;  /* 0x00000011ff37723e */ /* 0x001fe200000000ff */
[----:B------:R-:W-:Y:S01]  /*40d0*/  IMAD.WIDE R16, R25, 0x4, R52 ;  /* 0x0000000419107825 */ /* 0x000fe200078e0234 */
[----:B------:R-:W-:-:S03]  /*40e0*/  ISETP.NE.AND P3, PT, R5, 0x2, PT ;  /* 0x000000020500780c */ /* 0x000fc60003f65270 */
[----:B------:R-:W-:-:S05]  /*40f0*/  HMUL2 R55, R47, R55.H0_H0 ;  /* 0x200000372f377232 */ /* 0x000fca0000000000 */
[----:B------:R3:W-:Y:S05]  /*4100*/  STG.E desc[UR14][R16.64], R55 ;  /* 0x0000003710007986 */ /* 0x0007ea000c10190e */
[----:B------:R-:W-:Y:S05]  /*4110*/  @!P3 BRA `(.L_x_382) ;  /* 0x000000000024b947 */ /* 0x000fea0003800000 */
[----:B------:R-:W-:Y:S01]  /*4120*/  ISETP.GE.U32.AND P3, PT, R5, 0x4, PT ;  /* 0x000000040500780c */ /* 0x000fe20003f66070 */
[----:B---3--:R-:W-:Y:S01]  /*4130*/  IMAD.WIDE R16, R27, 0x4, R52 ;  /* 0x000000041b107825 */ /* 0x008fe200078e0234 */
[----:B------:R-:W-:-:S05]  /*4140*/  F2FP.F16.F32.PACK_AB R5, RZ, R18 ;  /* 0x00000012ff05723e */ /* 0x000fca00000000ff */
[----:B------:R-:W-:-:S05]  /*4150*/  HMUL2 R5, R49, R5.H0_H0 ;  /* 0x2000000531057232 */ /* 0x000fca0000000000 */
[----:B------:R4:W-:Y:S01]  /*4160*/  STG.E desc[UR14][R16.64], R5 ;  /* 0x0000000510007986 */ /* 0x0009e2000c10190e */
[----:B------:R-:W-:Y:S01]  /*4170*/  @P3 F2FP.F16.F32.PACK_AB R19, RZ, R19 ;  /* 0x00000013ff13323e */ /* 0x000fe200000000ff */
[----:B------:R-:W-:-:S04]  /*4180*/  @P3 IMAD.WIDE R52, R28, 0x4, R52 ;  /* 0x000000041c343825 */ /* 0x000fc800078e0234 */
[----:B------:R-:W-:-:S05]  /*4190*/  @P3 HMUL2 R19, R51, R19.H0_H0 ;  /* 0x2000001333133232 */ /* 0x000fca0000000000 */
[----:B------:R4:W-:Y:S02]  /*41a0*/  @P3 STG.E desc[UR14][R52.64], R19 ;  /* 0x0000001334003986 */ /* 0x0009e4000c10190e */
.L_x_382:
[----:B------:R-:W-:Y:S05]  /*41b0*/  BSYNC B0 ;  /* 0x0000000000007941 */ /* 0x000fea0003800000 */
.L_x_381:
[----:B------:R-:W-:-:S04]  /*41c0*/  ULEA UR7, UR16, UR7, 0x2 ;  /* 0x0000000710077291 */ /* 0x000fc8000f8e103f */
[----:B------:R-:W-:-:S06]  /*41d0*/  UISETP.GE.AND UP0, UPT, UR7, UR17, UPT ;  /* 0x000000110700728c */ /* 0x000fcc000bf06270 */
[----:B------:R-:W-:-:S13]  /*41e0*/  PLOP3.LUT P3, PT, PT, PT, UP0, 0x80, 0x0 ;  /* 0x000000000000781c */ /* 0x000fda0003f6f008 */
[----:B------:R-:W-:Y:S05]  /*41f0*/  @!P3 BRA `(.L_x_386) ;  /* 0xffffffc0009cb947 */ /* 0x000fea000383ffff */
[----:B------:R-:W-:Y:S05]  /*4200*/  EXIT ;  /* 0x000000000000794d */ /* 0x000fea0003800000 */
.L_x_387:
        /* <DEDUP_REMOVED lines=15> */
.L_x_564:


//--------------------- .text._ZN17fastertransformer14softmax_kernelIffLi4EEEvPT_PKT0_PKS1_S7_iiiif --------------------------
	.section	.text._ZN17fastertransformer14softmax_kernelIffLi4EEEvPT_PKT0_PKS1_S7_iiiif,"ax",@progbits
	.align	128
        .global         _ZN17fastertransformer14softmax_kernelIffLi4EEEvPT_PKT0_PKS1_S7_iiiif
        .type           _ZN17fastertransformer14softmax_kernelIffLi4EEEvPT_PKT0_PKS1_S7_iiiif,@function
        .size           _ZN17fastertransformer14softmax_kernelIffLi4EEEvPT_PKT0_PKS1_S7_iiiif,(.L_x_565 - _ZN17fastertransformer14softmax_kernelIffLi4EEEvPT_PKT0_PKS1_S7_iiiif)
        .other          _ZN17fastertransformer14softmax_kernelIffLi4EEEvPT_PKT0_PKS1_S7_iiiif,@"STO_CUDA_ENTRY STV_DEFAULT"
_ZN17fastertransformer14softmax_kernelIffLi4EEEvPT_PKT0_PKS1_S7_iiiif:
.text._ZN17fastertransformer14softmax_kernelIffLi4EEEvPT_PKT0_PKS1_S7_iiiif:
        /* <DEDUP_REMOVED lines=38> */
.L_x_401:
        /* <DEDUP_REMOVED lines=27> */
.L_x_390:
        /* <DEDUP_REMOVED lines=32> */
.L_x_389:
[----:B------:R-:W-:Y:S05]  /*0610*/  BSYNC B0 ;  /* 0x0000000000007941 */ /* 0x000fea0003800000 */
.L_x_388:
        /* <DEDUP_REMOVED lines=40> */
.L_x_391:
        /* <DEDUP_REMOVED lines=10> */
.L_x_392:
        /* <DEDUP_REMOVED lines=16> */
.L_x_395:
        /* <DEDUP_REMOVED lines=17> */
.L_x_394:
[----:B------:R-:W-:Y:S05]  /*0b50*/  BSYNC B0 ;  /* 0x0000000000007941 */ /* 0x000fea0003800000 */
.L_x_393:
        /* <DEDUP_REMOVED lines=40> */
.L_x_396:
        /* <DEDUP_REMOVED lines=10> */
.L_x_397:
        /* <DEDUP_REMOVED lines=27> */
.L_x_400:
        /* <DEDUP_REMOVED lines=18> */
.L_x_399:
[----:B------:R-:W-:Y:S05]  /*1150*/  BSYNC B0 ;  /* 0x0000000000007941 */ /* 0x000fea0003800000 */
.L_x_398:
        /* <DEDUP_REMOVED lines=8> */
.L_x_402:
        /* <DEDUP_REMOVED lines=10> */
.L_x_565:


//--------------------- .text._ZN17fastertransformer17softmax_kernel_h2I6__halfLi4EEEvPT_PKS2_S5_S5_iiiiS2_ --------------------------
	.section	.text._ZN17fastertransformer17softmax_kernel_h2I6__halfLi4EEEvPT_PKS2_S5_S5_iiiiS2_,"ax",@progbits
	.align	128
        .global         _ZN17fastertransformer17softmax_kernel_h2I6__halfLi4EEEvPT_PKS2_S5_S5_iiiiS2_
        .type           _ZN17fastertransformer17softmax_kernel_h2I6__halfLi4EEEvPT_PKS2_S5_S5_iiiiS2_,@function
        .size           _ZN17fastertransformer17softmax_kernel_h2I6__halfLi4EEEvPT_PKS2_S5_S5_iiiiS2_,(.L_x_566 - _ZN17fastertransformer17softmax_kernel_h2I6__halfLi4EEEvPT_PKS2_S5_S5_iiiiS2_)
        .other          _ZN17fastertransformer17softmax_kernel_h2I6__halfLi4EEEvPT_PKS2_S5_S5_iiiiS2_,@"STO_CUDA_ENTRY STV_DEFAULT"
_ZN17fastertransformer17softmax_kernel_h2I6__halfLi4EEEvPT_PKS2_S5_S5_iiiiS2_:
.text._ZN17fastertransformer17softmax_kernel_h2I6__halfLi4EEEvPT_PKS2_S5_S5_iiiiS2_:
        /* <DEDUP_REMOVED lines=18> */
[----:B------:R-:W-:Y:S01]  /*0120*/  ULEA.HI UR4, UR4, UR4, URZ, 0x1 ;  /* 0x0000000404047291 */ /* 0x000fe2000f8f083f */
[----:B------:R-:W-:Y:S01]  /*0130*/  HFMA2.MMA R14, -RZ, RZ, 0, 0 ;  /* 0x00000000ff0e7435 */ /* 0x000fe200000001ff */
[----:B------:R-:W-:Y:S02]  /*0140*/  UIADD3 UR6, UR5, 0x8, URZ ;  /* 0x0000000805067890 */ /* 0x000fe4000fffe03f */
[----:B------:R-:W2:Y:S01]  /*0150*/  LDC R16, c[0x0][0x234] ;  /* 0x00008d00ff107b82 */ /* 0x000ea20000000800 */
[----:B------:R-:W-:-:S02]  /*0160*/  UIADD3 UR7, UR5, 0x88, URZ ;  /* 0x0000008805077890 */ /* 0x000fc4000fffe03f */
[----:B------:R-:W-:Y:S01]  /*0170*/  USHF.R.S32.HI UR5, URZ, 0x1, UR4 ;  /* 0x000000013f057899 */ /* 0x000fe20008011404 */
[----:B-----5:R-:W-:Y:S02]  /*0180*/  @P0 PRMT R14, R2, 0x5410, R2 ;  /* 0x00005410020e0816 */ /* 0x020fe40000000002 */
[----:B------:R-:W-:Y:S02]  /*0190*/  UMOV UR4, UR9 ;  /* 0x0000000900047c82 */ /* 0x000fe40008000000 */
[----:B------:R-:W3:Y:S01]  /*01a0*/  S2UR UR8, SR_CgaCtaId ;  /* 0x00000000000879c3 */ /* 0x000ee20000008800 */
[----:B-1----:R-:W-:Y:S02]  /*01b0*/  I2FP.F32.U32 R10, R27 ;  /* 0x0000001b000a7245 */ /* 0x002fe40000201000 */
[-C--:B0-----:R-:W-:Y:S02]  /*01c0*/  IADD3 R25, R27, R24.reuse, RZ ;  /* 0x000000181b197210 */ /* 0x081fe40007ffe0ff */
[----:B------:R-:W-:-:S02]  /*01d0*/  I2FP.F32.S32 R13, R24 ;  /* 0x00000018000d7245 */ /* 0x000fc40000201400 */
[----:B------:R-:W-:Y:S01]  /*01e0*/  IADD3 R17, R25, R27, RZ ;  /* 0x0000001b19117210 */ /* 0x000fe20007ffe0ff */
[----:B--2---:R-:W-:Y:S01]  /*01f0*/  IMAD R16, R26, R16, R5 ;  /* 0x000000101a107224 */ /* 0x004fe200078e0205 */
[----:B------:R-:W-:Y:S01]  /*0200*/  I2FP.F32.S32 R11, R25 ;  /* 0x00000019000b7245 */ /* 0x000fe20000201400 */
[----:B------:R-:W-:Y:S01]  /*0210*/  FADD.FTZ R13, R13, R13 ;  /* 0x0000000d0d0d7221 */ /* 0x000fe20000010000 */
[----:B------:R-:W-:Y:S01]  /*0220*/  IADD3 R15, R17, R27, RZ ;  /* 0x0000001b110f7210 */ /* 0x000fe20007ffe0ff */
[----:B---3--:R-:W-:Y:S01]  /*0230*/  ULEA UR6, UR8, UR6, 0x18 ;  /* 0x0000000608067291 */ /* 0x008fe2000f8ec03f */
[----:B------:R-:W-:Y:S01]  /*0240*/  I2FP.F32.S32 R9, R17 ;  /* 0x0000001100097245 */ /* 0x000fe20000201400 */
[----:B------:R-:W-:Y:S01]  /*0250*/  FADD.FTZ R11, R11, R11 ;  /* 0x0000000b0b0b7221 */ /* 0x000fe20000010000 */
[----:B------:R-:W-:Y:S01]  /*0260*/  I2FP.F32.S32 R7, R15 ;  /* 0x0000000f00077245 */ /* 0x000fe20000201400 */
[----:B------:R-:W-:Y:S01]  /*0270*/  ULEA UR7, UR8, UR7, 0x18 ;  /* 0x0000000708077291 */ /* 0x000fe2000f8ec03f */
[----:B------:R-:W-:Y:S01]  /*0280*/  SHF.R.U32.HI R8, RZ, 0x3, R24 ;  /* 0x00000003ff087819 */ /* 0x000fe20000011618 */
[----:B------:R-:W-:Y:S01]  /*0290*/  FADD.FTZ R9, R9, R9 ;  /* 0x0000000909097221 */ /* 0x000fe20000010000 */
[----:B------:R-:W-:Y:S01]  /*02a0*/  SHF.L.U32 R6, R24, 0x2, RZ ;  /* 0x0000000218067819 */ /* 0x000fe200000006ff */
[----:B------:R-:W-:Y:S01]  /*02b0*/  FADD.FTZ R7, R7, R7 ;  /* 0x0000000707077221 */ /* 0x000fe20000010000 */
[----:B------:R-:W-:-:S02]  /*02c0*/  I2FP.F32.U32 R12, R24 ;  /* 0x00000018000c7245 */ /* 0x000fc40000201000 */
[----:B------:R-:W-:Y:S02]  /*02d0*/  LOP3.LUT R8, R8, 0x1ffffffc, RZ, 0xc0, !PT ;  /* 0x1ffffffc08087812 */ /* 0x000fe400078ec0ff */
[----:B------:R-:W-:Y:S02]  /*02e0*/  ISETP.GE.U32.AND P1, PT, R24, UR5, PT ;  /* 0x0000000518007c0c */ /* 0x000fe4000bf26070 */
[----:B------:R-:W-:-:S11]  /*02f0*/  LOP3.LUT R6, R6, 0x7c, RZ, 0xc0, !PT ;  /* 0x0000007c06067812 */ /* 0x000fd600078ec0ff */
.L_x_414:
[----:B------:R-:W-:Y:S01]  /*0300*/  BSSY B0, `(.L_x_403) ;  /* 0x000008a000007945 */ /* 0x000fe20003800000 */
[----:B-123--:R-:W-:-:S03]  /*0310*/  MOV R5, 0xe0ad78ec ;  /* 0xe0ad78ec00057802 */ /* 0x00efc60000000f00 */
[----:B------:R-:W-:Y:S05]  /*0320*/  @P1 BRA `(.L_x_404) ;  /* 0x00000008001c1947 */ /* 0x000fea0003800000 */
[----:B------:R-:W0:Y:S08]  /*0330*/  LDC R5, c[0x0][0x238] ;  /* 0x00008e00ff057b82 */ /* 0x000e300000000800 */
[----:B------:R-:W1:Y:S01]  /*0340*/  LDC.64 R18, c[0x0][0x218] ;  /* 0x00008600ff127b82 */ /* 0x000e620000000a00 */
[----:B0-----:R-:W-:-:S04]  /*0350*/  IMAD R4, R16, R5, UR4 ;  /* 0x0000000410047e24 */ /* 0x001fc8000f8e0205 */
[----:B------:R-:W-:-:S05]  /*0360*/  IMAD R4, R4, UR5, RZ ;  /* 0x0000000504047c24 */ /* 0x000fca000f8e02ff */
[----:B------:R-:W-:-:S05]  /*0370*/  IADD3 R21, R4, R24, RZ ;  /* 0x0000001804157210 */ /* 0x000fca0007ffe0ff */
[----:B-1----:R-:W-:-:S05]  /*0380*/  IMAD.WIDE R20, R21, 0x4, R18 ;  /* 0x0000000415147825 */ /* 0x002fca00078e0212 */
[----:B------:R0:W5:Y:S01]  /*0390*/  LDG.E R3, desc[UR10][R20.64] ;  /* 0x0000000a14037981 */ /* 0x000162000c1e1900 */
[----:B------:R-:W-:-:S04]  /*03a0*/  IMAD R5, R26, R5, UR4 ;  /* 0x000000041a057e24 */ /* 0x000fc8000f8e0205 */
[----:B------:R-:W-:Y:S01]  /*03b0*/  IMAD R5, R5, UR5, R24 ;  /* 0x0000000505057c24 */ /* 0x000fe2000f8e0218 */
[----:B------:R-:W-:Y:S06]  /*03c0*/  @!P0 BRA `(.L_x_405) ;  /* 0x00000004002c8947 */ /* 0x000fec0003800000 */
[----:B0-----:R-:W0:Y:S01]  /*03d0*/  LDC.64 R20, c[0x0][0x220] ;  /* 0x00008800ff147b82 */ /* 0x001e220000000a00 */
[----:B------:R-:W-:-:S07]  /*03e0*/  I2FP.F32.S32 R2, UR4 ;  /* 0x0000000400027c45 */ /* 0x000fce0008201400 */
[----:B------:R-:W1:Y:S01]  /*03f0*/  LDC.U16 R0, c[0x0][0x240] ;  /* 0x00009000ff007b82 */ /* 0x000e620000000400 */
[----:B0-----:R-:W-:-:S05]  /*0400*/  IMAD.WIDE R20, R5, 0x4, R20 ;  /* 0x0000000405147825 */ /* 0x001fca00078e0214 */
[----:B------:R-:W2:Y:S01]  /*0410*/  LDG.E.CONSTANT R23, desc[UR10][R20.64] ;  /* 0x0000000a14177981 */ /* 0x000ea2000c1e9900 */
[----:B------:R-:W-:Y:S01]  /*0420*/  FADD.FTZ R5, R13, 1 ;  /* 0x3f8000000d057421 */ /* 0x000fe20000010000 */
[----:B------:R-:W-:-:S03]  /*0430*/  ISETP.GE.U32.AND P2, PT, R25, UR5, PT ;  /* 0x0000000519007c0c */ /* 0x000fc6000bf46070 */
[--C-:B------:R-:W-:Y:S01]  /*0440*/  FADD.FTZ R22, R5, -R2.reuse ;  /* 0x8000000205167221 */ /* 0x100fe20000010000 */
[----:B------:R-:W-:-:S05]  /*0450*/  FADD.FTZ R5, R13, -R2 ;  /* 0x800000020d057221 */ /* 0x000fca0000010000 */
[----:B------:R-:W-:-:S06]  /*0460*/  F2FP.F16.F32.PACK_AB R5, R22, R5 ;  /* 0x000000051605723e */ /* 0x000fcc00000000ff */
[----:B------:R-:W-:Y:S01]  /*0470*/  HFMA2.MMA R5, R14, R5, RZ ;  /* 0x000000050e057235 */ /* 0x000fe200000000ff */
[----:B--2---:R-:W-:-:S09]  /*0480*/  HADD2 R23, -R23, 1, 1 ;  /* 0x3c003c0017177430 */ /* 0x004fd20000000100 */
[----:B------:R-:W-:-:S04]  /*0490*/  HFMA2 R5, R23, -10000, -10000, R5 ;  /* 0xf0e2f0e217057831 */ /* 0x000fc80000000005 */
[----:B-1---5:R-:W-:-:S05]  /*04a0*/  HFMA2 R3, R3, R0.H0_H0, R5 ;  /* 0x2000000003037231 */ /* 0x022fca0000000005 */
[--C-:B------:R-:W-:Y:S02]  /*04b0*/  HADD2.F32 R5, -RZ, R3.reuse.H0_H0 ;  /* 0x20000003ff057230 */ /* 0x100fe40000004100 */
[----:B------:R-:W-:-:S05]  /*04c0*/  HADD2.F32 R22, -RZ, R3.H1_H1 ;  /* 0x30000003ff167230 */ /* 0x000fca0000004100 */
[----:B------:R-:W-:-:S04]  /*04d0*/  FMNMX.FTZ R5, R5, R22, !PT ;  /* 0x0000001605057209 */ /* 0x000fc80007810000 */
[----:B------:R-:W-:Y:S01]  /*04e0*/  FMNMX.FTZ R5, R5, -1.00000002004087734272e+20, !PT ;  /* 0xe0ad78ec05057809 */ /* 0x000fe20007810000 */
[----:B------:R-:W-:Y:S06]  /*04f0*/  @P2 BRA `(.L_x_404) ;  /* 0x0000000400a82947 */ /* 0x000fec0003800000 */
[----:B------:R-:W-:Y:S01]  /*0500*/  IMAD.WIDE R20, R27, 0x4, R20 ;  /* 0x000000041b147825 */ /* 0x000fe200078e0214 */
[----:B------:R-:W-:-:S04]  /*0510*/  IADD3 R23, R25, R4, RZ ;  /* 0x0000000419177210 */ /* 0x000fc80007ffe0ff */
[----:B------:R-:W2:Y:S01]  /*0520*/  LDG.E.CONSTANT R30, desc[UR10][R20.64] ;  /* 0x0000000a141e7981 */ /* 0x000ea2000c1e9900 */
[----:B------:R-:W-:-:S06]  /*0530*/  IMAD.WIDE R22, R23, 0x4, R18 ;  /* 0x0000000417167825 */ /* 0x000fcc00078e0212 */
[----:B------:R-:W3:Y:S01]  /*0540*/  LDG.E R23, desc[UR10][R22.64] ;  /* 0x0000000a16177981 */ /* 0x000ee2000c1e1900 */
[C---:B------:R-:W-:Y:S01]  /*0550*/  FADD.FTZ R29, R11.reuse, 1 ;  /* 0x3f8000000b1d7421 */ /* 0x040fe20000010000 */
[--C-:B------:R-:W-:Y:S01]  /*0560*/  FADD.FTZ R28, R11, -R2.reuse ;  /* 0x800000020b1c7221 */ /* 0x100fe20000010000 */
[----:B------:R-:W-:Y:S02]  /*0570*/  ISETP.GE.U32.AND P2, PT, R17, UR5, PT ;  /* 0x0000000511007c0c */ /* 0x000fe4000bf46070 */
[----:B------:R-:W-:-:S05]  /*0580*/  FADD.FTZ R29, R29, -R2 ;  /* 0x800000021d1d7221 */ /* 0x000fca0000010000 */
[----:B------:R-:W-:-:S06]  /*0590*/  F2FP.F16.F32.PACK_AB R28, R29, R28 ;  /* 0x0000001c1d1c723e */ /* 0x000fcc00000000ff */
[----:B------:R-:W-:Y:S01]  /*05a0*/  HFMA2.MMA R28, R14, R28, RZ ;  /* 0x0000001c0e1c7235 */ /* 0x000fe200000000ff */
[----:B--2---:R-:W-:-:S09]  /*05b0*/  HADD2 R30, -R30, 1, 1 ;  /* 0x3c003c001e1e7430 */ /* 0x004fd20000000100 */
[----:B------:R-:W-:-:S04]  /*05c0*/  HFMA2 R28, R30, -10000, -10000, R28 ;  /* 0xf0e2f0e21e1c7831 */ /* 0x000fc8000000001c */
[----:B---3--:R-:W-:-:S05]  /*05d0*/  HFMA2 R29, R23, R0.H0_H0, R28 ;  /* 0x20000000171d7231 */ /* 0x008fca000000001c */
[--C-:B------:R-:W-:Y:S02]  /*05e0*/  HADD2.F32 R28, -RZ, R29.reuse.H0_H0 ;  /* 0x2000001dff1c7230 */ /* 0x100fe40000004100 */
[----:B------:R-:W-:-:S05]  /*05f0*/  HADD2.F32 R35, -RZ, R29.H1_H1 ;  /* 0x3000001dff237230 */ /* 0x000fca0000004100 */
[----:B------:R-:W-:-:S04]  /*0600*/  FMNMX.FTZ R28, R28, R35, !PT ;  /* 0x000000231c1c7209 */ /* 0x000fc80007810000 */
[----:B------:R-:W-:Y:S01]  /*0610*/  FMNMX.FTZ R5, R5, R28, !PT ;  /* 0x0000001c05057209 */ /* 0x000fe20007810000 */
        /* <DEDUP_REMOVED lines=21> */
[----:B------:R-:W-:-:S05]  /*0770*/  IADD3 R23, R15, R4, RZ ;  /* 0x000000040f177210 */ /* 0x000fca0007ffe0ff */
[----:B------:R-:W2:Y:S01]  /*0780*/  LDG.E.CONSTANT R20, desc[UR10][R20.64] ;  /* 0x0000000a14147981 */ /* 0x000ea2000c1e9900 */
[----:B------:R-:W-:-:S06]  /*0790*/  IMAD.WIDE R18, R23, 0x4, R18 ;  /* 0x0000000417127825 */ /* 0x000fcc00078e0212 */
[----:B------:R-:W3:Y:S01]  /*07a0*/  LDG.E R19, desc[UR10][R18.64] ;  /* 0x0000000a12137981 */ /* 0x000ee2000c1e1900 */
[----:B------:R-:W-:-:S04]  /*07b0*/  FADD.FTZ R23, R7, 1 ;  /* 0x3f80000007177421 */ /* 0x000fc80000010000 */
[--C-:B------:R-:W-:Y:S01]  /*07c0*/  FADD.FTZ R23, R23, -R2.reuse ;  /* 0x8000000217177221 */ /* 0x100fe20000010000 */
        /* <DEDUP_REMOVED lines=10> */
[----:B------:R-:W-:Y:S06]  /*0870*/  BRA `(.L_x_404) ;  /* 0x0000000000c87947 */ /* 0x000fec0003800000 */
.L_x_405:
[----:B------:R-:W1:Y:S08]  /*0880*/  LDC.64 R18, c[0x0][0x220] ;  /* 0x00008800ff127b82 */ /* 0x000e700000000a00 */
[----:B------:R-:W2:Y:S01]  /*0890*/  LDC.U16 R0, c[0x0][0x240] ;  /* 0x00009000ff007b82 */ /* 0x000ea20000000400 */
[----:B-1----:R-:W-:-:S05]  /*08a0*/  IMAD.WIDE R18, R5, 0x4, R18 ;  /* 0x0000000405127825 */ /* 0x002fca00078e0212 */
[----:B------:R-:W3:Y:S01]  /*08b0*/  LDG.E.CONSTANT R2, desc[UR10][R18.64] ;  /* 0x0000000a12027981 */ /* 0x000ee2000c1e9900 */
[----:B------:R-:W-:Y:S01]  /*08c0*/  ISETP.GE.U32.AND P2, PT, R25, UR5, PT ;  /* 0x0000000519007c0c */ /* 0x000fe2000bf46070 */
[----:B---3--:R-:W-:-:S06]  /*08d0*/  HADD2 R2, -R2, 1, 1 ;  /* 0x3c003c0002027430 */ /* 0x008fcc0000000100 */
[----:B------:R-:W-:-:S10]  /*08e0*/  HFMA2.MMA R2, R2, -10000, -10000, RZ ;  /* 0xf0e2f0e202027835 */ /* 0x000fd400000000ff */
[----:B--2--5:R-:W-:-:S05]  /*08f0*/  HFMA2 R3, R3, R0.H0_H0, R2 ;  /* 0x2000000003037231 */ /* 0x024fca0000000002 */
[--C-:B------:R-:W-:Y:S02]  /*0900*/  HADD2.F32 R2, -RZ, R3.reuse.H0_H0 ;  /* 0x20000003ff027230 */ /* 0x100fe40000004100 */
[----:B------:R-:W-:-:S05]  /*0910*/  HADD2.F32 R5, -RZ, R3.H1_H1 ;  /* 0x30000003ff057230 */ /* 0x000fca0000004100 */
[----:B------:R-:W-:-:S04]  /*0920*/  FMNMX.FTZ R5, R2, R5, !PT ;  /* 0x0000000502057209 */ /* 0x000fc80007810000 */
[----:B------:R-:W-:Y:S01]  /*0930*/  FMNMX.FTZ R5, R5, -1.00000002004087734272e+20, !PT ;  /* 0xe0ad78ec05057809 */ /* 0x000fe20007810000 */
[----:B------:R-:W-:Y:S06]  /*0940*/  @P2 BRA `(.L_x_404) ;  /* 0x0000000000942947 */ /* 0x000fec0003800000 */
[----:B------:R-:W-:-:S05]  /*0950*/  IMAD.WIDE R18, R27, 0x4, R18 ;  /* 0x000000041b127825 */ /* 0x000fca00078e0212 */
[----:B------:R-:W2:Y:S01]  /*0960*/  LDG.E.CONSTANT R2, desc[UR10][R18.64] ;  /* 0x0000000a12027981 */ /* 0x000ea2000c1e9900 */
[----:B0-----:R-:W-:-:S05]  /*0970*/  IMAD.WIDE R20, R27, 0x4, R20 ;  /* 0x000000041b147825 */ /* 0x001fca00078e0214 */
[----:B------:R-:W3:Y:S01]  /*0980*/  LDG.E R23, desc[UR10][R20.64] ;  /* 0x0000000a14177981 */ /* 0x000ee2000c1e1900 */
[----:B------:R-:W-:Y:S01]  /*0990*/  ISETP.GE.U32.AND P2, PT, R17, UR5, PT ;  /* 0x0000000511007c0c */ /* 0x000fe2000bf46070 */
[----:B--2---:R-:W-:-:S06]  /*09a0*/  HADD2 R2, -R2, 1, 1 ;  /* 0x3c003c0002027430 */ /* 0x004fcc0000000100 */
[----:B------:R-:W-:-:S10]  /*09b0*/  HFMA2.MMA R2, R2, -10000, -10000, RZ ;  /* 0xf0e2f0e202027835 */ /* 0x000fd400000000ff */
[----:B---3--:R-:W-:-:S05]  /*09c0*/  HFMA2 R29, R23, R0.H0_H0, R2 ;  /* 0x20000000171d7231 */ /* 0x008fca0000000002 */
[--C-:B------:R-:W-:Y:S02]  /*09d0*/  HADD2.F32 R2, -RZ, R29.reuse.H0_H0 ;  /* 0x2000001dff027230 */ /* 0x100fe40000004100 */
[----:B------:R-:W-:-:S05]  /*09e0*/  HADD2.F32 R23, -RZ, R29.H1_H1 ;  /* 0x3000001dff177230 */ /* 0x000fca0000004100 */
[----:B------:R-:W-:-:S04]  /*09f0*/  FMNMX.FTZ R2, R2, R23, !PT ;  /* 0x0000001702027209 */ /* 0x000fc80007810000 */
[----:B------:R-:W-:Y:S01]  /*0a00*/  FMNMX.FTZ R5, R5, R2, !PT ;  /* 0x0000000205057209 */ /* 0x000fe20007810000 */
[----:B------:R-:W-:Y:S06]  /*0a10*/  @P2 BRA `(.L_x_404) ;  /* 0x0000000000602947 */ /* 0x000fec0003800000 */
[----:B------:R-:W-:Y:S01]  /*0a20*/  ISETP.GE.U32.AND P2, PT, R15, UR5, PT ;  /* 0x000000050f007c0c */ /* 0x000fe2000bf46070 */
[----:B------:R-:W-:-:S05]  /*0a30*/  IMAD.WIDE R18, R27, 0x4, R18 ;  /* 0x000000041b127825 */ /* 0x000fca00078e0212 */
[----:B------:R-:W2:Y:S01]  /*0a40*/  LDG.E.CONSTANT R2, desc[UR10][R18.64] ;  /* 0x0000000a12027981 */ /* 0x000ea2000c1e9900 */
[----:B------:R-:W-:-:S05]  /*0a50*/  IMAD.WIDE R20, R27, 0x4, R20 ;  /* 0x000000041b147825 */ /* 0x000fca00078e0214 */
[----:B------:R-:W3:Y:S01]  /*0a60*/  LDG.E R35, desc[UR10][R20.64] ;  /* 0x0000000a14237981 */ /* 0x000ee2000c1e1900 */
[----:B------:R-:W-:-:S06]  /*0a70*/  @!P2 IMAD.WIDE R22, R27, 0x4, R18 ;  /* 0x000000041b16a825 */ /* 0x000fcc00078e0212 */
[----:B------:R-:W4:Y:S01]  /*0a80*/  @!P2 LDG.E.CONSTANT R22, desc[UR10][R22.64] ;  /* 0x0000000a1616a981 */ /* 0x000f22000c1e9900 */
[----:B------:R-:W-:-:S05]  /*0a90*/  @!P2 IMAD.WIDE R30, R27, 0x4, R20 ;  /* 0x000000041b1ea825 */ /* 0x000fca00078e0214 */
[----:B------:R3:W5:Y:S01]  /*0aa0*/  @!P2 LDG.E R37, desc[UR10][R30.64] ;  /* 0x0000000a1e25a981 */ /* 0x000762000c1e1900 */
[----:B--2---:R-:W-:-:S06]  /*0ab0*/  HADD2 R2, -R2, 1, 1 ;  /* 0x3c003c0002027430 */ /* 0x004fcc0000000100 */
[----:B------:R-:W-:Y:S01]  /*0ac0*/  HFMA2.MMA R2, R2, -10000, -10000, RZ ;  /* 0xf0e2f0e202027835 */ /* 0x000fe200000000ff */
[----:B----4-:R-:W-:-:S06]  /*0ad0*/  @!P2 HADD2 R4, -R22, 1, 1 ;  /* 0x3c003c001604a430 */ /* 0x010fcc0000000100 */
[----:B------:R-:W-:-:S03]  /*0ae0*/  @!P2 HFMA2.MMA R4, R4, -10000, -10000, RZ ;  /* 0xf0e2f0e20404a835 */ /* 0x000fc600000000ff */
[----:B---3--:R-:W-:-:S05]  /*0af0*/  HFMA2 R31, R35, R0.H0_H0, R2 ;  /* 0x20000000231f7231 */ /* 0x008fca0000000002 */
[--C-:B------:R-:W-:Y:S02]  /*0b00*/  HADD2.F32 R2, -RZ, R31.reuse.H0_H0 ;  /* 0x2000001fff027230 */ /* 0x100fe40000004100 */
[----:B------:R-:W-:Y:S02]  /*0b10*/  HADD2.F32 R19, -RZ, R31.H1_H1 ;  /* 0x3000001fff137230 */ /* 0x000fe40000004100 */
[----:B-----5:R-:W-:-:S03]  /*0b20*/  @!P2 HFMA2 R4, R37, R0.H0_H0, R4 ;  /* 0x200000002504a231 */ /* 0x020fc60000000004 */
[----:B------:R-:W-:Y:S02]  /*0b30*/  FMNMX.FTZ R2, R2, R19, !PT ;  /* 0x0000001302027209 */ /* 0x000fe40007810000 */
[--C-:B------:R-:W-:Y:S02]  /*0b40*/  @!P2 HADD2.F32 R0, -RZ, R4.reuse.H0_H0 ;  /* 0x20000004ff00a230 */ /* 0x100fe40000004100 */
[----:B------:R-:W-:Y:S01]  /*0b50*/  @!P2 HADD2.F32 R19, -RZ, R4.H1_H1 ;  /* 0x30000004ff13a230 */ /* 0x000fe20000004100 */
[----:B------:R-:W-:-:S04]  /*0b60*/  FMNMX.FTZ R5, R5, R2, !PT ;  /* 0x0000000205057209 */ /* 0x000fc80007810000 */
[----:B------:R-:W-:Y:S02]  /*0b70*/  @!P2 FMNMX.FTZ R0, R0, R19, !PT ;  /* 0x000000130000a209 */ /* 0x000fe40007810000 */
[----:B------:R-:W-:Y:S02]  /*0b80*/  @!P2 MOV R33, R4 ;  /* 0x000000040021a202 */ /* 0x000fe40000000f00 */
[----:B------:R-:W-:-:S07]  /*0b90*/  @!P2 FMNMX.FTZ R5, R5, R0, !PT ;  /* 0x000000000505a209 */ /* 0x000fce0007810000 */
.L_x_404:
[----:B------:R-:W-:Y:S05]  /*0ba0*/  BSYNC B0 ;  /* 0x0000000000007941 */ /* 0x000fea0003800000 */
.L_x_403:
[----:B------:R-:W1:Y:S02]  /*0bb0*/  LDC R0, c[0x0][RZ] ;  /* 0x00000000ff007b82 */ /* 0x000e640000000800 */
[----:B-1----:R-:W-:-:S13]  /*0bc0*/  ISETP.GE.U32.AND P2, PT, R0, 0x21, PT ;  /* 0x000000210000780c */ /* 0x002fda0003f46070 */
[----:B------:R-:W-:Y:S05]  /*0bd0*/  @!P2 BRA `(.L_x_406) ;  /* 0x000000000074a947 */ /* 0x000fea0003800000 */
[----:B------:R-:W1:Y:S01]  /*0be0*/  SHFL.BFLY PT, R0, R5, 0x10, 0x1f ;  /* 0x0e001f0005007f89 */ /* 0x000e6200000e0000 */
[----:B------:R-:W-:Y:S01]  /*0bf0*/  LOP3.LUT R18, R24, 0x1f, RZ, 0xc0, !PT ;  /* 0x0000001f18127812 */ /* 0x000fe200078ec0ff */
[----:B------:R-:W-:-:S03]  /*0c00*/  FMUL.FTZ R23, R10, 0.03125 ;  /* 0x3d0000000a177820 */ /* 0x000fc60000410000 */
[----:B------:R-:W-:Y:S02]  /*0c10*/  ISETP.NE.AND P2, PT, R18, RZ, PT ;  /* 0x000000ff1200720c */ /* 0x000fe40003f45270 */
[----:B------:R-:W-:Y:S02]  /*0c20*/  FSETP.GT.FTZ.AND P3, PT, R23, R12, PT ;  /* 0x0000000c1700720b */ /* 0x000fe40003f74000 */
[----:B-1----:R-:W-:-:S05]  /*0c30*/  FMNMX.FTZ R0, R0, R5, !PT ;  /* 0x0000000500007209 */ /* 0x002fca0007810000 */
[----:B------:R-:W1:Y:S02]  /*0c40*/  SHFL.BFLY PT, R19, R0, 0x8, 0x1f ;  /* 0x0d001f0000137f89 */ /* 0x000e6400000e0000 */
[----:B-1----:R-:W-:Y:S02]  /*0c50*/  FMNMX.FTZ R19, R0, R19, !PT ;  /* 0x0000001300137209 */ /* 0x002fe40007810000 */
[----:B------:R-:W-:-:S03]  /*0c60*/  MOV R0, 0xe0ad78ec ;  /* 0xe0ad78ec00007802 */ /* 0x000fc60000000f00 */
[----:B------:R-:W1:Y:S02]  /*0c70*/  SHFL.BFLY PT, R2, R19, 0x4, 0x1f ;  /* 0x0c801f0013027f89 */ /* 0x000e6400000e0000 */
[----:B-1----:R-:W-:-:S05]  /*0c80*/  FMNMX.FTZ R2, R19, R2, !PT ;  /* 0x0000000213027209 */ /* 0x002fca0007810000 */
[----:B0-----:R-:W0:Y:S02]  /*0c90*/  SHFL.BFLY PT, R21, R2, 0x2, 0x1f ;  /* 0x0c401f0002157f89 */ /* 0x001e2400000e0000 */
        /* <DEDUP_REMOVED lines=17> */
.L_x_406:
[----:B------:R-:W1:Y:S02]  /*0db0*/  SHFL.BFLY PT, R0, R5, 0x10, 0x1f ;  /* 0x0e001f0005007f89 */ /* 0x000e6400000e0000 */
[----:B-1----:R-:W-:-:S05]  /*0dc0*/  FMNMX.FTZ R0, R0, R5, !PT ;  /* 0x0000000500007209 */ /* 0x002fca0007810000 */
[----:B------:R-:W1:Y:S02]  /*0dd0*/  SHFL.BFLY PT, R19, R0, 0x8, 0x1f ;  /* 0x0d001f0000137f89 */ /* 0x000e6400000e0000 */
[----:B-1----:R-:W-:-:S05]  /*0de0*/  FMNMX.FTZ R19, R0, R19, !PT ;  /* 0x0000001300137209 */ /* 0x002fca0007810000 */
[----:B------:R-:W1:Y:S02]  /*0df0*/  SHFL.BFLY PT, R2, R19, 0x4, 0x1f ;  /* 0x0c801f0013027f89 */ /* 0x000e6400000e0000 */
[----:B-1----:R-:W-:-:S05]  /*0e00*/  FMNMX.FTZ R2, R19, R2, !PT ;  /* 0x0000000213027209 */ /* 0x002fca0007810000 */
[----:B0-----:R-:W0:Y:S02]  /*0e10*/  SHFL.BFLY PT, R21, R2, 0x2, 0x1f ;  /* 0x0c401f0002157f89 */ /* 0x001e2400000e0000 */
[----:B0-----:R-:W-:-:S05]  /*0e20*/  FMNMX.FTZ R21, R2, R21, !PT ;  /* 0x0000001502157209 */ /* 0x001fca0007810000 */
[----:B------:R-:W0:Y:S02]  /*0e30*/  SHFL.BFLY PT, R4, R21, 0x1, 0x1f ;  /* 0x0c201f0015047f89 */ /* 0x000e2400000e0000 */
[----:B0-----:R-:W-:-:S07]  /*0e40*/  FMNMX.FTZ R4, R21, R4, !PT ;  /* 0x0000000415047209 */ /* 0x001fce0007810000 */
.L_x_407:
        /* <DEDUP_REMOVED lines=13> */
[----:B0-----:R-:W0:Y:S02]  /*0f20*/  LDS R4, [UR8+0x4] ;  /* 0x00000408ff047984 */ /* 0x001e240008000800 */
        /* <DEDUP_REMOVED lines=21> */
[----:B------:R-:W-:Y:S01]  /*1080*/  HADD2 R29, R29, -R4.H0_H0 ;  /* 0xa00000041d1d7230 */ /* 0x000fe20000000000 */
[----:B------:R-:W-:-:S04]  /*1090*/  ISETP.GE.U32.AND P3, PT, R17, UR5, PT ;  /* 0x0000000511007c0c */ /* 0x000fc8000bf66070 */
        /* <DEDUP_REMOVED lines=17> */
[----:B------:R-:W-:Y:S01]  /*11b0*/  FADD.FTZ R5, R5, R0 ;  /* 0x0000000005057221 */ /* 0x000fe20000010000 */
        /* <DEDUP_REMOVED lines=41> */
.L_x_409:
[----:B------:R-:W-:Y:S05]  /*1450*/  BSYNC B0 ;  /* 0x0000000000007941 */ /* 0x000fea0003800000 */
.L_x_408:
[----:B------:R-:W1:Y:S02]  /*1460*/  LDC R0, c[0x0][RZ] ;  /* 0x00000000ff007b82 */ /* 0x000e640000000800 */
[----:B-1----:R-:W-:-:S13]  /*1470*/  ISETP.GE.U32.AND P3, PT, R0, 0x21, PT ;  /* 0x000000210000780c */ /* 0x002fda0003f66070 */
[----:B------:R-:W-:Y:S05]  /*1480*/  @!P3 BRA `(.L_x_410) ;  /* 0x000000000074b947 */ /* 0x000fea0003800000 */
[----:B------:R-:W1:Y:S01]  /*1490*/  SHFL.BFLY PT, R0, R5, 0x10, 0x1f ;  /* 0x0e001f0005007f89 */ /* 0x000e6200000e0000 */
[----:B------:R-:W-:Y:S01]  /*14a0*/  LOP3.LUT R18, R24, 0x1f, RZ, 0xc0, !PT ;  /* 0x0000001f18127812 */ /* 0x000fe200078ec0ff */
[----:B------:R-:W-:-:S03]  /*14b0*/  FMUL.FTZ R23, R10, 0.03125 ;  /* 0x3d0000000a177820 */ /* 0x000fc60000410000 */
[----:B------:R-:W-:Y:S02]  /*14c0*/  ISETP.NE.AND P3, PT, R18, RZ, PT ;  /* 0x000000ff1200720c */ /* 0x000fe40003f65270 */
        /* <DEDUP_REMOVED lines=25> */
.L_x_410:
        /* <DEDUP_REMOVED lines=10> */
.L_x_411:
        /* <DEDUP_REMOVED lines=18> */
[----:B------:R-:W-:-:S04]  /*1820*/  IMAD R19, R19, UR5, R24 ;  /* 0x0000000513137c24 */ /* 0x000fc8000f8e0218 */
[----:B0-----:R-:W-:Y:S01]  /*1830*/  IMAD.WIDE R4, R19, 0x4, R4 ;  /* 0x0000000413047825 */ /* 0x001fe200078e0204 */
[----:B-1----:R-:W-:-:S05]  /*1840*/  F2FP.F16.F32.PACK_AB R0, RZ, R0 ;  /* 0x00000000ff00723e */ /* 0x002fca00000000ff */
[----:B------:R-:W-:-:S05]  /*1850*/  HMUL2 R19, R3, R0.H0_H0 ;  /* 0x2000000003137232 */ /* 0x000fca0000000000 */
[----:B------:R1:W-:Y:S01]  /*1860*/  STG.E desc[UR10][R4.64], R19 ;  /* 0x0000001304007986 */ /* 0x0003e2000c10190a */
[----:B------:R-:W-:Y:S05]  /*1870*/  @P2 BRA `(.L_x_413) ;  /* 0x0000000000302947 */ /* 0x000fea0003800000 */
[----:B-1----:R-:W-:-:S04]  /*1880*/  IMAD.WIDE R4, R27, 0x4, R4 ;  /* 0x000000041b047825 */ /* 0x002fc800078e0204 */
[----:B------:R-:W-:Y:S01]  /*1890*/  HMUL2 R19, R29, R0.H0_H0 ;  /* 0x200000001d137232 */ /* 0x000fe20000000000 */
[----:B------:R-:W-:-:S04]  /*18a0*/  ISETP.GE.U32.AND P2, PT, R17, UR5, PT ;  /* 0x0000000511007c0c */ /* 0x000fc8000bf46070 */
[----:B------:R2:W-:Y:S09]  /*18b0*/  STG.E desc[UR10][R4.64], R19 ;  /* 0x0000001304007986 */ /* 0x0005f2000c10190a */
[----:B------:R-:W-:Y:S05]  /*18c0*/  @P2 BRA `(.L_x_413) ;  /* 0x00000000001c2947 */ /* 0x000fea0003800000 */
[----:B------:R-:W-:Y:S01]  /*18d0*/  ISETP.GE.U32.AND P2, PT, R15, UR5, PT ;  /* 0x000000050f007c0c */ /* 0x000fe2000bf46070 */
[----:B--2---:R-:W-:-:S04]  /*18e0*/  IMAD.WIDE R4, R27, 0x4, R4 ;  /* 0x000000041b047825 */ /* 0x004fc800078e0204 */
[----:B------:R-:W-:-:S05]  /*18f0*/  HMUL2 R21, R31, R0.H0_H0 ;  /* 0x200000001f157232 */ /* 0x000fca0000000000 */
[----:B------:R3:W-:Y:S03]  /*1900*/  STG.E desc[UR10][R4.64], R21 ;  /* 0x0000001504007986 */ /* 0x0007e6000c10190a */
[----:B------:R-:W-:Y:S02]  /*1910*/  @!P2 HMUL2 R23, R33, R0.H0_H0 ;  /* 0x200000002117a232 */ /* 0x000fe40000000000 */
[----:B------:R-:W-:-:S05]  /*1920*/  @!P2 IMAD.WIDE R18, R27, 0x4, R4 ;  /* 0x000000041b12a825 */ /* 0x000fca00078e0204 */
[----:B------:R3:W-:Y:S02]  /*1930*/  @!P2 STG.E desc[UR10][R18.64], R23 ;  /* 0x000000171200a986 */ /* 0x0007e4000c10190a */
.L_x_413:
[----:B------:R-:W-:Y:S05]  /*1940*/  BSYNC B0 ;  /* 0x0000000000007941 */ /* 0x000fea0003800000 */
.L_x_412:
[----:B0-----:R-:W0:Y:S01]  /*1950*/  LDC R0, c[0x0][0x238] ;  /* 0x00008e00ff007b82 */ /* 0x001e220000000800 */
[----:B------:R-:W-:Y:S02]  /*1960*/  ULDC UR8, c[0x0][0xc] ;  /* 0x0000030000087ab9 */ /* 0x000fe40000000800 */
[----:B------:R-:W-:-:S06]  /*1970*/  UIADD3 UR4, UR8, UR4, URZ ;  /* 0x0000000408047290 */ /* 0x000fcc000fffe03f */
[----:B0-----:R-:W-:-:S13]  /*1980*/  ISETP.LE.AND P2, PT, R0, UR4, PT ;  /* 0x0000000400007c0c */ /* 0x001fda000bf43270 */
[----:B------:R-:W-:Y:S05]  /*1990*/  @!P2 BRA `(.L_x_414) ;  /* 0xffffffe80058a947 */ /* 0x000fea000383ffff */
[----:B------:R-:W-:Y:S05]  /*19a0*/  EXIT ;  /* 0x000000000000794d */ /* 0x000fea0003800000 */
.L_x_415:
        /* <DEDUP_REMOVED lines=13> */
.L_x_566:


//--------------------- .text._ZN17fastertransformer20softmax_kernel_h2_v2I6__halfLi4ELi4EEEvPT_PKS2_S5_S5_iiiiS2_ --------------------------
	.section	.text._ZN17fastertransformer20softmax_kernel_h2_v2I6__halfLi4ELi4EEEvPT_PKS2_S5_S5_iiiiS2_,"ax",@progbits
	.align	128
        .global         _ZN17fastertransformer20softmax_kernel_h2_v2I6__halfLi4ELi4EEEvPT_PKS2_S5_S5_iiiiS2_
        .type           _ZN17fastertransformer20softmax_kernel_h2_v2I6__halfLi4ELi4EEEvPT_PKS2_S5_S5_iiiiS2_,@function
        .size           _ZN17fastertransformer20softmax_kernel_h2_v2I6__halfLi4ELi4EEEvPT_PKS2_S5_S5_iiiiS2_,(.L_x_567 - _ZN17fastertransformer20softmax_kernel_h2_v2I6__halfLi4ELi4EEEvPT_PKS2_S5_S5_iiiiS2_)
        .other          _ZN17fastertransformer20softmax_kernel_h2_v2I6__halfLi4ELi4EEEvPT_PKS2_S5_S5_iiiiS2_,@"STO_CUDA_ENTRY STV_DEFAULT"
_ZN17fastertransformer20softmax_kernel_h2_v2I6__halfLi4ELi4EEEvPT_PKS2_S5_S5_iiiiS2_:
.text._ZN17fastertransformer20softmax_kernel_h2_v2I6__halfLi4ELi4EEEvPT_PKS2_S5_S5_iiiiS2_:
[----:B------:R-:W-:Y:S08]  /*0000*/  LDC R1, c[0x0][0x28] ;  /* 0x00000a00ff017b82 */ /* 0x000ff00000000800 */
[----:B------:R-:W0:Y:S01]  /*0010*/  S2UR UR7, SR_CTAID.Z ;  /* 0x00000000000779c3 */ /* 0x000e220000002700 */
[----:B------:R-:W-:Y:S01]  /*0020*/  ULDC.64 UR8, c[0x0][0x228] ;  /* 0x00008a0000087ab9 */ /* 0x000fe20000000a00 */
[----:B------:R-:W-:Y:S01]  /*0030*/  ULDC UR6, c[0x0][0x238] ;  /* 0x00008e0000067ab9 */ /* 0x000fe20000000800 */
[----:B------:R-:W-:Y:S01]  /*0040*/  UISETP.NE.U32.AND UP0, UPT, UR8, URZ, UPT ;  /* 0x0000003f0800728c */ /* 0x000fe2000bf05070 */
[----:B------:R-:W-:-:S03]  /*0050*/  ULDC.64 UR14, c[0x0][0x208] ;  /* 0x00008200000e7ab9 */ /* 0x000fc60000000a00 */
[----:B------:R-:W-:Y:S01]  /*0060*/  UISETP.NE.AND.EX UP0, UPT, UR9, URZ, UPT, UP0 ;  /* 0x0000003f0900728c */ /* 0x000fe2000bf05300 */
[----:B------:R-:W1:Y:S05]  /*0070*/  S2UR UR13, SR_CTAID.X ;  /* 0x00000000000d79c3 */ /* 0x000e6a0000002500 */
[----:B------:R-:W-:-:S05]  /*0080*/  PLOP3.LUT P0, PT, PT, PT, UP0, 0x80, 0x0 ;  /* 0x000000000000781c */ /* 0x000fca0003f0f008 */
[----:B------:R-:W-:Y:S02]  /*0090*/  @UP0 ULDC.64 UR4, c[0x0][0x228] ;  /* 0x00008a0000040ab9 */ /* 0x000fe40000000a00 */
[----:B0-----:R-:W-:-:S06]  /*00a0*/  @UP0 UIMAD.WIDE UR4, UR7, 0x2, UR4 ;  /* 0x00000002070408a5 */ /* 0x001fcc000f8e0204 */
[----:B------:R-:W-:Y:S02]  /*00b0*/  MOV R3, UR5 ;  /* 0x0000000500037c02 */ /* 0x000fe40008000f00 */
[----:B------:R-:W-:Y:S01]  /*00c0*/  MOV R2, UR4 ;  /* 0x0000000400027c02 */ /* 0x000fe20008000f00 */
[----:B-1----:R-:W-:-:S04]  /*00d0*/  UISETP.GE.AND UP1, UPT, UR13, UR6, UPT ;  /* 0x000000060d00728c */ /* 0x002fc8000bf26270 */
[----:B------:R0:W5:Y:S02]  /*00e0*/  @P0 LDG.E.U16 R3, desc[UR14][R2.64] ;  /* 0x0000000e02030981 */ /* 0x000164000c1e1500 */
[----:B------:R-:W-:-:S13]  /*00f0*/  PLOP3.LUT P0, PT, PT, PT, UP1, 0x80, 0x0 ;  /* 0x000000000000781c */ /* 0x000fda0003f0f018 */
[----:B0-----:R-:W-:Y:S05]  /*0100*/  @P0 EXIT ;  /* 0x000000000000094d */ /* 0x001fea0003800000 */
[----:B------:R-:W-:Y:S01]  /*0110*/  ULDC UR16, c[0x0][0xc] ;  /* 0x0000030000107ab9 */ /* 0x000fe20000000800 */
[----:B------:R-:W0:Y:S01]  /*0120*/  S2R R50, SR_TID.X ;  /* 0x0000000000327919 */ /* 0x000e220000002100 */
[----:B------:R-:W1:Y:S01]  /*0130*/  I2F.U32.RP R0, UR16 ;  /* 0x0000001000007d06 */ /* 0x000e620008209000 */
[----:B------:R-:W2:Y:S01]  /*0140*/  S2UR UR10, SR_CTAID.Y ;  /* 0x00000000000a79c3 */ /* 0x000ea20000002600 */
[----:B------:R-:W-:Y:S01]  /*0150*/  PLOP3.LUT P0, PT, PT, PT, UP0, 0x80, 0x0 ;  /* 0x000000000000781c */ /* 0x000fe20003f0f008 */
[----:B------:R-:W-:Y:S01]  /*0160*/  UISETP.NE.U32.AND UP1, UPT, UR8, URZ, UPT ;  /* 0x0000003f0800728c */ /* 0x000fe2000bf25070 */
[----:B------:R-:W-:Y:S01]  /*0170*/  HFMA2.MMA R49, -RZ, RZ, 0, 0 ;  /* 0x00000000ff317435 */ /* 0x000fe200000001ff */
[----:B------:R-:W-:Y:S01]  /*0180*/  ULDC UR17, c[0x0][0x0] ;  /* 0x0000000000117ab9 */ /* 0x000fe20000000800 */
[----:B------:R-:W-:Y:S01]  /*0190*/  ULDC UR11, c[0x0][0x234] ;  /* 0x00008d00000b7ab9 */ /* 0x000fe20000000800 */
[----:B------:R-:W-:Y:S01]  /*01a0*/  UISETP.NE.AND.EX UP1, UPT, UR9, URZ, UPT, UP1 ;  /* 0x0000003f0900728c */ /* 0x000fe2000bf25310 */
[----:B------:R-:W-:Y:S01]  /*01b0*/  ISETP.NE.U32.AND P1, PT, RZ, UR16, PT ;  /* 0x00000010ff007c0c */ /* 0x000fe2000bf25070 */
[----:B------:R-:W3:Y:S01]  /*01c0*/  S2UR UR12, SR_CgaCtaId ;  /* 0x00000000000c79c3 */ /* 0x000ee20000008800 */
[----:B------:R-:W-:Y:S01]  /*01d0*/  UMOV UR9, 0x400 ;  /* 0x0000040000097882 */ /* 0x000fe20000000000 */
[----:B------:R-:W-:Y:S01]  /*01e0*/  ULDC UR8, c[0x0][0x23c] ;  /* 0x00008f0000087ab9 */ /* 0x000fe20000000800 */
[----:B------:R-:W-:Y:S01]  /*01f0*/  LOP3.LUT R46, RZ, UR16, RZ, 0x33, !PT ;  /* 0x00000010ff2e7c12 */ /* 0x000fe2000f8e33ff */
[----:B------:R-:W-:Y:S01]  /*0200*/  ULEA.HI UR8, UR8, UR8, URZ, 0x1 ;  /* 0x0000000808087291 */ /* 0x000fe2000f8f083f */
[----:B------:R-:W-:Y:S01]  /*0210*/  I2FP.F32.U32 R41, UR17 ;  /* 0x0000001100297c45 */ /* 0x000fe20008201000 */
[----:B-1----:R-:W1:Y:S01]  /*0220*/  MUFU.RCP R0, R0 ;  /* 0x0000000000007308 */ /* 0x002e620000001000 */
[----:B-----5:R-:W-:Y:S01]  /*0230*/  @P0 R2UR UR4, R3 ;  /* 0x00000000030402ca */ /* 0x020fe200000e0000 */
[----:B------:R-:W-:Y:S01]  /*0240*/  USHF.R.S32.HI UR8, URZ, 0x1, UR8 ;  /* 0x000000013f087899 */ /* 0x000fe20008011408 */
[----:B------:R-:W-:Y:S01]  /*0250*/  PLOP3.LUT P0, PT, PT, PT, UP0, 0x80, 0x0 ;  /* 0x000000000000781c */ /* 0x000fe20003f0f008 */
[----:B------:R-:W-:Y:S01]  /*0260*/  UIADD3 UR6, UR16, -0x1, UR6 ;  /* 0xffffffff10067890 */ /* 0x000fe2000fffe006 */
[----:B------:R-:W-:Y:S01]  /*0270*/  ULDC UR18, c[0x0][0x238] ;  /* 0x00008e0000127ab9 */ /* 0x000fe20000000800 */
[----:B--2---:R-:W-:-:S02]  /*0280*/  UIMAD UR7, UR10, UR11, UR7 ;  /* 0x0000000b0a0772a4 */ /* 0x004fc4000f8e0207 */
[----:B------:R-:W-:Y:S02]  /*0290*/  UIADD3 UR10, UR9, 0x20, URZ ;  /* 0x00000020090a7890 */ /* 0x000fe4000fffe03f */
[----:B------:R-:W-:Y:S01]  /*02a0*/  UIADD3 UR11, UR9, 0x220, URZ ;  /* 0x00000220090b7890 */ /* 0x000fe2000fffe03f */
[----:B0-----:R-:W-:Y:S02]  /*02b0*/  IADD3 R42, R50, UR17, RZ ;  /* 0x00000011322a7c10 */ /* 0x001fe4000fffe0ff */
[----:B-1----:R-:W-:Y:S01]  /*02c0*/  IADD3 R2, R0, 0xffffffe, RZ ;  /* 0x0ffffffe00027810 */ /* 0x002fe20007ffe0ff */
[----:B---3--:R-:W-:Y:S01]  /*02d0*/  ULEA UR9, UR12, UR10, 0x18 ;  /* 0x0000000a0c097291 */ /* 0x008fe2000f8ec03f */
[----:B------:R-:W-:Y:S01]  /*02e0*/  IADD3 R40, R42, UR17, RZ ;  /* 0x000000112a287c10 */ /* 0x000fe2000fffe0ff */
[----:B------:R-:W-:Y:S01]  /*02f0*/  ULEA UR10, UR12, UR11, 0x18 ;  /* 0x0000000b0c0a7291 */ /* 0x000fe2000f8ec03f */
[----:B------:R-:W-:Y:S01]  /*0300*/  I2FP.F32.S32 R45, R50 ;  /* 0x00000032002d7245 */ /* 0x000fe20000201400 */
[----:B------:R-:W-:Y:S01]  /*0310*/  @UP0 UPRMT UR11, UR4, 0x5410, UR4 ;  /* 0x00005410040b0896 */ /* 0x000fe20008000004 */
[----:B------:R-:W0:Y:S01]  /*0320*/  F2I.FTZ.U32.TRUNC.NTZ R2, R2 ;  /* 0x0000000200027305 */ /* 0x000e22000021f000 */
[----:B------:R-:W-:Y:S01]  /*0330*/  IADD3 R37, R40, UR17, RZ ;  /* 0x0000001128257c10 */ /* 0x000fe2000fffe0ff */
[----:B------:R-:W-:Y:S01]  /*0340*/  UMOV UR4, URZ ;  /* 0x0000003f00047c82 */ /* 0x000fe20008000000 */
[----:B------:R-:W-:Y:S01]  /*0350*/  I2FP.F32.S32 R35, R42 ;  /* 0x0000002a00237245 */ /* 0x000fe20000201400 */
[----:B------:R-:W-:Y:S01]  /*0360*/  FADD.FTZ R45, R45, R45 ;  /* 0x0000002d2d2d7221 */ /* 0x000fe20000010000 */
[----:B------:R-:W-:-:S02]  /*0370*/  I2FP.F32.S32 R34, R40 ;  /* 0x0000002800227245 */ /* 0x000fc40000201400 */
[----:B------:R-:W-:Y:S01]  /*0380*/  I2FP.F32.S32 R33, R37 ;  /* 0x0000002500217245 */ /* 0x000fe20000201400 */
[----:B------:R-:W-:Y:S01]  /*0390*/  FADD.FTZ R35, R35, R35 ;  /* 0x0000002323237221 */ /* 0x000fe20000010000 */
[----:B------:R-:W-:Y:S01]  /*03a0*/  SHF.R.U32.HI R38, RZ, 0x5, R50 ;  /* 0x00000005ff267819 */ /* 0x000fe20000011632 */
[----:B------:R-:W-:Y:S01]  /*03b0*/  FADD.FTZ R34, R34, R34 ;  /* 0x0000002222227221 */ /* 0x000fe20000010000 */
[C---:B------:R-:W-:Y:S01]  /*03c0*/  SHF.L.U32 R44, R50.reuse, 0x4, RZ ;  /* 0x00000004322c7819 */ /* 0x040fe200000006ff */
[----:B------:R-:W-:Y:S01]  /*03d0*/  FADD.FTZ R33, R33, R33 ;  /* 0x0000002121217221 */ /* 0x000fe20000010000 */
[----:B------:R-:W-:Y:S01]  /*03e0*/  SHF.L.U32 R43, R50, 0x2, RZ ;  /* 0x00000002322b7819 */ /* 0x000fe200000006ff */
[----:B------:R-:W-:Y:S01]  /*03f0*/  FADD.FTZ R36, R45, 1 ;  /* 0x3f8000002d247421 */ /* 0x000fe20000010000 */
[----:B0-----:R-:W-:Y:S01]  /*0400*/  R2UR UR5, R2 ;  /* 0x00000000020572ca */ /* 0x001fe200000e0000 */
[----:B------:R-:W-:Y:S01]  /*0410*/  FADD.FTZ R32, R35, 1 ;  /* 0x3f80000023207421 */ /* 0x000fe20000010000 */
[----:B------:R-:W-:Y:S01]  /*0420*/  LEA R39, R38, UR9, 0x4 ;  /* 0x0000000926277c11 */ /* 0x000fe2000f8e20ff */
[----:B------:R-:W-:Y:S01]  /*0430*/  FADD.FTZ R31, R34, 1 ;  /* 0x3f800000221f7421 */ /* 0x000fe20000010000 */
[----:B------:R-:W-:Y:S01]  /*0440*/  LOP3.LUT R48, R50, 0x1f, RZ, 0xc0, !PT ;  /* 0x0000001f32307812 */ /* 0x000fe200078ec0ff */
[----:B------:R-:W-:Y:S01]  /*0450*/  FADD.FTZ R30, R33, 1 ;  /* 0x3f800000211e7421 */ /* 0x000fe20000010000 */
[----:B------:R-:W-:-:S02]  /*0460*/  I2FP.F32.U32 R47, R50 ;  /* 0x00000032002f7245 */ /* 0x000fc40000201000 */
[----:B------:R-:W-:Y:S02]  /*0470*/  LOP3.LUT R44, R44, 0x1f0, RZ, 0xc0, !PT ;  /* 0x000001f02c2c7812 */ /* 0x000fe400078ec0ff */
[----:B------:R-:W-:Y:S02]  /*0480*/  LOP3.LUT R43, R43, 0x7c, RZ, 0xc0, !PT ;  /* 0x0000007c2b2b7812 */ /* 0x000fe400078ec0ff */
[----:B------:R-:W-:Y:S01]  /*0490*/  ISETP.GE.U32.AND P2, PT, R50, UR8, PT ;  /* 0x0000000832007c0c */ /* 0x000fe2000bf46070 */
[----:B------:R-:W-:Y:S01]  /*04a0*/  UIADD3 UR12, URZ, -UR5, URZ ;  /* 0x800000053f0c7290 */ /* 0x000fe2000fffe03f */
[----:B------:R-:W-:Y:S02]  /*04b0*/  LEA R38, R38, UR10, 0x2 ;  /* 0x0000000a26267c11 */ /* 0x000fe4000f8e10ff */
[----:B------:R-:W-:Y:S01]  /*04c0*/  @P0 MOV R49, UR11 ;  /* 0x0000000b00310c02 */ /* 0x000fe20008000f00 */
[----:B------:R-:W-:Y:S01]  /*04d0*/  UIMAD UR12, UR12, UR16, URZ ;  /* 0x000000100c0c72a4 */ /* 0x000fe2000f8e023f */
[----:B------:R-:W-:-:S03]  /*04e0*/  UMOV UR11, UR13 ;  /* 0x0000000d000b7c82 */ /* 0x000fc60008000000 */
[----:B------:R-:W-:-:S07]  /*04f0*/  UIMAD.WIDE.U32 UR4, UR5, UR12, UR4 ;  /* 0x0000000c050472a5 */ /* 0x000fce000f8e0004 */
[----:B------:R-:W-:-:S05]  /*0500*/  UMOV UR13, UR5 ;  /* 0x00000005000d7c82 */ /* 0x000fca0008000000 */
.L_x_481:
[----:B------:R-:W-:Y:S01]  /*0510*/  UIADD3 UR12, UR6, -UR11, URZ ;  /* 0x8000000b060c7290 */ /* 0x000fe2000fffe03f */
[----:B------:R-:W-:Y:S01]  /*0520*/  BSSY B0, `(.L_x_416) ;  /* 0x00002ff000007945 */ /* 0x000fe20003800000 */
[----:B--2---:R-:W-:Y:S02]  /*0530*/  MOV R52, 0xe0ad78ec ;  /* 0xe0ad78ec00347802 */ /* 0x004fe40000000f00 */
[----:B------:R-:W-:Y:S01]  /*0540*/  UIMAD.WIDE.U32 UR4, UR13, UR12, URZ ;  /* 0x0000000c0d0472a5 */ /* 0x000fe2000f8e003f */
[----:B------:R-:W-:Y:S02]  /*0550*/  MOV R54, 0xe0ad78ec ;  /* 0xe0ad78ec00367802 */ /* 0x000fe40000000f00 */
[----:B------:R-:W-:Y:S01]  /*0560*/  MOV R56, 0xe0ad78ec ;  /* 0xe0ad78ec00387802 */ /* 0x000fe20000000f00 */
        /* <DEDUP_REMOVED lines=13> */
[----:B------:R-:W-:Y:S02]  /*0640*/  ISETP.GT.AND P2, PT, R29, RZ, PT ;  /* 0x000000ff1d00720c */ /* 0x000fe40003f44270 */
[----:B------:R-:W-:Y:S02]  /*0650*/  MOV R26, UR7 ;  /* 0x00000007001a7c02 */ /* 0x000fe40008000f00 */
[----:B------:R-:W-:-:S04]  /*0660*/  PLOP3.LUT P0, PT, PT, PT, UP1, 0x80, 0x0 ;  /* 0x000000000000781c */ /* 0x000fc80003f0f018 */
[----:B------:R-:W-:Y:S01]  /*0670*/  ISETP.GT.AND P0, PT, R29, RZ, P0 ;  /* 0x000000ff1d00720c */ /* 0x000fe20000704270 */
[----:B-1----:R-:W-:Y:S02]  /*0680*/  IMAD R71, R73, R26, UR11 ;  /* 0x0000000b49477e24 */ /* 0x002fe4000f8e021a */
[----:B0-----:R-:W-:Y:S02]  /*0690*/  IMAD R73, R24, R73, UR11 ;  /* 0x0000000b18497e24 */ /* 0x001fe4000f8e0249 */
[----:B------:R-:W-:Y:S08]  /*06a0*/  @P2 BRA `(.L_x_418) ;  /* 0x00000008005c2947 */ /* 0x000ff00003800000 */
        /* <DEDUP_REMOVED lines=30> */
.L_x_419:
[----:B------:R-:W-:Y:S02]  /*0890*/  ISETP.GE.U32.AND P2, PT, R42, UR8, PT ;  /* 0x000000082a007c0c */ /* 0x000fe4000bf46070 */
[----:B------:R-:W-:Y:S02]  /*08a0*/  MOV R54, 0xe0ad78ec ;  /* 0xe0ad78ec00367802 */ /* 0x000fe40000000f00 */
[----:B------:R-:W-:Y:S02]  /*08b0*/  MOV R56, 0xe0ad78ec ;  /* 0xe0ad78ec00387802 */ /* 0x000fe40000000f00 */
[----:B------:R-:W-:-:S07]  /*08c0*/  MOV R58, 0xe0ad78ec ;  /* 0xe0ad78ec003a7802 */ /* 0x000fce0000000f00 */
        /* <DEDUP_REMOVED lines=31> */
.L_x_420:
        /* <DEDUP_REMOVED lines=35> */
.L_x_421:
[----:B------:R-:W-:Y:S02]  /*0cf0*/  ISETP.GE.U32.AND P2, PT, R37, UR8, PT ;  /* 0x0000000825007c0c */ /* 0x000fe4000bf46070 */
[----:B------:R-:W-:Y:S02]  /*0d00*/  MOV R54, 0xe0ad78ec ;  /* 0xe0ad78ec00367802 */ /* 0x000fe40000000f00 */
[----:B------:R-:W-:Y:S02]  /*0d10*/  MOV R56, 0xe0ad78ec ;  /* 0xe0ad78ec00387802 */ /* 0x000fe40000000f00 */
[----:B------:R-:W-:-:S07]  /*0d20*/  MOV R58, 0xe0ad78ec ;  /* 0xe0ad78ec003a7802 */ /* 0x000fce0000000f00 */
        /* <DEDUP_REMOVED lines=27> */
[----:B------:R-:W-:Y:S02]  /*0ee0*/  ISETP.GE.U32.AND P0, PT, R29, 0x4, PT ;  /* 0x000000041d00780c */ /* 0x000fe40003f06070 */
[----:B------:R-:W-:Y:S02]  /*0ef0*/  MOV R54, 0xe0ad78ec ;  /* 0xe0ad78ec00367802 */ /* 0x000fe40000000f00 */
[----:B------:R-:W-:Y:S02]  /*0f00*/  MOV R56, 0xe0ad78ec ;  /* 0xe0ad78ec00387802 */ /* 0x000fe40000000f00 */
[----:B------:R-:W-:Y:S02]  /*0f10*/  I2FP.F32.S32 R20, UR4 ;  /* 0x0000000400147c45 */ /* 0x000fe40008201400 */
[----:B------:R-:W-:-:S03]  /*0f20*/  MOV R58, 0xe0ad78ec ;  /* 0xe0ad78ec003a7802 */ /* 0x000fc60000000f00 */
        /* <DEDUP_REMOVED lines=15> */
.L_x_418:
[----:B------:R-:W0:Y:S01]  /*1020*/  LDC.64 R68, c[0x0][0x220] ;  /* 0x00008800ff447b82 */ /* 0x000e220000000a00 */
[--C-:B------:R-:W-:Y:S02]  /*1030*/  IMAD R27, R73, UR8, R50.reuse ;  /* 0x00000008491b7c24 */ /* 0x100fe4000f8e0232 */
[----:B------:R-:W-:-:S05]  /*1040*/  IMAD R25, R71, UR8, R50 ;  /* 0x0000000847197c24 */ /* 0x000fca000f8e0232 */
[----:B------:R-:W1:Y:S01]  /*1050*/  LDC.64 R66, c[0x0][0x218] ;  /* 0x00008600ff427b82 */ /* 0x000e620000000a00 */
        /* <DEDUP_REMOVED lines=16> */
[--C-:B------:R-:W-:Y:S01]  /*1160*/  IMAD R12, R12, UR8, R50.reuse ;  /* 0x000000080c0c7c24 */ /* 0x100fe2000f8e0232 */
[C---:B------:R-:W-:Y:S01]  /*1170*/  @P3 IADD3 R77, R6.reuse, UR16, RZ ;  /* 0x00000010064d3c10 */ /* 0x040fe2000fffe0ff */
[--C-:B------:R-:W-:Y:S02]  /*1180*/  IMAD R6, R6, UR8, R50.reuse ;  /* 0x0000000806067c24 */ /* 0x100fe4000f8e0232 */
[--C-:B------:R-:W-:Y:S02]  /*1190*/  @P3 IMAD R10, R75, UR8, R50.reuse ;  /* 0x000000084b0a3c24 */ /* 0x100fe4000f8e0232 */
[----:B------:R-:W-:-:S07]  /*11a0*/  @P3 IMAD R8, R77, UR8, R50 ;  /* 0x000000084d083c24 */ /* 0x000fce000f8e0232 */
.L_x_422:
        /* <DEDUP_REMOVED lines=10> */
.L_x_423:
        /* <DEDUP_REMOVED lines=10> */
.L_x_424:
        /* <DEDUP_REMOVED lines=30> */
.L_x_425:
[----:B------:R-:W2:Y:S01]  /*14d0*/  LDC.U16 R60, c[0x0][0x240] ;  /* 0x00009000ff3c7b82 */ /* 0x000ea20000000400 */
[----:B-----5:R-:W-:Y:S01]  /*14e0*/  HADD2 R52, -R52, 1, 1 ;  /* 0x3c003c0034347430 */ /* 0x020fe20000000100 */
[----:B------:R-:W-:-:S05]  /*14f0*/  PLOP3.LUT P4, PT, PT, PT, UP0, 0x40, 0x0 ;  /* 0x000000000000781c */ /* 0x000fca0003f8e808 */
[----:B------:R-:W-:-:S10]  /*1500*/  HFMA2.MMA R52, R52, -10000, -10000, -RZ ;  /* 0xf0e2f0e234347835 */ /* 0x000fd400001000ff */
[----:B------:R-:W-:Y:S02]  /*1510*/  MOV R54, R52 ;  /* 0x0000003400367202 */ /* 0x000fe40000000f00 */
[----:B------:R-:W-:-:S03]  /*1520*/  MOV R52, 0xe0ad78ec ;  /* 0xe0ad78ec00347802 */ /* 0x000fc60000000f00 */
[----:B--2---:R-:W-:Y:S01]  /*1530*/  HFMA2 R17, R17, R60.H0_H0, R54 ;  /* 0x2000003c11117231 */ /* 0x004fe20000000036 */
        /* <DEDUP_REMOVED lines=10> */
.L_x_426:
[----:B------:R-:W-:Y:S02]  /*15e0*/  MOV R54, 0xe0ad78ec ;  /* 0xe0ad78ec00367802 */ /* 0x000fe40000000f00 */
[----:B------:R-:W-:Y:S01]  /*15f0*/  MOV R56, 0xe0ad78ec ;  /* 0xe0ad78ec00387802 */ /* 0x000fe20000000f00 */
[----:B------:R-:W-:Y:S06]  /*1600*/  @P4 BRA `(.L_x_427) ;  /* 0x0000000000784947 */ /* 0x000fec0003800000 */
        /* <DEDUP_REMOVED lines=30> */
.L_x_427:
        /* <DEDUP_REMOVED lines=22> */
[----:B------:R-:W-:Y:S01]  /*1950*/  FMNMX.FTZ R54, R54, -1.00000002004087734272e+20, !PT ;  /* 0xe0ad78ec36367809 */ /* 0x000fe20007810000 */
[----:B------:R-:W-:Y:S01]  /*1960*/  @P4 HADD2.F32 R75, -RZ, R70.H1_H1 ;  /* 0x30000046ff4b4230 */ /* 0x000fe20000004100 */
[----:B------:R-:W-:-:S04]  /*1970*/  @P4 MOV R11, R70 ;  /* 0x00000046000b4202 */ /* 0x000fc80000000f00 */
[----:B------:R-:W-:-:S04]  /*1980*/  @P4 FMNMX.FTZ R62, R62, R75, !PT ;  /* 0x0000004b3e3e4209 */ /* 0x000fc80007810000 */
[----:B------:R-:W-:-:S07]  /*1990*/  @P4 FMNMX.FTZ R52, R62, -1.00000002004087734272e+20, !PT ;  /* 0xe0ad78ec3e344809 */ /* 0x000fce0007810000 */
.L_x_428:
[----:B------:R-:W-:-:S13]  /*19a0*/  ISETP.GE.U32.AND P4, PT, R42, UR8, PT ;  /* 0x000000082a007c0c */ /* 0x000fda000bf86070 */
[----:B------:R-:W-:Y:S05]  /*19b0*/  @P4 BRA `(.L_x_417) ;  /* 0x0000001800d44947 */ /* 0x000fea0003800000 */
[----:B------:R-:W-:Y:S01]  /*19c0*/  MOV R9, UR17 ;  /* 0x0000001100097c02 */ /* 0x000fe20008000f00 */
[----:B------:R-:W-:Y:S01]  /*19d0*/  BSSY B1, `(.L_x_429) ;  /* 0x0000014000017945 */ /* 0x000fe20003800000 */
[----:B------:R-:W-:-:S03]  /*19e0*/  MOV R75, UR17 ;  /* 0x00000011004b7c02 */ /* 0x000fc60008000f00 */
[----:B------:R-:W-:-:S04]  /*19f0*/  IMAD.WIDE R26, R9, 0x4, R26 ;  /* 0x00000004091a7825 */ /* 0x000fc800078e021a */
[----:B------:R-:W-:Y:S01]  /*1a00*/  IMAD.WIDE R24, R75, 0x4, R24 ;  /* 0x000000044b187825 */ /* 0x000fe200078e0218 */
[----:B------:R-:W-:Y:S06]  /*1a10*/  @!P3 BRA `(.L_x_430) ;  /* 0x00000000003cb947 */ /* 0x000fec0003800000 */
        /* <DEDUP_REMOVED lines=8> */
[----:B------:R-:W-:-:S03]  /*1aa0*/  IADD3 R6, R9, UR16, RZ ;  /* 0x0000001009067c10 */ /* 0x000fc6000fffe0ff */
[----:B------:R-:W-:-:S06]  /*1ab0*/  IMAD R12, R77, UR8, R42 ;  /* 0x000000084d0c7c24 */ /* 0x000fcc000f8e022a */
[----:B------:R-:W-:Y:S02]  /*1ac0*/  @P4 IADD3 R9, R77, UR16, RZ ;  /* 0x000000104d094c10 */ /* 0x000fe4000fffe0ff */
[C---:B------:R-:W-:Y:S01]  /*1ad0*/  @P4 IADD3 R75, R6.reuse, UR16, RZ ;  /* 0x00000010064b4c10 */ /* 0x040fe2000fffe0ff */
[--C-:B------:R-:W-:Y:S02]  /*1ae0*/  IMAD R6, R6, UR8, R42.reuse ;  /* 0x0000000806067c24 */ /* 0x100fe4000f8e022a */
[--C-:B------:R-:W-:Y:S02]  /*1af0*/  @P4 IMAD R10, R9, UR8, R42.reuse ;  /* 0x00000008090a4c24 */ /* 0x100fe4000f8e022a */
[----:B------:R-:W-:-:S07]  /*1b00*/  @P4 IMAD R8, R75, UR8, R42 ;  /* 0x000000084b084c24 */ /* 0x000fce000f8e022a */
.L_x_430:
[----:B------:R-:W-:Y:S05]  /*1b10*/  BSYNC B1 ;  /* 0x0000000000017941 */ /* 0x000fea0003800000 */
.L_x_429:
        /* <DEDUP_REMOVED lines=10> */
.L_x_431:
[----:B------:R1:W5:Y:S04]  /*1bc0*/  LDG.E.CONSTANT R9, desc[UR14][R26.64] ;  /* 0x0000000e1a097981 */ /* 0x000368000c1e9900 */
[----:B------:R1:W5:Y:S01]  /*1bd0*/  LDG.E R62, desc[UR14][R24.64] ;  /* 0x0000000e183e7981 */ /* 0x000362000c1e1900 */
[----:B------:R-:W-:Y:S05]  /*1be0*/  @!P2 BRA `(.L_x_432) ;  /* 0x000000000024a947 */ /* 0x000fea0003800000 */
[----:B0-----:R-:W-:-:S05]  /*1bf0*/  IMAD.WIDE R74, R16, 0x4, R66 ;  /* 0x00000004104a7825 */ /* 0x001fca00078e0242 */
        /* <DEDUP_REMOVED lines=8> */
.L_x_432:
[----:B------:R-:W-:Y:S05]  /*1c80*/  @!P0 BRA `(.L_x_433) ;  /* 0x0000000000788947 */ /* 0x000fea0003800000 */
[----:B------:R-:W-:Y:S01]  /*1c90*/  I2FP.F32.S32 R28, UR11 ;  /* 0x0000000b001c7c45 */ /* 0x000fe20008201400 */
[----:B------:R-:W-:Y:S04]  /*1ca0*/  BSSY B1, `(.L_x_433) ;  /* 0x000001c000017945 */ /* 0x000fe80003800000 */
[--C-:B------:R-:W-:Y:S01]  /*1cb0*/  FADD.FTZ R64, R35, -R28.reuse ;  /* 0x8000001c23407221 */ /* 0x100fe20000010000 */
[----:B0-2---:R-:W-:-:S05]  /*1cc0*/  FADD.FTZ R75, R32, -R28 ;  /* 0x8000001c204b7221 */ /* 0x005fca0000010000 */
        /* <DEDUP_REMOVED lines=25> */
.L_x_434:
[----:B------:R-:W-:Y:S05]  /*1e60*/  BSYNC B1 ;  /* 0x0000000000017941 */ /* 0x000fea0003800000 */
.L_x_433:
[----:B-----5:R-:W-:Y:S01]  /*1e70*/  HADD2 R9, -R9, 1, 1 ;  /* 0x3c003c0009097430 */ /* 0x020fe20000000100 */
[----:B------:R-:W-:-:S03]  /*1e80*/  PLOP3.LUT P5, PT, PT, PT, UP0, 0x40, 0x0 ;  /* 0x000000000000781c */ /* 0x000fc60003fae808 */
[----:B------:R-:W-:-:S04]  /*1e90*/  HMUL2 R9, R9, -10000, -10000 ;  /* 0xf0e2f0e209097832 */ /* 0x000fc80000000000 */
[----:B------:R-:W-:Y:S01]  /*1ea0*/  HFMA2 R9, R62, R60.H0_H0, R9 ;  /* 0x2000003c3e097231 */ /* 0x000fe20000000009 */
[----:B------:R-:W-:Y:S06]  /*1eb0*/  @!P2 BRA `(.L_x_435) ;  /* 0x000000000024a947 */ /* 0x000fec0003800000 */
[----:B------:R-:W-:Y:S01]  /*1ec0*/  ISETP.NE.AND P4, PT, R29, 0x2, PT ;  /* 0x000000021d00780c */ /* 0x000fe20003f85270 */
[----:B------:R-:W-:-:S06]  /*1ed0*/  HADD2 R23, -R23, 1, 1 ;  /* 0x3c003c0017177430 */ /* 0x000fcc0000000100 */
[----:B------:R-:W-:-:S06]  /*1ee0*/  HFMA2.MMA R23, R23, -10000, -10000, -RZ ;  /* 0xf0e2f0e217177835 */ /* 0x000fcc00001000ff */
[----:B------:R-:W-:Y:S05]  /*1ef0*/  @!P4 BRA `(.L_x_435) ;  /* 0x000000000014c947 */ /* 0x000fea0003800000 */
[----:B------:R-:W-:Y:S01]  /*1f00*/  ISETP.GE.U32.AND P4, PT, R29, 0x4, PT ;  /* 0x000000041d00780c */ /* 0x000fe20003f86070 */
[----:B------:R-:W-:-:S06]  /*1f10*/  HADD2 R21, -R21, 1, 1 ;  /* 0x3c003c0015157430 */ /* 0x000fcc0000000100 */
[----:B------:R-:W-:-:S06]  /*1f20*/  HFMA2.MMA R21, R21, -10000, -10000, -RZ ;  /* 0xf0e2f0e215157835 */ /* 0x000fcc00001000ff */
[----:B------:R-:W-:-:S04]  /*1f30*/  @P4 HADD2 R62, -R19, 1, 1 ;  /* 0x3c003c00133e4430 */ /* 0x000fc80000000100 */
[----:B------:R-:W-:-:S07]  /*1f40*/  @P4 HMUL2 R19, R62, -10000, -10000 ;  /* 0xf0e2f0e23e134832 */ /* 0x000fce0000000000 */
.L_x_435:
[----:B------:R-:W-:Y:S04]  /*1f50*/  BSSY B1, `(.L_x_436) ;  /* 0x0000037000017945 */ /* 0x000fe80003800000 */
[----:B------:R-:W-:Y:S05]  /*1f60*/  @P5 BRA `(.L_x_437) ;  /* 0x0000000000745947 */ /* 0x000fea0003800000 */
[----:B------:R-:W-:-:S05]  /*1f70*/  HADD2 R9, R9, R28 ;  /* 0x0000001c09097230 */ /* 0x000fca0000000000 */
[--C-:B------:R-:W-:Y:S02]  /*1f80*/  HADD2.F32 R62, -RZ, R9.reuse.H0_H0 ;  /* 0x20000009ff3e7230 */ /* 0x100fe40000004100 */
[----:B0-2---:R-:W-:-:S05]  /*1f90*/  HADD2.F32 R75, -RZ, R9.H1_H1 ;  /* 0x30000009ff4b7230 */ /* 0x005fca0000004100 */
        /* <DEDUP_REMOVED lines=26> */
.L_x_437:
[--C-:B------:R-:W-:Y:S02]  /*2140*/  HADD2.F32 R62, -RZ, R9.reuse.H0_H0 ;  /* 0x20000009ff3e7230 */ /* 0x100fe40000004100 */
[----:B0-2---:R-:W-:-:S05]  /*2150*/  HADD2.F32 R75, -RZ, R9.H1_H1 ;  /* 0x30000009ff4b7230 */ /* 0x005fca0000004100 */
        /* <DEDUP_REMOVED lines=22> */
.L_x_438:
[----:B------:R-:W-:Y:S05]  /*22c0*/  BSYNC B1 ;  /* 0x0000000000017941 */ /* 0x000fea0003800000 */
.L_x_436:
[----:B------:R-:W-:-:S13]  /*22d0*/  ISETP.GE.U32.AND P4, PT, R40, UR8, PT ;  /* 0x0000000828007c0c */ /* 0x000fda000bf86070 */
[----:B------:R-:W-:Y:S05]  /*22e0*/  @P4 BRA `(.L_x_417) ;  /* 0x0000001000884947 */ /* 0x000fea0003800000 */
[----:B------:R-:W-:Y:S01]  /*22f0*/  MOV R51, UR17 ;  /* 0x0000001100337c02 */ /* 0x000fe20008000f00 */
[----:B------:R-:W-:Y:S01]  /*2300*/  BSSY B1, `(.L_x_439) ;  /* 0x0000014000017945 */ /* 0x000fe20003800000 */
[----:B------:R-:W-:-:S03]  /*2310*/  MOV R75, UR17 ;  /* 0x00000011004b7c02 */ /* 0x000fc60008000f00 */
[----:B-1----:R-:W-:-:S04]  /*2320*/  IMAD.WIDE R26, R51, 0x4, R26 ;  /* 0x00000004331a7825 */ /* 0x002fc800078e021a */
        /* <DEDUP_REMOVED lines=17> */
.L_x_440:
[----:B------:R-:W-:Y:S05]  /*2440*/  BSYNC B1 ;  /* 0x0000000000017941 */ /* 0x000fea0003800000 */
.L_x_439:
        /* <DEDUP_REMOVED lines=10> */
.L_x_441:
        /* <DEDUP_REMOVED lines=12> */
.L_x_442:
        /* <DEDUP_REMOVED lines=30> */
.L_x_444:
[----:B------:R-:W-:Y:S05]  /*2790*/  BSYNC B1 ;  /* 0x0000000000017941 */ /* 0x000fea0003800000 */
.L_x_443:
        /* <DEDUP_REMOVED lines=14> */
.L_x_445:
        /* <DEDUP_REMOVED lines=31> */
.L_x_447:
        /* <DEDUP_REMOVED lines=24> */
.L_x_448:
[----:B------:R-:W-:Y:S05]  /*2bf0*/  BSYNC B1 ;  /* 0x0000000000017941 */ /* 0x000fea0003800000 */
.L_x_446:
[----:B------:R-:W-:-:S13]  /*2c00*/  ISETP.GE.U32.AND P4, PT, R37, UR8, PT ;  /* 0x0000000825007c0c */ /* 0x000fda000bf86070 */
[----:B------:R-:W-:Y:S05]  /*2c10*/  @P4 BRA `(.L_x_417) ;  /* 0x00000008003c4947 */ /* 0x000fea0003800000 */
[----:B------:R-:W-:Y:S02]  /*2c20*/  MOV R59, UR17 ;  /* 0x00000011003b7c02 */ /* 0x000fe40008000f00 */
[----:B------:R-:W-:-:S03]  /*2c30*/  MOV R75, UR17 ;  /* 0x00000011004b7c02 */ /* 0x000fc60008000f00 */
[----:B-1----:R-:W-:-:S04]  /*2c40*/  IMAD.WIDE R26, R59, 0x4, R26 ;  /* 0x000000043b1a7825 */ /* 0x002fc800078e021a */
        /* <DEDUP_REMOVED lines=15> */
[----:B------:R-:W-:Y:S01]  /*2d40*/  IMAD R12, R12, UR8, R37 ;  /* 0x000000080c0c7c24 */ /* 0x000fe2000f8e0225 */
[----:B------:R-:W-:-:S03]  /*2d50*/  @P4 IADD3 R24, R62, UR16, RZ ;  /* 0x000000103e184c10 */ /* 0x000fc6000fffe0ff */
[--C-:B------:R-:W-:Y:S02]  /*2d60*/  @P4 IMAD R10, R6, UR8, R37.reuse ;  /* 0x00000008060a4c24 */ /* 0x100fe4000f8e0225 */
[--C-:B------:R-:W-:Y:S02]  /*2d70*/  @P4 IMAD R8, R24, UR8, R37.reuse ;  /* 0x0000000818084c24 */ /* 0x100fe4000f8e0225 */
[----:B------:R-:W-:-:S07]  /*2d80*/  IMAD R6, R62, UR8, R37 ;  /* 0x000000083e067c24 */ /* 0x000fce000f8e0225 */
.L_x_450:
[----:B------:R-:W-:Y:S05]  /*2d90*/  BSYNC B1 ;  /* 0x0000000000017941 */ /* 0x000fea0003800000 */
.L_x_449:
        /* <DEDUP_REMOVED lines=10> */
.L_x_451:
[----:B------:R-:W-:Y:S05]  /*2e40*/  @!P2 BRA `(.L_x_452) ;  /* 0x000000000024a947 */ /* 0x000fea0003800000 */
[----:B01----:R-:W-:-:S05]  /*2e50*/  IMAD.WIDE R24, R16, 0x4, R66 ;  /* 0x0000000410187825 */ /* 0x003fca00078e0242 */
        /* <DEDUP_REMOVED lines=8> */
.L_x_452:
[----:B------:R-:W-:Y:S05]  /*2ee0*/  @!P0 BRA `(.L_x_453) ;  /* 0x0000000000788947 */ /* 0x000fea0003800000 */
[----:B012---:R-:W-:Y:S01]  /*2ef0*/  I2FP.F32.S32 R24, UR11 ;  /* 0x0000000b00187c45 */ /* 0x007fe20008201400 */
[----:B------:R-:W-:Y:S04]  /*2f00*/  BSSY B1, `(.L_x_453) ;  /* 0x000001c000017945 */ /* 0x000fe80003800000 */
        /* <DEDUP_REMOVED lines=27> */
.L_x_454:
[----:B------:R-:W-:Y:S05]  /*30c0*/  BSYNC B1 ;  /* 0x0000000000017941 */ /* 0x000fea0003800000 */
.L_x_453:
[----:B-----5:R-:W-:Y:S01]  /*30d0*/  HADD2 R26, -R26, 1, 1 ;  /* 0x3c003c001a1a7430 */ /* 0x020fe20000000100 */
[----:B------:R-:W-:-:S03]  /*30e0*/  PLOP3.LUT P4, PT, PT, PT, UP0, 0x40, 0x0 ;  /* 0x000000000000781c */ /* 0x000fc60003f8e808 */
[----:B------:R-:W-:Y:S01]  /*30f0*/  HMUL2 R26, R26, -10000, -10000 ;  /* 0xf0e2f0e21a1a7832 */ /* 0x000fe20000000000 */
[----:B------:R-:W-:Y:S09]  /*3100*/  @!P2 BRA `(.L_x_455) ;  /* 0x000000000024a947 */ /* 0x000ff20003800000 */
[----:B------:R-:W-:Y:S01]  /*3110*/  ISETP.NE.AND P0, PT, R29, 0x2, PT ;  /* 0x000000021d00780c */ /* 0x000fe20003f05270 */
[----:B------:R-:W-:-:S06]  /*3120*/  HADD2 R23, -R23, 1, 1 ;  /* 0x3c003c0017177430 */ /* 0x000fcc0000000100 */
[----:B------:R-:W-:-:S06]  /*3130*/  HFMA2.MMA R23, R23, -10000, -10000, -RZ ;  /* 0xf0e2f0e217177835 */ /* 0x000fcc00001000ff */
[----:B------:R-:W-:Y:S05]  /*3140*/  @!P0 BRA `(.L_x_455) ;  /* 0x0000000000148947 */ /* 0x000fea0003800000 */
[----:B------:R-:W-:Y:S01]  /*3150*/  ISETP.GE.U32.AND P0, PT, R29, 0x4, PT ;  /* 0x000000041d00780c */ /* 0x000fe20003f06070 */
[----:B------:R-:W-:-:S04]  /*3160*/  HADD2 R21, -R21, 1, 1 ;  /* 0x3c003c0015157430 */ /* 0x000fc80000000100 */
[----:B------:R-:W-:-:S08]  /*3170*/  HMUL2 R21, R21, -10000, -10000 ;  /* 0xf0e2f0e215157832 */ /* 0x000fd00000000000 */
[----:B012---:R-:W-:-:S06]  /*3180*/  @P0 HADD2 R24, -R19, 1, 1 ;  /* 0x3c003c0013180430 */ /* 0x007fcc0000000100 */
[----:B------:R-:W-:-:S11]  /*3190*/  @P0 HFMA2.MMA R19, R24, -10000, -10000, -RZ ;  /* 0xf0e2f0e218130835 */ /* 0x000fd600001000ff */
.L_x_455:
[----:B------:R-:W-:Y:S01]  /*31a0*/  HFMA2 R59, R59, R60.H0_H0, R26 ;  /* 0x2000003c3b3b7231 */ /* 0x000fe2000000001a */
[----:B------:R-:W-:Y:S06]  /*31b0*/  @P4 BRA `(.L_x_456) ;  /* 0x0000000000744947 */ /* 0x000fec0003800000 */
[----:B------:R-:W-:-:S05]  /*31c0*/  HADD2 R59, R59, R28 ;  /* 0x0000001c3b3b7230 */ /* 0x000fca0000000000 */
[--C-:B012---:R-:W-:Y:S02]  /*31d0*/  HADD2.F32 R24, -RZ, R59.reuse.H0_H0 ;  /* 0x2000003bff187230 */ /* 0x107fe40000004100 */
        /* <DEDUP_REMOVED lines=27> */
.L_x_456:
[--C-:B012---:R-:W-:Y:S02]  /*3390*/  HADD2.F32 R24, -RZ, R59.reuse.H0_H0 ;  /* 0x2000003bff187230 */ /* 0x107fe40000004100 */
        /* <DEDUP_REMOVED lines=23> */
.L_x_417:
[----:B------:R-:W-:Y:S05]  /*3510*/  BSYNC B0 ;  /* 0x0000000000007941 */ /* 0x000fea0003800000 */
.L_x_416:
[----:B-1----:R-:W0:Y:S02]  /*3520*/  LDC R24, c[0x0][RZ] ;  /* 0x00000000ff187b82 */ /* 0x002e240000000800 */
        /* <DEDUP_REMOVED lines=96> */
.L_x_457:
        /* <DEDUP_REMOVED lines=40> */
.L_x_458:
        /* <DEDUP_REMOVED lines=92> */
.L_x_461:
[----:B------:R-:W-:Y:S01]  /*4370*/  HADD2 R24, R17.H0_H0, R17.H1_H1 ;  /* 0x3000001111187230 */ /* 0x000fe20000000800 */
[----:B------:R-:W-:Y:S02]  /*4380*/  ISETP.GE.U32.AND P5, PT, R42, UR8, PT ;  /* 0x000000082a007c0c */ /* 0x000fe4000bfa6070 */
[----:B------:R-:W-:Y:S02]  /*4390*/  MOV R60, RZ ;  /* 0x000000ff003c7202 */ /* 0x000fe40000000f00 */
[----:B------:R-:W-:Y:S01]  /*43a0*/  HADD2.F32 R24, -RZ, R24.H0_H0 ;  /* 0x20000018ff187230 */ /* 0x000fe20000004100 */
        /* <DEDUP_REMOVED lines=15> */
.L_x_462:
[----:B------:R-:W-:Y:S01]  /*44a0*/  FADD.FTZ R62, RZ, R24 ;  /* 0x00000018ff3e7221 */ /* 0x000fe20000010000 */
[----:B------:R-:W-:Y:S06]  /*44b0*/  @P5 BRA `(.L_x_460) ;  /* 0x0000001000345947 */ /* 0x000fec0003800000 */
[----:B------:R-:W-:Y:S01]  /*44c0*/  HADD2 R54, R9, -R52.H0_H0 ;  /* 0xa000003409367230 */ /* 0x000fe20000000000 */
[----:B------:R-:W-:-:S04]  /*44d0*/  ISETP.GE.U32.AND P4, PT, R29, 0x2, PT ;  /* 0x000000021d00780c */ /* 0x000fc80003f86070 */
        /* <DEDUP_REMOVED lines=71> */
.L_x_463:
[----:B------:R-:W-:Y:S01]  /*4950*/  HADD2 R24, R9.H0_H0, R9.H1_H1 ;  /* 0x3000000909187230 */ /* 0x000fe20000000800 */
[----:B------:R-:W-:-:S04]  /*4960*/  ISETP.GE.U32.AND P5, PT, R40, UR8, PT ;  /* 0x0000000828007c0c */ /* 0x000fc8000bfa6070 */
[----:B------:R-:W-:Y:S01]  /*4970*/  HADD2.F32 R67, -RZ, R24.H0_H0 ;  /* 0x20000018ff437230 */ /* 0x000fe20000004100 */
[----:B------:R-:W-:Y:S08]  /*4980*/  @!P3 BRA `(.L_x_464) ;  /* 0x000000000030b947 */ /* 0x000ff00003800000 */
        /* <DEDUP_REMOVED lines=12> */
.L_x_464:
        /* <DEDUP_REMOVED lines=73> */
[----:B------:R-:W-:-:S07]  /*4ee0*/  HFMA2 R57, R66, 3.0517578125e-05, 3.0517578125e-05, R57 ;  /* 0x0200020042397831 */ /* 0x000fce0000000039 */
.L_x_465:
        /* <DEDUP_REMOVED lines=16> */
.L_x_466:
[----:B------:R-:W-:Y:S01]  /*4ff0*/  FADD.FTZ R62, R62, R67 ;  /* 0x000000433e3e7221 */ /* 0x000fe20000010000 */
[----:B------:R-:W-:Y:S06]  /*5000*/  @P5 BRA `(.L_x_460) ;  /* 0x0000000400605947 */ /* 0x000fec0003800000 */
        /* <DEDUP_REMOVED lines=72> */
.L_x_467:
        /* <DEDUP_REMOVED lines=16> */
.L_x_460:
[----:B------:R-:W-:Y:S05]  /*5590*/  BSYNC B0 ;  /* 0x0000000000007941 */ /* 0x000fea0003800000 */
.L_x_459:
        /* <DEDUP_REMOVED lines=98> */
.L_x_468:
        /* <DEDUP_REMOVED lines=40> */
.L_x_469:
        /* <DEDUP_REMOVED lines=18> */
.L_x_471:
[----:B------:R-:W-:Y:S05]  /*5f60*/  BSYNC B0 ;  /* 0x0000000000007941 */ /* 0x000fea0003800000 */
.L_x_470:
        /* <DEDUP_REMOVED lines=13> */
[----:B------:R-:W-:Y:S01]  /*6040*/  IMAD R71, R75, UR8, R50 ;  /* 0x000000084b477c24 */ /* 0x000fe2000f8e0232 */
[----:B-1----:R-:W-:-:S03]  /*6050*/  ULEA UR4, UR5, UR4, 0x18 ;  /* 0x0000000405047291 */ /* 0x002fc6000f8ec03f */
[----:B--2---:R-:W-:-:S06]  /*6060*/  IMAD.WIDE R70, R71, 0x4, R72 ;  /* 0x0000000447467825 */ /* 0x004fcc00078e0248 */
        /* <DEDUP_REMOVED lines=10> */
[----:B------:R-:W-:-:S05]  /*6110*/  IADD3 R69, R67, UR16, RZ ;  /* 0x0000001043457c10 */ /* 0x000fca000fffe0ff */
[----:B------:R-:W-:-:S06]  /*6120*/  IMAD R12, R69, UR8, R50 ;  /* 0x00000008450c7c24 */ /* 0x000fcc000f8e0232 */
[----:B------:R-:W-:-:S05]  /*6130*/  @P4 IADD3 R67, R69, UR16, RZ ;  /* 0x0000001045434c10 */ /* 0x000fca000fffe0ff */
[----:B------:R-:W-:-:S07]  /*6140*/  @P4 IMAD R10, R67, UR8, R50 ;  /* 0x00000008430a4c24 */ /* 0x000fce000f8e0232 */
.L_x_474:
        /* <DEDUP_REMOVED lines=16> */
.L_x_475:
[----:B------:R-:W-:Y:S05]  /*6250*/  @P3 BRA `(.L_x_473) ;  /* 0x00000004007c3947 */ /* 0x000fea0003800000 */
[----:B-12---:R-:W-:Y:S01]  /*6260*/  MOV R69, UR17 ;  /* 0x0000001100457c02 */ /* 0x006fe20008000f00 */
[----:B0-----:R-:W-:Y:S01]  /*6270*/  HMUL2 R67, R9, R24.H0_H0 ;  /* 0x2000001809437232 */ /* 0x001fe20000000000 */
[----:B------:R-:W-:Y:S02]  /*6280*/  ISETP.GE.U32.AND P3, PT, R29, 0x2, PT ;  /* 0x000000021d00780c */ /* 0x000fe40003f66070 */
[----:B------:R-:W-:Y:S01]  /*6290*/  ISETP.GE.U32.AND P4, PT, R40, UR8, PT ;  /* 0x0000000828007c0c */ /* 0x000fe2000bf86070 */
[----:B------:R-:W-:-:S05]  /*62a0*/  IMAD.WIDE R70, R69, 0x4, R70 ;  /* 0x0000000445467825 */ /* 0x000fca00078e0246 */
[----:B------:R0:W-:Y:S05]  /*62b0*/  STG.E desc[UR14][R70.64], R67 ;  /* 0x0000004346007986 */ /* 0x0001ea000c10190e */
[----:B------:R-:W-:Y:S05]  /*62c0*/  @!P3 BRA `(.L_x_476) ;  /* 0x000000000024b947 */ /* 0x000fea0003800000 */
[----:B------:R-:W-:Y:S02]  /*62d0*/  ISETP.NE.AND P5, PT, R29, 0x2, PT ;  /* 0x000000021d00780c */ /* 0x000fe40003fa5270 */
[----:B------:R-:W-:-:S05]  /*62e0*/  IADD3 R69, R75, UR16, RZ ;  /* 0x000000104b457c10 */ /* 0x000fca000fffe0ff */
[----:B------:R-:W-:-:S06]  /*62f0*/  IMAD R16, R69, UR8, R42 ;  /* 0x0000000845107c24 */ /* 0x000fcc000f8e022a */
[----:B------:R-:W-:Y:S05]  /*6300*/  @!P5 BRA `(.L_x_476) ;  /* 0x000000000014d947 */ /* 0x000fea0003800000 */
[----:B------:R-:W-:Y:S02]  /*6310*/  ISETP.GE.U32.AND P5, PT, R29, 0x4, PT ;  /* 0x000000041d00780c */ /* 0x000fe40003fa6070 */
[----:B------:R-:W-:-:S05]  /*6320*/  IADD3 R69, R69, UR16, RZ ;  /* 0x0000001045457c10 */ /* 0x000fca000fffe0ff */
[----:B------:R-:W-:-:S06]  /*6330*/  IMAD R12, R69, UR8, R42 ;  /* 0x00000008450c7c24 */ /* 0x000fcc000f8e022a */
[----:B0-----:R-:W-:-:S05]  /*6340*/  @P5 IADD3 R67, R69, UR16, RZ ;  /* 0x0000001045435c10 */ /* 0x001fca000fffe0ff */
[----:B------:R-:W-:-:S07]  /*6350*/  @P5 IMAD R10, R67, UR8, R42 ;  /* 0x00000008430a5c24 */ /* 0x000fce000f8e022a */
.L_x_476:
        /* <DEDUP_REMOVED lines=16> */
.L_x_477:
[----:B------:R-:W-:Y:S05]  /*6460*/  @P4 BRA `(.L_x_473) ;  /* 0x0000000000f84947 */ /* 0x000fea0003800000 */
[----:B-12---:R-:W-:Y:S01]  /*6470*/  MOV R69, UR17 ;  /* 0x0000001100457c02 */ /* 0x006fe20008000f00 */
[----:B0-----:R-:W-:Y:S01]  /*6480*/  HMUL2 R67, R51, R24.H0_H0 ;  /* 0x2000001833437232 */ /* 0x001fe20000000000 */
[----:B------:R-:W-:-:S03]  /*6490*/  ISETP.GE.U32.AND P4, PT, R37, UR8, PT ;  /* 0x0000000825007c0c */ /* 0x000fc6000bf86070 */
[----:B------:R-:W-:-:S05]  /*64a0*/  IMAD.WIDE R70, R69, 0x4, R70 ;  /* 0x0000000445467825 */ /* 0x000fca00078e0246 */
[----:B------:R0:W-:Y:S01]  /*64b0*/  STG.E desc[UR14][R70.64], R67 ;  /* 0x0000004346007986 */ /* 0x0001e2000c10190e */
        /* <DEDUP_REMOVED lines=10> */
.L_x_478:
        /* <DEDUP_REMOVED lines=16> */
.L_x_479:
[----:B------:R-:W-:Y:S05]  /*6660*/  @P4 BRA `(.L_x_473) ;  /* 0x0000000000784947 */ /* 0x000fea0003800000 */
[----:B-12---:R-:W-:Y:S01]  /*6670*/  MOV R69, UR17 ;  /* 0x0000001100457c02 */ /* 0x006fe20008000f00 */
[----:B0-----:R-:W-:-:S04]  /*6680*/  HMUL2 R67, R59, R24.H0_H0 ;  /* 0x200000183b437232 */ /* 0x001fc80000000000 */
        /* <DEDUP_REMOVED lines=8> */
[----:B------:R-:W-:-:S11]  /*6710*/  IADD3 R12, R24, UR16, RZ ;  /* 0x00000010180c7c10 */ /* 0x000fd6000fffe0ff */
[C---:B------:R-:W-:Y:S01]  /*6720*/  @P3 IADD3 R24, R12.reuse, UR16, RZ ;  /* 0x000000100c183c10 */ /* 0x040fe2000fffe0ff */
[----:B------:R-:W-:-:S04]  /*6730*/  IMAD R12, R12, UR8, R37 ;  /* 0x000000080c0c7c24 */ /* 0x000fc8000f8e0225 */
[----:B------:R-:W-:-:S07]  /*6740*/  @P3 IMAD R10, R24, UR8, R37 ;  /* 0x00000008180a3c24 */ /* 0x000fce000f8e0225 */
.L_x_480:
        /* <DEDUP_REMOVED lines=9> */
[----:B------:R-:W-:-:S11]  /*67e0*/  F2FP.F16.F32.PACK_AB R26, RZ, R26 ;  /* 0x0000001aff1a723e */ /* 0x000fd600000000ff */
[----:B------:R-:W-:Y:S01]  /*67f0*/  @P0 F2FP.F16.F32.PACK_AB R29, RZ, R27 ;  /* 0x0000001bff1d023e */ /* 0x000fe200000000ff */
[----:B------:R-:W-:Y:S02]  /*6800*/  HMUL2 R27, R63, R26.H0_H0 ;  /* 0x2000001a3f1b7232 */ /* 0x000fe40000000000 */
[----:B------:R-:W-:-:S04]  /*6810*/  @P0 IMAD.WIDE R72, R10, 0x4, R72 ;  /* 0x000000040a480825 */ /* 0x000fc800078e0248 */
[----:B------:R-:W-:Y:S01]  /*6820*/  @P0 HMUL2 R29, R65, R29.H0_H0 ;  /* 0x2000001d411d0232 */ /* 0x000fe20000000000 */
[----:B------:R4:W-:Y:S04]  /*6830*/  STG.E desc[UR14][R24.64], R27 ;  /* 0x0000001b18007986 */ /* 0x0009e8000c10190e */
[----:B------:R4:W-:Y:S02]  /*6840*/  @P0 STG.E desc[UR14][R72.64], R29 ;  /* 0x0000001d48000986 */ /* 0x0009e4000c10190e */
.L_x_473:
[----:B------:R-:W-:Y:S05]  /*6850*/  BSYNC B0 ;  /* 0x0000000000007941 */ /* 0x000fea0003800000 */
.L_x_472:
[----:B------:R-:W-:-:S04]  /*6860*/  ULEA UR11, UR16, UR11, 0x2 ;  /* 0x0000000b100b7291 */ /* 0x000fc8000f8e103f */
[----:B------:R-:W-:-:S06]  /*6870*/  UISETP.GE.AND UP2, UPT, UR11, UR18, UPT ;  /* 0x000000120b00728c */ /* 0x000fcc000bf46270 */
[----:B------:R-:W-:-:S13]  /*6880*/  PLOP3.LUT P0, PT, PT, PT, UP2, 0x80, 0x0 ;  /* 0x000000000000781c */ /* 0x000fda0003f0f028 */
[----:B------:R-:W-:Y:S05]  /*6890*/  @!P0 BRA `(.L_x_481) ;  /* 0xffffff9c001c8947 */ /* 0x000fea000383ffff */
[----:B------:R-:W-:Y:S05]  /*68a0*/  EXIT ;  /* 0x000000000000794d */ /* 0x000fea0003800000 */
.L_x_482:
        /* <DEDUP_REMOVED lines=13> */
.L_x_567:


//--------------------- .text._ZN17fastertransformer15QKVIA3TransposeI6__halfEEvPT_S3_S3_PKS2_S5_S5_PKiS5_S5_iiii --------------------------
	.section	.text._ZN17fastertransformer15QKVIA3TransposeI6__halfEEvPT_S3_S3_PKS2_S5_S5_PKiS5_S5_iiii,"ax",@progbits
	.align	128
        .global         _ZN17fastertransformer15QKVIA3TransposeI6__halfEEvPT_S3_S3_PKS2_S5_S5_PKiS5_S5_iiii
        .type           _ZN17fastertransformer15QKVIA3TransposeI6__halfEEvPT_S3_S3_PKS2_S5_S5_PKiS5_S5_iiii,@function
        .size           _ZN17fastertransformer15QKVIA3TransposeI6__halfEEvPT_S3_S3_PKS2_S5_S5_PKiS5_S5_iiii,(.L_x_568 - _ZN17fastertransformer15QKVIA3TransposeI6__halfEEvPT_S3_S3_PKS2_S5_S5_PKiS5_S5_iiii)
        .other          _ZN17fastertransformer15QKVIA3TransposeI6__halfEEvPT_S3_S3_PKS2_S5_S5_PKiS5_S5_iiii,@"STO_CUDA_ENTRY STV_DEFAULT"
_ZN17fastertransformer15QKVIA3TransposeI6__halfEEvPT_S3_S3_PKS2_S5_S5_PKiS5_S5_iiii:
.text._ZN17fastertransformer15QKVIA3TransposeI6__halfEEvPT_S3_S3_PKS2_S5_S5_PKiS5_S5_iiii:
[----:B------:R-:W-:Y:S08]  /*0000*/  LDC R1, c[0x0][0x28] ;  /* 0x00000a00ff017b82 */ /* 0x000ff00000000800 */
[----:B------:R-:W0:Y:S01]  /*0010*/  LDC.64 R8, c[0x0][0x240] ;  /* 0x00009000ff087b82 */ /* 0x000e220000000a00 */
[----:B------:R-:W1:Y:S01]  /*0020*/  S2R R0, SR_CTAID.X ;  /* 0x0000000000007919 */ /* 0x000e620000002500 */
[----:B------:R-:W-:Y:S01]  /*0030*/  IMAD.MOV.U32 R3, RZ, RZ, RZ ;  /* 0x000000ffff037224 */ /* 0x000fe200078e00ff */
[----:B------:R-:W-:Y:S01]  /*0040*/  ULDC.64 UR4, c[0x0][0x208] ;  /* 0x0000820000047ab9 */ /* 0x000fe20000000a00 */
[----:B------:R-:W2:Y:S04]  /*0050*/  S2R R27, SR_TID.X ;  /* 0x00000000001b7919 */ /* 0x000ea80000002100 */
[----:B------:R-:W3:Y:S01]  /*0060*/  LDC.64 R6, c[0x0][0x260] ;  /* 0x00009800ff067b82 */ /* 0x000ee20000000a00 */
[----:B0-----:R-:W-:-:S04]  /*0070*/  ISETP.NE.U32.AND P0, PT, R8, RZ, PT ;  /* 0x000000ff0800720c */ /* 0x001fc80003f05070 */
[----:B------:R-:W-:-:S13]  /*0080*/  ISETP.NE.AND.EX P0, PT, R9, RZ, PT, P0 ;  /* 0x000000ff0900720c */ /* 0x000fda0003f05300 */
[----:B------:R-:W1:Y:S01]  /*0090*/  @P0 LDC.64 R4, c[0x0][0x240] ;  /* 0x00009000ff040b82 */ /* 0x000e620000000a00 */
[----:B---3--:R-:W-:Y:S02]  /*00a0*/  IMAD R2, R7, R6, RZ ;  /* 0x0000000607027224 */ /* 0x008fe400078e02ff */
[----:B-1----:R-:W-:-:S05]  /*00b0*/  @P0 IMAD.WIDE R4, R0, 0x4, R4 ;  /* 0x0000000400040825 */ /* 0x002fca00078e0204 */
[----:B------:R0:W5:Y:S01]  /*00c0*/  @P0 LDG.E R3, desc[UR4][R4.64] ;  /* 0x0000000404030981 */ /* 0x000162000c1e1900 */
[----:B--2---:R-:W-:-:S13]  /*00d0*/  ISETP.GE.AND P0, PT, R27, R2, PT ;  /* 0x000000021b00720c */ /* 0x004fda0003f06270 */
[----:B0-----:R-:W-:Y:S05]  /*00e0*/  @P0 EXIT ;  /* 0x000000000000094d */ /* 0x001fea0003800000 */
[----:B------:R-:W0:Y:S01]  /*00f0*/  S2UR UR6, SR_CTAID.Y ;  /* 0x00000000000679c3 */ /* 0x000e220000002600 */
[----:B------:R-:W-:Y:S01]  /*0100*/  ULDC.64 UR8, c[0x0][0x248] ;  /* 0x0000920000087ab9 */ /* 0x000fe20000000a00 */
[----:B------:R-:W-:Y:S01]  /*0110*/  ISETP.NE.U32.AND P0, PT, R8, RZ, PT ;  /* 0x000000ff0800720c */ /* 0x000fe20003f05070 */
[----:B------:R-:W-:Y:S01]  /*0120*/  ULDC UR7, c[0x0][0x0] ;  /* 0x0000000000077ab9 */ /* 0x000fe20000000800 */
[----:B------:R-:W-:Y:S01]  /*0130*/  ISETP.NE.U32.AND P1, PT, RZ, UR8, PT ;  /* 0x00000008ff007c0c */ /* 0x000fe2000bf25070 */
[----:B-----5:R-:W-:Y:S01]  /*0140*/  IMAD R3, R2, R3, RZ ;  /* 0x0000000302037224 */ /* 0x020fe200078e02ff */
[----:B------:R-:W-:Y:S02]  /*0150*/  ISETP.NE.AND.EX P0, PT, R9, RZ, PT, P0 ;  /* 0x000000ff0900720c */ /* 0x000fe40003f05300 */
[----:B------:R-:W0:Y:S01]  /*0160*/  LDC R5, c[0x0][0x25c] ;  /* 0x00009700ff057b82 */ /* 0x000e220000000800 */
[----:B------:R-:W-:Y:S01]  /*0170*/  ISETP.NE.AND.EX P1, PT, RZ, UR9, PT, P1 ;  /* 0x00000009ff007c0c */ /* 0x000fe2000bf25310 */
[----:B0-----:R-:W-:-:S04]  /*0180*/  IMAD R5, R0, R5, UR6 ;  /* 0x0000000600057e24 */ /* 0x001fc8000f8e0205 */
[----:B------:R-:W-:-:S08]  /*0190*/  IMAD R4, R2, R5, RZ ;  /* 0x0000000502047224 */ /* 0x000fd000078e02ff */
        /* <DEDUP_REMOVED lines=10> */
[----:B------:R-:W-:-:S04]  /*0240*/  LOP3.LUT R7, RZ, R7, RZ, 0x33, !PT ;  /* 0x00000007ff077212 */ /* 0x000fc800078e33ff */
[----:B------:R-:W2:Y:S08]  /*0250*/  LDC R6, c[0x0][0x264] ;  /* 0x00009900ff067b82 */ /* 0x000eb00000000800 */
[----:B------:R-:W3:Y:S01]  /*0260*/  LDC.64 R8, c[0x0][0x228] ;  /* 0x00008a00ff087b82 */ /* 0x000ee20000000a00 */
[----:B-1----:R-:W1:Y:S07]  /*0270*/  MUFU.RCP R22, R22 ;  /* 0x0000001600167308 */ /* 0x002e6e0000001000 */
[----:B------:R-:W4:Y:S08]  /*0280*/  LDC.64 R10, c[0x0][0x210] ;  /* 0x00008400ff0a7b82 */ /* 0x000f300000000a00 */
[----:B------:R-:W0:Y:S01]  /*0290*/  LDC.64 R12, c[0x0][0x230] ;  /* 0x00008c00ff0c7b82 */ /* 0x000e220000000a00 */
[----:B-1----:R-:W-:-:S04]  /*02a0*/  VIADD R20, R22, 0xffffffe ;  /* 0x0ffffffe16147836 */ /* 0x002fc80000000000 */
[----:B------:R1:W5:Y:S03]  /*02b0*/  F2I.FTZ.U32.TRUNC.NTZ R21, R20 ;  /* 0x0000001400157305 */ /* 0x000366000021f000 */
[----:B------:R-:W0:Y:S08]  /*02c0*/  LDC.64 R14, c[0x0][0x218] ;  /* 0x00008600ff0e7b82 */ /* 0x000e300000000a00 */
[----:B------:R-:W0:Y:S01]  /*02d0*/  LDC.64 R16, c[0x0][0x238] ;  /* 0x00008e00ff107b82 */ /* 0x000e220000000a00 */
[----:B-1----:R-:W-:Y:S01]  /*02e0*/  IMAD.MOV.U32 R20, RZ, RZ, RZ ;  /* 0x000000ffff147224 */ /* 0x002fe200078e00ff */
[----:B-----5:R-:W-:-:S06]  /*02f0*/  IADD3 R22, RZ, -R21, RZ ;  /* 0x80000015ff167210 */ /* 0x020fcc0007ffe0ff */
[----:B------:R-:W1:Y:S01]  /*0300*/  LDC.64 R18, c[0x0][0x220] ;  /* 0x00008800ff127b82 */ /* 0x000e620000000a00 */
[----:B------:R-:W-:-:S04]  /*0310*/  IMAD R23, R22, R3, RZ ;  /* 0x0000000316177224 */ /* 0x000fc800078e02ff */
[----:B--23--:R-:W-:-:S07]  /*0320*/  IMAD.HI.U32 R26, R21, R23, R20 ;  /* 0x00000017151a7227 */ /* 0x00cfce00078e0014 */
.L_x_485:
[----:B--2---:R-:W-:Y:S01]  /*0330*/  IABS R21, R27 ;  /* 0x0000001b00157213 */ /* 0x004fe20000000000 */
[----:B------:R-:W-:Y:S01]  /*0340*/  IMAD.IADD R25, R4, 0x1, R27 ;  /* 0x0000000104197824 */ /* 0x000fe200078e021b */
[----:B------:R-:W-:-:S03]  /*0350*/  IABS R23, R6 ;  /* 0x0000000600177213 */ /* 0x000fc60000000000 */
[----:B------:R-:W-:-:S05]  /*0360*/  IMAD.HI.U32 R22, R26, R21, RZ ;  /* 0x000000151a167227 */ /* 0x000fca00078e00ff */
[----:B------:R-:W-:-:S05]  /*0370*/  IADD3 R24, -R22, RZ, RZ ;  /* 0x000000ff16187210 */ /* 0x000fca0007ffe1ff */
[----:B------:R-:W-:Y:S02]  /*0380*/  IMAD R24, R23, R24, R21 ;  /* 0x0000001817187224 */ /* 0x000fe400078e0215 */
[----:B------:R-:W-:-:S03]  /*0390*/  IMAD.WIDE R20, R25, 0x2, R8 ;  /* 0x0000000219147825 */ /* 0x000fc600078e0208 */
[----:B------:R-:W-:-:S13]  /*03a0*/  ISETP.GT.U32.AND P2, PT, R3, R24, PT ;  /* 0x000000180300720c */ /* 0x000fda0003f44070 */
[----:B------:R-:W-:Y:S02]  /*03b0*/  @!P2 IADD3 R24, R24, -R23, RZ ;  /* 0x800000171818a210 */ /* 0x000fe40007ffe0ff */
[----:B------:R2:W3:Y:S01]  /*03c0*/  LDG.E.U16.CONSTANT R23, desc[UR4][R20.64] ;  /* 0x0000000414177981 */ /* 0x0004e2000c1e9500 */
[----:B------:R-:W-:Y:S01]  /*03d0*/  @!P2 VIADD R22, R22, 0x1 ;  /* 0x000000011616a836 */ /* 0x000fe20000000000 */
[----:B------:R-:W-:Y:S02]  /*03e0*/  ISETP.GE.U32.AND P1, PT, R24, R3, PT ;  /* 0x000000031800720c */ /* 0x000fe40003f26070 */
[----:B------:R-:W-:-:S04]  /*03f0*/  LOP3.LUT R24, R27, R6, RZ, 0x3c, !PT ;  /* 0x000000061b187212 */ /* 0x000fc800078e3cff */
[----:B------:R-:W-:-:S07]  /*0400*/  ISETP.GE.AND P3, PT, R24, RZ, PT ;  /* 0x000000ff1800720c */ /* 0x000fce0003f66270 */
[----:B------:R-:W-:-:S06]  /*0410*/  @P1 IADD3 R22, R22, 0x1, RZ ;  /* 0x0000000116161810 */ /* 0x000fcc0007ffe0ff */
[----:B------:R-:W-:-:S05]  /*0420*/  @!P3 IMAD.MOV R22, RZ, RZ, -R22 ;  /* 0x000000ffff16b224 */ /* 0x000fca00078e0a16 */
[----:B------:R-:W-:-:S04]  /*0430*/  SEL R29, R7, R22, !P0 ;  /* 0x00000016071d7207 */ /* 0x000fc80004000000 */
[----:B------:R-:W-:Y:S01]  /*0440*/  IADD3 R24, -R29, RZ, RZ ;  /* 0x000000ff1d187210 */ /* 0x000fe20007ffe1ff */
[----:B------:R-:W-:-:S04]  /*0450*/  IMAD R22, R0, UR8, R29 ;  /* 0x0000000800167c24 */ /* 0x000fc8000f8e021d */
[----:B0-----:R-:W-:Y:S02]  /*0460*/  IMAD R29, R22, R5, UR6 ;  /* 0x00000006161d7e24 */ /* 0x001fe4000f8e0205 */
[----:B--2---:R-:W-:-:S04]  /*0470*/  IMAD R20, R6, R24, R27 ;  /* 0x0000001806147224 */ /* 0x004fc800078e021b */
[----:B------:R-:W-:-:S04]  /*0480*/  IMAD R29, R29, R6, R20 ;  /* 0x000000061d1d7224 */ /* 0x000fc800078e0214 */
[----:B----4-:R-:W-:-:S05]  /*0490*/  IMAD.WIDE R20, R29, 0x2, R10 ;  /* 0x000000021d147825 */ /* 0x010fca00078e020a */
[----:B---3--:R0:W-:Y:S02]  /*04a0*/  STG.E.U16 desc[UR4][R20.64], R23 ;  /* 0x0000001714007986 */ /* 0x0081e4000c101504 */
[----:B0-----:R-:W-:-:S04]  /*04b0*/  IMAD.WIDE R20, R25, 0x2, R12 ;  /* 0x0000000219147825 */ /* 0x001fc800078e020c */
[----:B------:R-:W-:Y:S02]  /*04c0*/  IMAD.WIDE R24, R25, 0x2, R16 ;  /* 0x0000000219187825 */ /* 0x000fe400078e0210 */
[----:B------:R-:W2:Y:S02]  /*04d0*/  LDG.E.U16.CONSTANT R21, desc[UR4][R20.64] ;  /* 0x0000000414157981 */ /* 0x000ea4000c1e9500 */
[C---:B------:R-:W-:Y:S02]  /*04e0*/  IMAD.WIDE R22, R29.reuse, 0x2, R14 ;  /* 0x000000021d167825 */ /* 0x040fe400078e020e */
[----:B------:R-:W3:Y:S02]  /*04f0*/  LDG.E.U16.CONSTANT R25, desc[UR4][R24.64] ;  /* 0x0000000418197981 */ /* 0x000ee4000c1e9500 */
[----:B-1----:R-:W-:-:S04]  /*0500*/  IMAD.WIDE R28, R29, 0x2, R18 ;  /* 0x000000021d1c7825 */ /* 0x002fc800078e0212 */
[----:B------:R-:W-:-:S05]  /*0510*/  VIADD R27, R27, UR7 ;  /* 0x000000071b1b7c36 */ /* 0x000fca0008000000 */
[----:B------:R-:W-:Y:S01]  /*0520*/  ISETP.GE.AND P1, PT, R27, R2, PT ;  /* 0x000000021b00720c */ /* 0x000fe20003f26270 */
[----:B--2---:R2:W-:Y:S04]  /*0530*/  STG.E.U16 desc[UR4][R22.64], R21 ;  /* 0x0000001516007986 */ /* 0x0045e8000c101504 */
[----:B---3--:R2:W-:Y:S08]  /*0540*/  STG.E.U16 desc[UR4][R28.64], R25 ;  /* 0x000000191c007986 */ /* 0x0085f0000c101504 */
[----:B------:R-:W-:Y:S05]  /*0550*/  @!P1 BRA `(.L_x_485) ;  /* 0xfffffffc00749947 */ /* 0x000fea000383ffff */
[----:B------:R-:W-:Y:S05]  /*0560*/  EXIT ;  /* 0x000000000000794d */ /* 0x000fea0003800000 */
.L_x_484:
[-C--:B------:R-:W-:Y:S01]  /*0570*/  IABS R5, R7.reuse ;  /* 0x0000000700057213 */ /* 0x080fe20000000000 */
[----:B------:R-:W-:Y:S01]  /*0580*/  HFMA2.MMA R8, -RZ, RZ, 0, 0 ;  /* 0x00000000ff087435 */ /* 0x000fe200000001ff */
[----:B------:R-:W0:Y:S01]  /*0590*/  LDC R24, c[0x0][0x264] ;  /* 0x00009900ff187b82 */ /* 0x000e220000000800 */
[----:B------:R-:W-:Y:S01]  /*05a0*/  ISETP.NE.AND P0, PT, R7, RZ, PT ;  /* 0x000000ff0700720c */ /* 0x000fe20003f05270 */
[----:B------:R-:W1:Y:S01]  /*05b0*/  I2F.RP R10, R5 ;  /* 0x00000005000a7306 */ /* 0x000e620000209400 */
[----:B------:R-:W-:Y:S01]  /*05c0*/  LOP3.LUT R7, RZ, R7, RZ, 0x33, !PT ;  /* 0x00000007ff077212 */ /* 0x000fe200078e33ff */
[----:B------:R-:W-:-:S04]  /*05d0*/  ULDC UR8, c[0x0][0x260] ;  /* 0x0000980000087ab9 */ /* 0x000fc80000000800 */
        /* <DEDUP_REMOVED lines=8> */
[----:B-1----:R-:W1:Y:S01]  /*0660*/  LDC.64 R14, c[0x0][0x218] ;  /* 0x00008600ff0e7b82 */ /* 0x002e620000000a00 */
[----:B-----5:R-:W-:-:S04]  /*0670*/  IMAD.MOV R6, RZ, RZ, -R9 ;  /* 0x000000ffff067224 */ /* 0x020fc800078e0a09 */
[----:B------:R-:W-:-:S03]  /*0680*/  IMAD R25, R6, R5, RZ ;  /* 0x0000000506197224 */ /* 0x000fc600078e02ff */
[----:B------:R-:W0:Y:S01]  /*0690*/  LDC R6, c[0x0][0x25c] ;  /* 0x00009700ff067b82 */ /* 0x000e220000000800 */
[----:B------:R-:W-:-:S07]  /*06a0*/  IMAD.HI.U32 R25, R9, R25, R8 ;  /* 0x0000001909197227 */ /* 0x000fce00078e0008 */
[----:B--23--:R-:W0:Y:S02]  /*06b0*/  LDC.64 R8, c[0x0][0x228] ;  /* 0x00008a00ff087b82 */ /* 0x00ce240000000a00 */
.L_x_486:
[----:B--2---:R-:W-:Y:S02]  /*06c0*/  IABS R26, R27 ;  /* 0x0000001b001a7213 */ /* 0x004fe40000000000 */
        /* <DEDUP_REMOVED lines=8> */
[----:B------:R-:W-:-:S03]  /*0750*/  @!P2 VIADD R22, R22, 0x1 ;  /* 0x000000011616a836 */ /* 0x000fc60000000000 */
[----:B------:R-:W-:Y:S01]  /*0760*/  ISETP.GE.U32.AND P1, PT, R26, R5, PT ;  /* 0x000000051a00720c */ /* 0x000fe20003f26070 */
[----:B------:R-:W-:-:S12]  /*0770*/  IMAD.IADD R26, R4, 0x1, R27 ;  /* 0x00000001041a7824 */ /* 0x000fd800078e021b */
[----:B------:R-:W-:-:S05]  /*0780*/  @P1 IADD3 R22, R22, 0x1, RZ ;  /* 0x0000000116161810 */ /* 0x000fca0007ffe0ff */
[----:B------:R-:W-:-:S05]  /*0790*/  @!P3 IMAD.MOV R22, RZ, RZ, -R22 ;  /* 0x000000ffff16b224 */ /* 0x000fca00078e0a16 */
[----:B------:R-:W-:-:S04]  /*07a0*/  SEL R23, R7, R22, !P0 ;  /* 0x0000001607177207 */ /* 0x000fc80004000000 */
[----:B------:R-:W-:Y:S01]  /*07b0*/  IADD3 R22, -R23, RZ, RZ ;  /* 0x000000ff17167210 */ /* 0x000fe20007ffe1ff */
[----:B------:R-:W-:-:S04]  /*07c0*/  IMAD R29, R0, UR8, R23 ;  /* 0x00000008001d7c24 */ /* 0x000fc8000f8e0217 */
[----:B------:R-:W-:Y:S02]  /*07d0*/  IMAD R29, R29, R6, UR6 ;  /* 0x000000061d1d7e24 */ /* 0x000fe4000f8e0206 */
        /* <DEDUP_REMOVED lines=8> */
[----:B-1----:R-:W-:-:S05]  /*0860*/  IMAD.WIDE R22, R29, 0x2, R14 ;  /* 0x000000021d167825 */ /* 0x002fca00078e020e */
[----:B--2---:R0:W-:Y:S02]  /*0870*/  STG.E.U16 desc[UR4][R22.64], R28 ;  /* 0x0000001c16007986 */ /* 0x0041e4000c101504 */
[----:B0-----:R-:W-:Y:S01]  /*0880*/  IMAD.WIDE R22, R26, 0x2, R16 ;  /* 0x000000021a167825 */ /* 0x001fe200078e0210 */
[----:B------:R-:W-:-:S04]  /*0890*/  IADD3 R28, R3, R27, RZ ;  /* 0x0000001b031c7210 */ /* 0x000fc80007ffe0ff */
[----:B------:R0:W2:Y:S02]  /*08a0*/  LDG.E.U16.CONSTANT R26, desc[UR4][R22.64] ;  /* 0x00000004161a7981 */ /* 0x0000a4000c1e9500 */
[----:B0-----:R-:W-:-:S05]  /*08b0*/  IMAD.WIDE R22, R28, 0x2, R20 ;  /* 0x000000021c167825 */ /* 0x001fca00078e0214 */
[----:B------:R-:W2:Y:S01]  /*08c0*/  LDG.E.U16.CONSTANT R28, desc[UR4][R22.64] ;  /* 0x00000004161c7981 */ /* 0x000ea2000c1e9500 */
[----:B------:R-:W-:-:S05]  /*08d0*/  VIADD R27, R27, UR7 ;  /* 0x000000071b1b7c36 */ /* 0x000fca0008000000 */
[----:B------:R-:W-:Y:S01]  /*08e0*/  ISETP.GE.AND P1, PT, R27, R2, PT ;  /* 0x000000021b00720c */ /* 0x000fe20003f26270 */
[----:B--2---:R-:W-:Y:S02]  /*08f0*/  HMUL2 R26, R26.H0_H0, R28.H0_H0 ;  /* 0x2000001c1a1a7232 */ /* 0x004fe40000000800 */
[----:B----4-:R-:W-:-:S05]  /*0900*/  IMAD.WIDE R28, R29, 0x2, R18 ;  /* 0x000000021d1c7825 */ /* 0x010fca00078e0212 */
[----:B------:R2:W-:Y:S05]  /*0910*/  STG.E.U16 desc[UR4][R28.64], R26 ;  /* 0x0000001a1c007986 */ /* 0x0005ea000c101504 */
[----:B------:R-:W-:Y:S05]  /*0920*/  @!P1 BRA `(.L_x_486) ;  /* 0xfffffffc00649947 */ /* 0x000fea000383ffff */
[----:B------:R-:W-:Y:S05]  /*0930*/  EXIT ;  /* 0x000000000000794d */ /* 0x000fea0003800000 */
.L_x_483:
[----:B------:R-:W-:Y:S01]  /*0940*/  IABS R6, R7 ;  /* 0x0000000700067213 */ /* 0x000fe20000000000 */
[----:B------:R-:W0:Y:S01]  /*0950*/  LDC R24, c[0x0][0x264] ;  /* 0x00009900ff187b82 */ /* 0x000e220000000800 */
[----:B------:R-:W-:Y:S01]  /*0960*/  ULDC UR10, c[0x0][0x260] ;  /* 0x00009800000a7ab9 */ /* 0x000fe20000000800 */
[----:B------:R-:W-:Y:S01]  /*0970*/  ULDC.64 UR12, c[0x0][0x250] ;  /* 0x00009400000c7ab9 */ /* 0x000fe20000000a00 */
[----:B------:R-:W1:Y:S01]  /*0980*/  I2F.RP R5, R6 ;  /* 0x0000000600057306 */ /* 0x000e620000209400 */
[----:B------:R-:W-:-:S04]  /*0990*/  ULDC.64 UR8, c[0x0][0x220] ;  /* 0x0000880000087ab9 */ /* 0x000fc80000000a00 */
[----:B------:R-:W2:Y:S08]  /*09a0*/  LDC R7, c[0x0][0x25c] ;  /* 0x00009700ff077b82 */ /* 0x000eb00000000800 */
        /* <DEDUP_REMOVED lines=12> */
.L_x_487:
[----:B------:R-:W-:-:S04]  /*0a70*/  IMAD.IADD R25, R4, 0x1, R27 ;  /* 0x0000000104197824 */ /* 0x000fc800078e021b */
[----:B---3--:R-:W-:-:S05]  /*0a80*/  IMAD.WIDE R18, R25, 0x2, R8 ;  /* 0x0000000219127825 */ /* 0x008fca00078e0208 */
[----:B------:R1:W2:Y:S01]  /*0a90*/  LDG.E.U16.CONSTANT R28, desc[UR4][R18.64] ;  /* 0x00000004121c7981 */ /* 0x0002a2000c1e9500 */
[----:B------:R-:W-:Y:S02]  /*0aa0*/  IABS R22, R27 ;  /* 0x0000001b00167213 */ /* 0x000fe40000000000 */
[----:B0-----:R-:W-:-:S03]  /*0ab0*/  IABS R26, R24 ;  /* 0x00000018001a7213 */ /* 0x001fc60000000000 */
[----:B------:R-:W-:Y:S01]  /*0ac0*/  IMAD.HI.U32 R20, R5, R22, RZ ;  /* 0x0000001605147227 */ /* 0x000fe200078e00ff */
[----:B-1----:R-:W-:-:S04]  /*0ad0*/  LOP3.LUT R18, R27, R24, RZ, 0x3c, !PT ;  /* 0x000000181b127212 */ /* 0x002fc800078e3cff */
[----:B------:R-:W-:Y:S02]  /*0ae0*/  IADD3 R21, -R20, RZ, RZ ;  /* 0x000000ff14157210 */ /* 0x000fe40007ffe1ff */
[----:B------:R-:W-:Y:S02]  /*0af0*/  ISETP.GE.AND P2, PT, R18, RZ, PT ;  /* 0x000000ff1200720c */ /* 0x000fe40003f46270 */
[----:B------:R-:W0:Y:S01]  /*0b00*/  LDC.64 R18, c[0x0][0x248] ;  /* 0x00009200ff127b82 */ /* 0x000e220000000a00 */
[----:B------:R-:W-:-:S05]  /*0b10*/  IMAD R21, R26, R21, R22 ;  /* 0x000000151a157224 */ /* 0x000fca00078e0216 */
[----:B------:R-:W-:-:S13]  /*0b20*/  ISETP.GT.U32.AND P1, PT, R6, R21, PT ;  /* 0x000000150600720c */ /* 0x000fda0003f24070 */
[----:B------:R-:W-:Y:S01]  /*0b30*/  @!P1 IMAD.IADD R21, R21, 0x1, -R26 ;  /* 0x0000000115159824 */ /* 0x000fe200078e0a1a */
[----:B------:R-:W-:Y:S02]  /*0b40*/  @!P1 IADD3 R20, R20, 0x1, RZ ;  /* 0x0000000114149810 */ /* 0x000fe40007ffe0ff */
[----:B------:R-:W-:Y:S02]  /*0b50*/  ISETP.NE.AND P1, PT, R24, RZ, PT ;  /* 0x000000ff1800720c */ /* 0x000fe40003f25270 */
[----:B------:R-:W-:Y:S02]  /*0b60*/  ISETP.GE.U32.AND P0, PT, R21, R6, PT ;  /* 0x000000061500720c */ /* 0x000fe40003f06070 */
[----:B------:R-:W-:-:S05]  /*0b70*/  IADD3 R26, R3, R27, RZ ;  /* 0x0000001b031a7210 */ /* 0x000fca0007ffe0ff */
[----:B0-----:R-:W-:-:S06]  /*0b80*/  IMAD.WIDE R18, R26, 0x2, R18 ;  /* 0x000000021a127825 */ /* 0x001fcc00078e0212 */
[----:B------:R-:W-:Y:S01]  /*0b90*/  @P0 VIADD R20, R20, 0x1 ;  /* 0x0000000114140836 */ /* 0x000fe20000000000 */
[----:B------:R-:W3:Y:S04]  /*0ba0*/  LDG.E.U16.CONSTANT R19, desc[UR4][R18.64] ;  /* 0x0000000412137981 */ /* 0x000ee8000c1e9500 */
[----:B------:R-:W-:Y:S02]  /*0bb0*/  @!P2 IADD3 R20, -R20, RZ, RZ ;  /* 0x000000ff1414a210 */ /* 0x000fe40007ffe1ff */
[----:B------:R-:W-:-:S05]  /*0bc0*/  @!P1 LOP3.LUT R20, RZ, R24, RZ, 0x33, !PT ;  /* 0x00000018ff149212 */ /* 0x000fca00078e33ff */
[--C-:B------:R-:W-:Y:S02]  /*0bd0*/  IMAD R22, R0, UR10, R20.reuse ;  /* 0x0000000a00167c24 */ /* 0x100fe4000f8e0214 */
[----:B------:R-:W-:Y:S02]  /*0be0*/  IMAD.MOV R20, RZ, RZ, -R20 ;  /* 0x000000ffff147224 */ /* 0x000fe400078e0a14 */
[----:B------:R-:W-:Y:S02]  /*0bf0*/  IMAD R29, R22, R7, UR6 ;  /* 0x00000006161d7e24 */ /* 0x000fe4000f8e0207 */
[----:B------:R-:W-:-:S04]  /*0c00*/  IMAD R20, R24, R20, R27 ;  /* 0x0000001418147224 */ /* 0x000fc800078e021b */
[----:B------:R-:W-:-:S04]  /*0c10*/  IMAD R29, R29, R24, R20 ;  /* 0x000000181d1d7224 */ /* 0x000fc800078e0214 */
[----:B----4-:R-:W-:-:S05]  /*0c20*/  IMAD.WIDE R20, R29, 0x2, R10 ;  /* 0x000000021d147825 */ /* 0x010fca00078e020a */
[----:B--2---:R0:W-:Y:S02]  /*0c30*/  STG.E.U16 desc[UR4][R20.64], R28 ;  /* 0x0000001c14007986 */ /* 0x0041e4000c101504 */
[----:B0-----:R-:W-:-:S05]  /*0c40*/  IMAD.WIDE R20, R25, 0x2, R12 ;  /* 0x0000000219147825 */ /* 0x001fca00078e020c */
[----:B------:R0:W3:Y:S01]  /*0c50*/  LDG.E.U16.CONSTANT R22, desc[UR4][R20.64] ;  /* 0x0000000414167981 */ /* 0x0000e2000c1e9500 */
[----:B------:R-:W-:-:S04]  /*0c60*/  ISETP.NE.U32.AND P0, PT, RZ, UR12, PT ;  /* 0x0000000cff007c0c */ /* 0x000fc8000bf05070 */
[----:B------:R-:W-:Y:S01]  /*0c70*/  ISETP.NE.AND.EX P0, PT, RZ, UR13, PT, P0 ;  /* 0x0000000dff007c0c */ /* 0x000fe2000bf05300 */
[----:B0-----:R-:W-:-:S04]  /*0c80*/  IMAD.WIDE R20, R29, 0x2, R14 ;  /* 0x000000021d147825 */ /* 0x001fc800078e020e */
[----:B---3--:R-:W-:Y:S02]  /*0c90*/  HMUL2 R19, R22.H0_H0, R19.H0_H0 ;  /* 0x2000001316137232 */ /* 0x008fe40000000800 */
        /* <DEDUP_REMOVED lines=9> */
[----:B------:R-:W2:Y:S01]  /*0d30*/  @!P0 LDG.E.U16.CONSTANT R18, desc[UR4][R18.64] ;  /* 0x0000000412128981 */ /* 0x000ea2000c1e9500 */
        /* <DEDUP_REMOVED lines=10> */
.L_x_488:
        /* <DEDUP_REMOVED lines=10> */
.L_x_568:


//--------------------- .text._ZN17fastertransformer22addQKVBiasIA3TransposeI6__halfEEvPT_S3_S3_PKS2_S5_S5_S5_S5_S5_PKiS5_S5_iiii --------------------------
	.section	.text._ZN17fastertransformer22addQKVBiasIA3TransposeI6__halfEEvPT_S3_S3_PKS2_S5_S5_S5_S5_S5_PKiS5_S5_iiii,"ax",@progbits
	.align	128
        .global         _ZN17fastertransformer22addQKVBiasIA3TransposeI6__halfEEvPT_S3_S3_PKS2_S5_S5_S5_S5_S5_PKiS5_S5_iiii
        .type           _ZN17fastertransformer22addQKVBiasIA3TransposeI6__halfEEvPT_S3_S3_PKS2_S5_S5_S5_S5_S5_PKiS5_S5_iiii,@function
        .size           _ZN17fastertransformer22addQKVBiasIA3TransposeI6__halfEEvPT_S3_S3_PKS2_S5_S5_S5_S5_S5_PKiS5_S5_iiii,(.L_x_569 - _ZN17fastertransformer22addQKVBiasIA3TransposeI6__halfEEvPT_S3_S3_PKS2_S5_S5_S5_S5_S5_PKiS5_S5_iiii)
        .other          _ZN17fastertransformer22addQKVBiasIA3TransposeI6__halfEEvPT_S3_S3_PKS2_S5_S5_S5_S5_S5_PKiS5_S5_iiii,@"STO_CUDA_ENTRY STV_DEFAULT"
_ZN17fastertransformer22addQKVBiasIA3TransposeI6__halfEEvPT_S3_S3_PKS2_S5_S5_S5_S5_S5_PKiS5_S5_iiii:
.text._ZN17fastertransformer22addQKVBiasIA3TransposeI6__halfEEvPT_S3_S3_PKS2_S5_S5_S5_S5_S5_PKiS5_S5_iiii:
[----:B------:R-:W-:Y:S08]  /*0000*/  LDC R1, c[0x0][0x28] ;  /* 0x00000a00ff017b82 */ /* 0x000ff00000000800 */
[----:B------:R-:W0:Y:S01]  /*0010*/  LDC.64 R10, c[0x0][0x258] ;  /* 0x00009600ff0a7b82 */ /* 0x000e220000000a00 */
[----:B------:R-:W1:Y:S01]  /*0020*/  S2R R0, SR_CTAID.X ;  /* 0x0000000000007919 */ /* 0x000e620000002500 */
[----:B------:R-:W-:Y:S01]  /*0030*/  HFMA2.MMA R7, -RZ, RZ, 0, 0 ;  /* 0x00000000ff077435 */ /* 0x000fe200000001ff */
        /* <DEDUP_REMOVED lines=46> */
[----:B------:R-:W-:-:S03]  /*0320*/  IMAD.HI.U32 R8, R27, R29, R26 ;  /* 0x0000001d1b087227 */ /* 0x000fc600078e001a */
[----:B------:R-:W0:Y:S08]  /*0330*/  LDC.64 R22, c[0x0][0x248] ;  /* 0x00009200ff167b82 */ /* 0x000e300000000a00 */
[----:B--234-:R-:W0:Y:S02]  /*0340*/  LDC.64 R24, c[0x0][0x250] ;  /* 0x00009400ff187b82 */ /* 0x01ce240000000a00 */
.L_x_491:
[----:B------:R-:W-:Y:S01]  /*0350*/  IABS R36, R9 ;  /* 0x0000000900247213 */ /* 0x000fe20000000000 */
[----:B------:R-:W-:Y:S01]  /*0360*/  IMAD.IADD R31, R4, 0x1, R9 ;  /* 0x00000001041f7824 */ /* 0x000fe200078e0209 */
[----:B------:R-:W-:Y:S01]  /*0370*/  IABS R33, R7 ;  /* 0x0000000700217213 */ /* 0x000fe20000000000 */
[----:B------:R-:W-:-:S04]  /*0380*/  IMAD.WIDE R28, R9, 0x2, R12 ;  /* 0x00000002091c7825 */ /* 0x000fc800078e020c */
[----:B------:R-:W-:Y:S01]  /*0390*/  IMAD.HI.U32 R34, R8, R36, RZ ;  /* 0x0000002408227227 */ /* 0x000fe200078e00ff */
[----:B------:R0:W2:Y:S04]  /*03a0*/  LDG.E.U16.CONSTANT R35, desc[UR4][R28.64] ;  /* 0x000000041c237981 */ /* 0x0000a8000c1e9500 */
[----:B------:R-:W-:-:S05]  /*03b0*/  IADD3 R26, -R34, RZ, RZ ;  /* 0x000000ff221a7210 */ /* 0x000fca0007ffe1ff */
[----:B------:R-:W-:Y:S02]  /*03c0*/  IMAD R36, R33, R26, R36 ;  /* 0x0000001a21247224 */ /* 0x000fe400078e0224 */
[----:B------:R-:W-:-:S03]  /*03d0*/  IMAD.WIDE R26, R31, 0x2, R10 ;  /* 0x000000021f1a7825 */ /* 0x000fc600078e020a */
[----:B------:R-:W-:Y:S02]  /*03e0*/  ISETP.GT.U32.AND P2, PT, R5, R36, PT ;  /* 0x000000240500720c */ /* 0x000fe40003f44070 */
[----:B------:R3:W2:Y:S01]  /*03f0*/  LDG.E.U16.CONSTANT R37, desc[UR4][R26.64] ;  /* 0x000000041a257981 */ /* 0x0006a2000c1e9500 */
[----:B0-----:R-:W-:-:S04]  /*0400*/  IMAD.WIDE R28, R31, 0x2, R16 ;  /* 0x000000021f1c7825 */ /* 0x001fc800078e0210 */
[----:B---3--:R-:W-:-:S06]  /*0410*/  IMAD.WIDE R26, R9, 0x2, R18 ;  /* 0x00000002091a7825 */ /* 0x008fcc00078e0212 */
[----:B------:R-:W-:Y:S01]  /*0420*/  @!P2 IADD3 R36, R36, -R33, RZ ;  /* 0x800000212424a210 */ /* 0x000fe20007ffe0ff */
[----:B------:R-:W3:Y:S01]  /*0430*/  LDG.E.U16.CONSTANT R29, desc[UR4][R28.64] ;  /* 0x000000041c1d7981 */ /* 0x000ee2000c1e9500 */
[----:B------:R-:W-:-:S03]  /*0440*/  IMAD.WIDE R32, R9, 0x2, R24 ;  /* 0x0000000209207825 */ /* 0x000fc600078e0218 */
[----:B------:R-:W3:Y:S01]  /*0450*/  LDG.E.U16.CONSTANT R26, desc[UR4][R26.64] ;  /* 0x000000041a1a7981 */ /* 0x000ee2000c1e9500 */
[----:B------:R-:W-:-:S03]  /*0460*/  IMAD.WIDE R30, R31, 0x2, R22 ;  /* 0x000000021f1e7825 */ /* 0x000fc600078e0216 */
[----:B------:R-:W4:Y:S04]  /*0470*/  LDG.E.U16.CONSTANT R32, desc[UR4][R32.64] ;  /* 0x0000000420207981 */ /* 0x000f28000c1e9500 */
[----:B------:R0:W4:Y:S01]  /*0480*/  LDG.E.U16.CONSTANT R27, desc[UR4][R30.64] ;  /* 0x000000041e1b7981 */ /* 0x000122000c1e9500 */
[----:B------:R-:W-:Y:S02]  /*0490*/  ISETP.GE.U32.AND P1, PT, R36, R5, PT ;  /* 0x000000052400720c */ /* 0x000fe40003f26070 */
[----:B------:R-:W-:-:S04]  /*04a0*/  LOP3.LUT R36, R9, R7, RZ, 0x3c, !PT ;  /* 0x0000000709247212 */ /* 0x000fc800078e3cff */
[----:B------:R-:W-:Y:S02]  /*04b0*/  ISETP.GE.AND P3, PT, R36, RZ, PT ;  /* 0x000000ff2400720c */ /* 0x000fe40003f66270 */
[----:B------:R-:W-:Y:S01]  /*04c0*/  @!P2 IADD3 R34, R34, 0x1, RZ ;  /* 0x000000012222a810 */ /* 0x000fe20007ffe0ff */
[----:B0-----:R-:W0:Y:S04]  /*04d0*/  LDC.64 R30, c[0x0][0x220] ;  /* 0x00008800ff1e7b82 */ /* 0x001e280000000a00 */
[----:B------:R-:W-:-:S06]  /*04e0*/  @P1 VIADD R34, R34, 0x1 ;  /* 0x0000000122221836 */ /* 0x000fcc0000000000 */
[----:B------:R-:W-:-:S04]  /*04f0*/  @!P3 IADD3 R34, -R34, RZ, RZ ;  /* 0x000000ff2222b210 */ /* 0x000fc80007ffe1ff */
[----:B------:R-:W-:Y:S01]  /*0500*/  SEL R34, R3, R34, !P0 ;  /* 0x0000002203227207 */ /* 0x000fe20004000000 */
[----:B--2---:R-:W-:-:S04]  /*0510*/  HADD2 R35, R37.H0_H0, R35.H0_H0 ;  /* 0x2000002325237230 */ /* 0x004fc80000000800 */
[----:B------:R-:W-:Y:S01]  /*0520*/  IMAD R37, R0, UR8, R34 ;  /* 0x0000000800257c24 */ /* 0x000fe2000f8e0222 */
[----:B------:R-:W-:-:S03]  /*0530*/  IADD3 R34, -R34, RZ, RZ ;  /* 0x000000ff22227210 */ /* 0x000fc60007ffe1ff */
[----:B------:R-:W-:Y:S02]  /*0540*/  IMAD R28, R37, R6, UR6 ;  /* 0x00000006251c7e24 */ /* 0x000fe4000f8e0206 */
[----:B------:R-:W-:-:S04]  /*0550*/  IMAD R33, R7, R34, R9 ;  /* 0x0000002207217224 */ /* 0x000fc800078e0209 */
[----:B------:R-:W-:Y:S02]  /*0560*/  IMAD R33, R28, R7, R33 ;  /* 0x000000071c217224 */ /* 0x000fe400078e0221 */
[----:B---3--:R-:W-:Y:S02]  /*0570*/  HADD2 R26, R29.H0_H0, R26.H0_H0 ;  /* 0x2000001a1d1a7230 */ /* 0x008fe40000000800 */
[----:B------:R-:W-:-:S05]  /*0580*/  IMAD.WIDE R28, R33, 0x2, R14 ;  /* 0x00000002211c7825 */ /* 0x000fca00078e020e */
[----:B------:R2:W-:Y:S01]  /*0590*/  STG.E.U16 desc[UR4][R28.64], R35 ;  /* 0x000000231c007986 */ /* 0x0005e2000c101504 */
[----:B0-----:R-:W-:-:S04]  /*05a0*/  IMAD.WIDE R30, R33, 0x2, R30 ;  /* 0x00000002211e7825 */ /* 0x001fc800078e021e */
[----:B----4-:R-:W-:Y:S02]  /*05b0*/  HADD2 R32, R27.H0_H0, R32.H0_H0 ;  /* 0x200000201b207230 */ /* 0x010fe40000000800 */
[----:B------:R-:W-:Y:S01]  /*05c0*/  VIADD R9, R9, UR7 ;  /* 0x0000000709097c36 */ /* 0x000fe20008000000 */
[----:B--2---:R-:W-:Y:S01]  /*05d0*/  PRMT R29, R26, 0x7610, R29 ;  /* 0x000076101a1d7816 */ /* 0x004fe2000000001d */
[----:B-1----:R-:W-:-:S05]  /*05e0*/  IMAD.WIDE R26, R33, 0x2, R20 ;  /* 0x00000002211a7825 */ /* 0x002fca00078e0214 */
[----:B------:R2:W-:Y:S04]  /*05f0*/  STG.E.U16 desc[UR4][R26.64], R29 ;  /* 0x0000001d1a007986 */ /* 0x0005e8000c101504 */
[----:B------:R2:W-:Y:S01]  /*0600*/  STG.E.U16 desc[UR4][R30.64], R32 ;  /* 0x000000201e007986 */ /* 0x0005e2000c101504 */
[----:B------:R-:W-:-:S13]  /*0610*/  ISETP.GE.AND P1, PT, R9, R2, PT ;  /* 0x000000020900720c */ /* 0x000fda0003f26270 */
[----:B--2---:R-:W-:Y:S05]  /*0620*/  @!P1 BRA `(.L_x_491) ;  /* 0xfffffffc00489947 */ /* 0x004fea000383ffff */
[----:B------:R-:W-:Y:S05]  /*0630*/  EXIT ;  /* 0x000000000000794d */ /* 0x000fea0003800000 */
.L_x_490:
        /* <DEDUP_REMOVED lines=12> */
[----:B------:R-:W1:Y:S03]  /*0700*/  F2I.FTZ.U32.TRUNC.NTZ R11, R10 ;  /* 0x0000000a000b7305 */ /* 0x000e66000021f000 */
[----:B------:R-:W0:Y:S08]  /*0710*/  LDC.64 R18, c[0x0][0x238] ;  /* 0x00008e00ff127b82 */ /* 0x000e300000000a00 */
[----:B------:R-:W0:Y:S01]  /*0720*/  LDC.64 R20, c[0x0][0x240] ;  /* 0x00009000ff147b82 */ /* 0x000e220000000a00 */
[----:B-1----:R-:W-:-:S07]  /*0730*/  IADD3 R10, RZ, -R11, RZ ;  /* 0x8000000bff0a7210 */ /* 0x002fce0007ffe0ff */
[----:B------:R-:W1:Y:S01]  /*0740*/  LDC.64 R22, c[0x0][0x218] ;  /* 0x00008600ff167b82 */ /* 0x000e620000000a00 */
[----:B------:R-:W-:Y:S02]  /*0750*/  IMAD R27, R10, R5, RZ ;  /* 0x000000050a1b7224 */ /* 0x000fe400078e02ff */
[----:B------:R-:W-:-:S05]  /*0760*/  IMAD.MOV.U32 R10, RZ, RZ, RZ ;  /* 0x000000ffff0a7224 */ /* 0x000fca00078e00ff */
[----:B------:R-:W0:Y:S01]  /*0770*/  LDC.64 R24, c[0x0][0x248] ;  /* 0x00009200ff187b82 */ /* 0x000e220000000a00 */
[----:B--23--:R-:W-:-:S07]  /*0780*/  IMAD.HI.U32 R10, R11, R27, R10 ;  /* 0x0000001b0b0a7227 */ /* 0x00cfce00078e000a */
.L_x_492:
[----:B------:R-:W-:Y:S01]  /*0790*/  IADD3 R31, R4, R9, RZ ;  /* 0x00000009041f7210 */ /* 0x000fe20007ffe0ff */
[----:B---34-:R-:W-:-:S04]  /*07a0*/  IMAD.WIDE R32, R9, 0x2, R14 ;  /* 0x0000000209207825 */ /* 0x018fc800078e020e */
[----:B------:R-:W-:Y:S02]  /*07b0*/  IMAD.WIDE R34, R31, 0x2, R12 ;  /* 0x000000021f227825 */ /* 0x000fe400078e020c */
[----:B------:R-:W2:Y:S04]  /*07c0*/  LDG.E.U16.CONSTANT R32, desc[UR4][R32.64] ;  /* 0x0000000420207981 */ /* 0x000ea8000c1e9500 */
[----:B------:R-:W2:Y:S01]  /*07d0*/  LDG.E.U16.CONSTANT R35, desc[UR4][R34.64] ;  /* 0x0000000422237981 */ /* 0x000ea2000c1e9500 */
[----:B0-----:R-:W-:-:S04]  /*07e0*/  IMAD.WIDE R28, R9, 0x2, R20 ;  /* 0x00000002091c7825 */ /* 0x001fc800078e0214 */
[----:B------:R-:W-:Y:S01]  /*07f0*/  IMAD.WIDE R26, R31, 0x2, R18 ;  /* 0x000000021f1a7825 */ /* 0x000fe200078e0212 */
[----:B------:R0:W3:Y:S04]  /*0800*/  LDG.E.U16.CONSTANT R30, desc[UR4][R28.64] ;  /* 0x000000041c1e7981 */ /* 0x0000e8000c1e9500 */
[----:B------:R4:W3:Y:S01]  /*0810*/  LDG.E.U16.CONSTANT R37, desc[UR4][R26.64] ;  /* 0x000000041a257981 */ /* 0x0008e2000c1e9500 */
[----:B------:R-:W-:-:S05]  /*0820*/  IABS R36, R9 ;  /* 0x0000000900247213 */ /* 0x000fca0000000000 */
[----:B------:R-:W-:Y:S01]  /*0830*/  IMAD.HI.U32 R11, R10, R36, RZ ;  /* 0x000000240a0b7227 */ /* 0x000fe200078e00ff */
[----:B0-----:R-:W0:Y:S01]  /*0840*/  LDC.64 R28, c[0x0][0x250] ;  /* 0x00009400ff1c7b82 */ /* 0x001e220000000a00 */
[----:B----4-:R-:W-:-:S03]  /*0850*/  IABS R27, R8 ;  /* 0x00000008001b7213 */ /* 0x010fc60000000000 */
[----:B------:R-:W-:Y:S02]  /*0860*/  IADD3 R33, -R11, RZ, RZ ;  /* 0x000000ff0b217210 */ /* 0x000fe40007ffe1ff */
[----:B------:R-:W-:-:S03]  /*0870*/  LOP3.LUT R26, R9, R8, RZ, 0x3c, !PT ;  /* 0x00000008091a7212 */ /* 0x000fc600078e3cff */
[----:B------:R-:W-:Y:S01]  /*0880*/  IMAD R34, R27, R33, R36 ;  /* 0x000000211b227224 */ /* 0x000fe200078e0224 */
[----:B------:R-:W-:-:S04]  /*0890*/  ISETP.GE.AND P3, PT, R26, RZ, PT ;  /* 0x000000ff1a00720c */ /* 0x000fc80003f66270 */
[----:B------:R-:W-:Y:S01]  /*08a0*/  ISETP.GT.U32.AND P2, PT, R5, R34, PT ;  /* 0x000000220500720c */ /* 0x000fe20003f44070 */
[----:B0-----:R-:W-:-:S12]  /*08b0*/  IMAD.WIDE R28, R9, 0x2, R28 ;  /* 0x00000002091c7825 */ /* 0x001fd800078e021c */
[----:B------:R-:W-:Y:S01]  /*08c0*/  @!P2 IMAD.IADD R34, R34, 0x1, -R27 ;  /* 0x000000012222a824 */ /* 0x000fe200078e0a1b */
[----:B------:R-:W-:Y:S01]  /*08d0*/  @!P2 IADD3 R11, R11, 0x1, RZ ;  /* 0x000000010b0ba810 */ /* 0x000fe20007ffe0ff */
[----:B------:R-:W4:Y:S03]  /*08e0*/  LDG.E.U16.CONSTANT R28, desc[UR4][R28.64] ;  /* 0x000000041c1c7981 */ /* 0x000f26000c1e9500 */
[----:B------:R-:W-:-:S13]  /*08f0*/  ISETP.GE.U32.AND P1, PT, R34, R5, PT ;  /* 0x000000052200720c */ /* 0x000fda0003f26070 */
[----:B------:R-:W-:-:S05]  /*0900*/  @P1 IADD3 R11, R11, 0x1, RZ ;  /* 0x000000010b0b1810 */ /* 0x000fca0007ffe0ff */
[----:B------:R-:W-:-:S05]  /*0910*/  @!P3 IMAD.MOV R11, RZ, RZ, -R11 ;  /* 0x000000ffff0bb224 */ /* 0x000fca00078e0a0b */
[----:B------:R-:W-:-:S04]  /*0920*/  SEL R11, R3, R11, !P0 ;  /* 0x0000000b030b7207 */ /* 0x000fc80004000000 */
[----:B------:R-:W-:Y:S01]  /*0930*/  IADD3 R27, -R11, RZ, RZ ;  /* 0x000000ff0b1b7210 */ /* 0x000fe20007ffe1ff */
[----:B------:R-:W-:-:S04]  /*0940*/  IMAD R26, R0, UR8, R11 ;  /* 0x00000008001a7c24 */ /* 0x000fc8000f8e020b */
[----:B------:R-:W-:Y:S02]  /*0950*/  IMAD R11, R26, R7, UR6 ;  /* 0x000000061a0b7e24 */ /* 0x000fe4000f8e0207 */
[----:B------:R-:W-:-:S04]  /*0960*/  IMAD R26, R8, R27, R9 ;  /* 0x0000001b081a7224 */ /* 0x000fc800078e0209 */
[----:B------:R-:W-:Y:S01]  /*0970*/  IMAD R11, R11, R8, R26 ;  /* 0x000000080b0b7224 */ /* 0x000fe200078e021a */
[----:B------:R-:W-:Y:S01]  /*0980*/  IADD3 R33, R6, R9, RZ ;  /* 0x0000000906217210 */ /* 0x000fe20007ffe0ff */
[----:B--2---:R-:W-:Y:S02]  /*0990*/  HADD2 R32, R35.H0_H0, R32.H0_H0 ;  /* 0x2000002023207230 */ /* 0x004fe40000000800 */
[----:B------:R-:W-:-:S03]  /*09a0*/  IMAD.WIDE R34, R11, 0x2, R16 ;  /* 0x000000020b227825 */ /* 0x000fc600078e0210 */
[----:B------:R-:W-:-:S05]  /*09b0*/  PRMT R27, R32, 0x7610, R27 ;  /* 0x00007610201b7816 */ /* 0x000fca000000001b */
[----:B------:R0:W-:Y:S02]  /*09c0*/  STG.E.U16 desc[UR4][R34.64], R27 ;  /* 0x0000001b22007986 */ /* 0x0001e4000c101504 */
[----:B0-----:R-:W0:Y:S01]  /*09d0*/  LDC.64 R26, c[0x0][0x268] ;  /* 0x00009a00ff1a7b82 */ /* 0x001e220000000a00 */
[----:B---3--:R-:W-:Y:S02]  /*09e0*/  HADD2 R37, R37.H0_H0, R30.H0_H0 ;  /* 0x2000001e25257230 */ /* 0x008fe40000000800 */
[----:B------:R-:W-:-:S06]  /*09f0*/  IMAD.WIDE R30, R31, 0x2, R24 ;  /* 0x000000021f1e7825 */ /* 0x000fcc00078e0218 */
[----:B------:R-:W4:Y:S01]  /*0a00*/  LDG.E.U16.CONSTANT R31, desc[UR4][R30.64] ;  /* 0x000000041e1f7981 */ /* 0x000f22000c1e9500 */
[----:B------:R-:W2:Y:S01]  /*0a10*/  LDC.64 R34, c[0x0][0x220] ;  /* 0x00008800ff227b82 */ /* 0x000ea20000000a00 */
[----:B0-----:R-:W-:-:S04]  /*0a20*/  IMAD.WIDE R26, R33, 0x2, R26 ;  /* 0x00000002211a7825 */ /* 0x001fc800078e021a */
[----:B-1----:R-:W-:-:S05]  /*0a30*/  IMAD.WIDE R32, R11, 0x2, R22 ;  /* 0x000000020b207825 */ /* 0x002fca00078e0216 */
[----:B------:R3:W-:Y:S04]  /*0a40*/  STG.E.U16 desc[UR4][R32.64], R37 ;  /* 0x0000002520007986 */ /* 0x0007e8000c101504 */
[----:B------:R-:W5:Y:S01]  /*0a50*/  LDG.E.U16 R27, desc[UR4][R26.64] ;  /* 0x000000041a1b7981 */ /* 0x000f62000c1e1500 */
[----:B--2---:R-:W-:-:S04]  /*0a60*/  IMAD.WIDE R34, R11, 0x2, R34 ;  /* 0x000000020b227825 */ /* 0x004fc800078e0222 */
[----:B------:R-:W-:-:S05]  /*0a70*/  VIADD R9, R9, UR7 ;  /* 0x0000000709097c36 */ /* 0x000fca0008000000 */
[----:B------:R-:W-:Y:S01]  /*0a80*/  ISETP.GE.AND P1, PT, R9, R2, PT ;  /* 0x000000020900720c */ /* 0x000fe20003f26270 */
[----:B----4-:R-:W-:-:S04]  /*0a90*/  HADD2 R28, R31.H0_H0, R28.H0_H0 ;  /* 0x2000001c1f1c7230 */ /* 0x010fc80000000800 */
[----:B-----5:R-:W-:-:S05]  /*0aa0*/  HMUL2 R27, R28.H0_H0, R27.H0_H0 ;  /* 0x2000001b1c1b7232 */ /* 0x020fca0000000800 */
[----:B------:R3:W-:Y:S03]  /*0ab0*/  STG.E.U16 desc[UR4][R34.64], R27 ;  /* 0x0000001b22007986 */ /* 0x0007e6000c101504 */
[----:B------:R-:W-:Y:S05]  /*0ac0*/  @!P1 BRA `(.L_x_492) ;  /* 0xfffffffc00309947 */ /* 0x000fea000383ffff */
[----:B------:R-:W-:Y:S05]  /*0ad0*/  EXIT ;  /* 0x000000000000794d */ /* 0x000fea0003800000 */
.L_x_489:
        /* <DEDUP_REMOVED lines=15> */
[----:B-1----:R-:W-:Y:S01]  /*0bd0*/  IMAD.MOV.U32 R20, RZ, RZ, RZ ;  /* 0x000000ffff147224 */ /* 0x002fe200078e00ff */
[----:B-----5:R-:W-:-:S05]  /*0be0*/  IADD3 R22, RZ, -R21, RZ ;  /* 0x80000015ff167210 */ /* 0x020fca0007ffe0ff */
[----:B------:R-:W-:-:S04]  /*0bf0*/  IMAD R3, R22, R5, RZ ;  /* 0x0000000516037224 */ /* 0x000fc800078e02ff */
[----:B--2---:R-:W-:-:S07]  /*0c00*/  IMAD.HI.U32 R3, R21, R3, R20 ;  /* 0x0000000315037227 */ /* 0x004fce00078e0014 */
.L_x_493:
[----:B------:R-:W-:Y:S01]  /*0c10*/  IADD3 R35, R4, R9, RZ ;  /* 0x0000000904237210 */ /* 0x000fe20007ffe0ff */
[----:B----4-:R-:W-:-:S04]  /*0c20*/  IMAD.WIDE R24, R9, 0x2, R12 ;  /* 0x0000000209187825 */ /* 0x010fc800078e020c */
[C---:B---3--:R-:W-:Y:S01]  /*0c30*/  IMAD.WIDE R20, R35.reuse, 0x2, R10 ;  /* 0x0000000223147825 */ /* 0x048fe200078e020a */
[----:B------:R-:W2:Y:S04]  /*0c40*/  LDG.E.U16.CONSTANT R22, desc[UR4][R24.64] ;  /* 0x0000000418167981 */ /* 0x000ea8000c1e9500 */
[----:B------:R1:W2:Y:S01]  /*0c50*/  LDG.E.U16.CONSTANT R23, desc[UR4][R20.64] ;  /* 0x0000000414177981 */ /* 0x0002a2000c1e9500 */
[-C--:B------:R-:W-:Y:S01]  /*0c60*/  IABS R28, R9.reuse ;  /* 0x00000009001c7213 */ /* 0x080fe20000000000 */
[----:B0-----:R-:W-:Y:S01]  /*0c70*/  IMAD.WIDE R30, R35, 0x2, R16 ;  /* 0x00000002231e7825 */ /* 0x001fe200078e0210 */
[----:B------:R-:W-:Y:S02]  /*0c80*/  IABS R29, R8 ;  /* 0x00000008001d7213 */ /* 0x000fe40000000000 */
[----:B------:R-:W-:Y:S01]  /*0c90*/  IADD3 R37, R6, R9, RZ ;  /* 0x0000000906257210 */ /* 0x000fe20007ffe0ff */
[----:B------:R-:W-:-:S02]  /*0ca0*/  IMAD.HI.U32 R26, R3, R28, RZ ;  /* 0x0000001c031a7227 */ /* 0x000fc400078e00ff */
[----:B------:R-:W3:Y:S01]  /*0cb0*/  LDG.E.U16.CONSTANT R31, desc[UR4][R30.64] ;  /* 0x000000041e1f7981 */ /* 0x000ee2000c1e9500 */
[----:B-1----:R-:W-:Y:S02]  /*0cc0*/  LOP3.LUT R20, R9, R8, RZ, 0x3c, !PT ;  /* 0x0000000809147212 */ /* 0x002fe400078e3cff */
        /* <DEDUP_REMOVED lines=8> */
[----:B------:R-:W-:-:S13]  /*0d50*/  ISETP.GE.U32.AND P0, PT, R28, R5, PT ;  /* 0x000000051c00720c */ /* 0x000fda0003f06070 */
[----:B------:R-:W-:-:S05]  /*0d60*/  @P0 IADD3 R26, R26, 0x1, RZ ;  /* 0x000000011a1a0810 */ /* 0x000fca0007ffe0ff */
[----:B------:R-:W-:Y:S01]  /*0d70*/  @!P2 IMAD.MOV R26, RZ, RZ, -R26 ;  /* 0x000000ffff1aa224 */ /* 0x000fe200078e0a1a */
[----:B------:R-:W-:-:S05]  /*0d80*/  @!P1 LOP3.LUT R26, RZ, R8, RZ, 0x33, !PT ;  /* 0x00000008ff1a9212 */ /* 0x000fca00078e33ff */
[----:B------:R-:W-:Y:S01]  /*0d90*/  IMAD R24, R0, UR10, R26 ;  /* 0x0000000a00187c24 */ /* 0x000fe2000f8e021a */
[----:B------:R-:W-:-:S03]  /*0da0*/  IADD3 R26, -R26, RZ, RZ ;  /* 0x000000ff1a1a7210 */ /* 0x000fc60007ffe1ff */
[----:B------:R-:W-:Y:S02]  /*0db0*/  IMAD R29, R24, R7, UR6 ;  /* 0x00000006181d7e24 */ /* 0x000fe4000f8e0207 */
[----:B------:R-:W-:Y:S02]  /*0dc0*/  IMAD R24, R8, R26, R9 ;  /* 0x0000001a08187224 */ /* 0x000fe400078e0209 */
[----:B------:R-:W-:-:S04]  /*0dd0*/  IMAD.WIDE R26, R9, 0x2, R18 ;  /* 0x00000002091a7825 */ /* 0x000fc800078e0212 */
[----:B------:R-:W-:Y:S01]  /*0de0*/  IMAD R29, R29, R8, R24 ;  /* 0x000000081d1d7224 */ /* 0x000fe200078e0218 */
[----:B------:R1:W3:Y:S03]  /*0df0*/  LDG.E.U16.CONSTANT R28, desc[UR4][R26.64] ;  /* 0x000000041a1c7981 */ /* 0x0002e6000c1e9500 */
[----:B------:R-:W-:-:S04]  /*0e00*/  IMAD.WIDE R32, R29, 0x2, R14 ;  /* 0x000000021d207825 */ /* 0x000fc800078e020e */
[----:B--2---:R-:W-:Y:S01]  /*0e10*/  HADD2 R22, R23.H0_H0, R22.H0_H0 ;  /* 0x2000001617167230 */ /* 0x004fe20000000800 */
[----:B------:R-:W-:Y:S01]  /*0e20*/  ISETP.NE.U32.AND P0, PT, RZ, UR12, PT ;  /* 0x0000000cff007c0c */ /* 0x000fe2000bf05070 */
[----:B-1----:R-:W1:Y:S03]  /*0e30*/  LDC.64 R26, c[0x0][0x218] ;  /* 0x00008600ff1a7b82 */ /* 0x002e660000000a00 */
[----:B------:R-:W-:Y:S01]  /*0e40*/  PRMT R25, R22, 0x7610, R25 ;  /* 0x0000761016197816 */ /* 0x000fe20000000019 */
[----:B0-----:R-:W-:-:S04]  /*0e50*/  IMAD.WIDE R22, R37, 0x2, R20 ;  /* 0x0000000225167825 */ /* 0x001fc800078e0214 */
[----:B------:R0:W-:Y:S01]  /*0e60*/  STG.E.U16 desc[UR4][R32.64], R25 ;  /* 0x0000001920007986 */ /* 0x0001e2000c101504 */
[----:B------:R-:W2:Y:S03]  /*0e70*/  LDC.64 R20, c[0x0][0x258] ;  /* 0x00009600ff147b82 */ /* 0x000ea60000000a00 */
[----:B------:R4:W5:Y:S05]  /*0e80*/  LDG.E.U16 R34, desc[UR4][R22.64] ;  /* 0x0000000416227981 */ /* 0x00096a000c1e1500 */
[----:B0-----:R-:W0:Y:S08]  /*0e90*/  LDC.64 R24, c[0x0][0x250] ;  /* 0x00009400ff187b82 */ /* 0x001e300000000a00 */
[----:B----4-:R-:W4:Y:S01]  /*0ea0*/  LDC.64 R22, c[0x0][0x248] ;  /* 0x00009200ff167b82 */ /* 0x010f220000000a00 */
[----:B------:R-:W-:-:S02]  /*0eb0*/  ISETP.NE.AND.EX P0, PT, RZ, UR13, PT, P0 ;  /* 0x0000000dff007c0c */ /* 0x000fc4000bf05300 */
[----:B--2---:R-:W-:-:S04]  /*0ec0*/  ISETP.EQ.U32.AND P1, PT, R20, RZ, PT ;  /* 0x000000ff1400720c */ /* 0x004fc80003f22070 */
[----:B------:R-:W-:Y:S01]  /*0ed0*/  ISETP.EQ.OR.EX P0, PT, R21, RZ, !P0, P1 ;  /* 0x000000ff1500720c */ /* 0x000fe20004702710 */
[----:B-1----:R-:W-:-:S04]  /*0ee0*/  IMAD.WIDE R26, R29, 0x2, R26 ;  /* 0x000000021d1a7825 */ /* 0x002fc800078e021a */
[----:B0-----:R-:W-:-:S08]  /*0ef0*/  IMAD.WIDE R24, R9, 0x2, R24 ;  /* 0x0000000209187825 */ /* 0x001fd000078e0218 */
[----:B------:R-:W-:Y:S01]  /*0f00*/  @!P0 LEA R20, P1, R37, UR12, 0x1 ;  /* 0x0000000c25148c11 */ /* 0x000fe2000f8208ff */
[----:B------:R-:W2:Y:S01]  /*0f10*/  LDG.E.U16.CONSTANT R25, desc[UR4][R24.64] ;  /* 0x0000000418197981 */ /* 0x000ea2000c1e9500 */
[----:B----4-:R-:W-:-:S06]  /*0f20*/  IMAD.WIDE R22, R35, 0x2, R22 ;  /* 0x0000000223167825 */ /* 0x010fcc00078e0216 */
[----:B------:R-:W2:Y:S01]  /*0f30*/  LDG.E.U16.CONSTANT R22, desc[UR4][R22.64] ;  /* 0x0000000416167981 */ /* 0x000ea2000c1e9500 */
[----:B---3--:R-:W-:Y:S01]  /*0f40*/  HADD2 R21, R31.H0_H0, R28.H0_H0 ;  /* 0x2000001c1f157230 */ /* 0x008fe20000000800 */
[----:B------:R-:W-:-:S03]  /*0f50*/  SHF.R.S32.HI R28, RZ, 0x1f, R37 ;  /* 0x0000001fff1c7819 */ /* 0x000fc60000011425 */
[----:B-----5:R-:W-:-:S05]  /*0f60*/  HMUL2 R21, R21.H0_H0, R34.H0_H0 ;  /* 0x2000002215157232 */ /* 0x020fca0000000800 */
[----:B------:R-:W-:Y:S02]  /*0f70*/  PRMT R31, R21, 0x7610, R31 ;  /* 0x00007610151f7816 */ /* 0x000fe4000000001f */
[----:B------:R-:W-:-:S03]  /*0f80*/  @!P0 LEA.HI.X R21, R37, UR13, R28, 0x1, P1 ;  /* 0x0000000d25158c11 */ /* 0x000fc600088f0c1c */
[----:B------:R1:W-:Y:S04]  /*0f90*/  STG.E.U16 desc[UR4][R26.64], R31 ;  /* 0x0000001f1a007986 */ /* 0x0003e8000c101504 */
[----:B------:R-:W3:Y:S01]  /*0fa0*/  @!P0 LDG.E.U16 R20, desc[UR4][R20.64] ;  /* 0x0000000414148981 */ /* 0x000ee2000c1e1500 */
[----:B------:R-:W-:Y:S02]  /*0fb0*/  SHF.R.S32.HI R30, RZ, 0x1f, R29 ;  /* 0x0000001fff1e7819 */ /* 0x000fe4000001141d */
[----:B------:R-:W-:-:S04]  /*0fc0*/  LEA R28, P1, R29, UR8, 0x1 ;  /* 0x000000081d1c7c11 */ /* 0x000fc8000f8208ff */
[----:B------:R-:W-:Y:S02]  /*0fd0*/  LEA.HI.X R29, R29, UR9, R30, 0x1, P1 ;  /* 0x000000091d1d7c11 */ /* 0x000fe400088f0c1e */
[----:B------:R-:W-:Y:S01]  /*0fe0*/  IADD3 R9, R9, UR7, RZ ;  /* 0x0000000709097c10 */ /* 0x000fe2000fffe0ff */
[----:B--2---:R-:W-:-:S04]  /*0ff0*/  HADD2 R25, R22.H0_H0, R25.H0_H0 ;  /* 0x2000001916197230 */ /* 0x004fc80000000800 */
[----:B---3--:R-:W-:-:S05]  /*1000*/  @!P0 HMUL2 R25, R25.H0_H0, R20.H0_H0 ;  /* 0x2000001419198232 */ /* 0x008fca0000000800 */
[----:B------:R1:W-:Y:S01]  /*1010*/  STG.E.U16 desc[UR4][R28.64], R25 ;  /* 0x000000191c007986 */ /* 0x0003e2000c101504 */
[----:B------:R-:W-:-:S13]  /*1020*/  ISETP.GE.AND P0, PT, R9, R2, PT ;  /* 0x000000020900720c */ /* 0x000fda0003f06270 */
[----:B-1----:R-:W-:Y:S05]  /*1030*/  @!P0 BRA `(.L_x_493) ;  /* 0xfffffff800f48947 */ /* 0x002fea000383ffff */
[----:B------:R-:W-:Y:S05]  /*1040*/  EXIT ;  /* 0x000000000000794d */ /* 0x000fea0003800000 */
.L_x_494:
        /* <DEDUP_REMOVED lines=11> */
.L_x_569:


//--------------------- .text._ZN17fastertransformer15QKVIA3TransposeI7__half2EEvPT_S3_S3_PKS2_S5_S5_PKiS5_S5_iiii --------------------------
	.section	.text._ZN17fastertransformer15QKVIA3TransposeI7__half2EEvPT_S3_S3_PKS2_S5_S5_PKiS5_S5_iiii,"ax",@progbits
	.align	128
        .global         _ZN17fastertransformer15QKVIA3TransposeI7__half2EEvPT_S3_S3_PKS2_S5_S5_PKiS5_S5_iiii
        .type           _ZN17fastertransformer15QKVIA3TransposeI7__half2EEvPT_S3_S3_PKS2_S5_S5_PKiS5_S5_iiii,@function
        .size           _ZN17fastertransformer15QKVIA3TransposeI7__half2EEvPT_S3_S3_PKS2_S5_S5_PKiS5_S5_iiii,(.L_x_570 - _ZN17fastertransformer15QKVIA3TransposeI7__half2EEvPT_S3_S3_PKS2_S5_S5_PKiS5_S5_iiii)
        .other          _ZN17fastertransformer15QKVIA3TransposeI7__half2EEvPT_S3_S3_PKS2_S5_S5_PKiS5_S5_iiii,@"STO_CUDA_ENTRY STV_DEFAULT"
_ZN17fastertransformer15QKVIA3TransposeI7__half2EEvPT_S3_S3_PKS2_S5_S5_PKiS5_S5_iiii:
.text._ZN17fastertransformer15QKVIA3TransposeI7__half2EEvPT_S3_S3_PKS2_S5_S5_PKiS5_S5_iiii:
        /* <DEDUP_REMOVED lines=51> */
.L_x_497:
        /* <DEDUP_REMOVED lines=9> */
[----:B------:R2:W3:Y:S01]  /*03c0*/  LDG.E.CONSTANT R23, desc[UR4][R20.64] ;  /* 0x0000000414177981 */ /* 0x0004e2000c1e9900 */
        /* <DEDUP_REMOVED lines=13> */
[----:B---3--:R0:W-:Y:S02]  /*04a0*/  STG.E desc[UR4][R20.64], R23 ;  /* 0x0000001714007986 */ /* 0x0081e4000c101904 */
[----:B0-----:R-:W-:-:S04]  /*04b0*/  IMAD.WIDE R20, R25, 0x4, R12 ;  /* 0x0000000419147825 */ /* 0x001fc800078e020c */
[----:B------:R-:W-:Y:S02]  /*04c0*/  IMAD.WIDE R24, R25, 0x4, R16 ;  /* 0x0000000419187825 */ /* 0x000fe400078e0210 */
[----:B------:R-:W2:Y:S02]  /*04d0*/  LDG.E.CONSTANT R21, desc[UR4][R20.64] ;  /* 0x0000000414157981 */ /* 0x000ea4000c1e9900 */
[C---:B------:R-:W-:Y:S02]  /*04e0*/  IMAD.WIDE R22, R29.reuse, 0x4, R14 ;  /* 0x000000041d167825 */ /* 0x040fe400078e020e */
[----:B------:R-:W3:Y:S02]  /*04f0*/  LDG.E.CONSTANT R25, desc[UR4][R24.64] ;  /* 0x0000000418197981 */ /* 0x000ee4000c1e9900 */
[----:B-1----:R-:W-:-:S04]  /*0500*/  IMAD.WIDE R28, R29, 0x4, R18 ;  /* 0x000000041d1c7825 */ /* 0x002fc800078e0212 */
[----:B------:R-:W-:-:S05]  /*0510*/  VIADD R27, R27, UR7 ;  /* 0x000000071b1b7c36 */ /* 0x000fca0008000000 */
[----:B------:R-:W-:Y:S01]  /*0520*/  ISETP.GE.AND P1, PT, R27, R2, PT ;  /* 0x000000021b00720c */ /* 0x000fe20003f26270 */
[----:B--2---:R2:W-:Y:S04]  /*0530*/  STG.E desc[UR4][R22.64], R21 ;  /* 0x0000001516007986 */ /* 0x0045e8000c101904 */
[----:B---3--:R2:W-:Y:S08]  /*0540*/  STG.E desc[UR4][R28.64], R25 ;  /* 0x000000191c007986 */ /* 0x0085f0000c101904 */
[----:B------:R-:W-:Y:S05]  /*0550*/  @!P1 BRA `(.L_x_497) ;  /* 0xfffffffc00749947 */ /* 0x000fea000383ffff */
[----:B------:R-:W-:Y:S05]  /*0560*/  EXIT ;  /* 0x000000000000794d */ /* 0x000fea0003800000 */
.L_x_496:
        /* <DEDUP_REMOVED lines=21> */
.L_x_498:
        /* <DEDUP_REMOVED lines=26> */
[----:B-1----:R-:W-:-:S05]  /*0860*/  IMAD.WIDE R22, R29, 0x4, R14 ;  /* 0x000000041d167825 */ /* 0x002fca00078e020e */
[----:B--2---:R0:W-:Y:S02]  /*0870*/  STG.E desc[UR4][R22.64], R28 ;  /* 0x0000001c16007986 */ /* 0x0041e4000c101904 */
[----:B0-----:R-:W-:Y:S01]  /*0880*/  IMAD.WIDE R22, R26, 0x4, R16 ;  /* 0x000000041a167825 */ /* 0x001fe200078e0210 */
[----:B------:R-:W-:-:S04]  /*0890*/  IADD3 R28, R3, R27, RZ ;  /* 0x0000001b031c7210 */ /* 0x000fc80007ffe0ff */
[----:B------:R0:W2:Y:S02]  /*08a0*/  LDG.E.CONSTANT R26, desc[UR4][R22.64] ;  /* 0x00000004161a7981 */ /* 0x0000a4000c1e9900 */
[----:B0-----:R-:W-:-:S05]  /*08b0*/  IMAD.WIDE R22, R28, 0x4, R20 ;  /* 0x000000041c167825 */ /* 0x001fca00078e0214 */
[----:B------:R-:W2:Y:S01]  /*08c0*/  LDG.E.CONSTANT R28, desc[UR4][R22.64] ;  /* 0x00000004161c7981 */ /* 0x000ea2000c1e9900 */
[----:B------:R-:W-:-:S05]  /*08d0*/  VIADD R27, R27, UR7 ;  /* 0x000000071b1b7c36 */ /* 0x000fca0008000000 */
[----:B------:R-:W-:Y:S01]  /*08e0*/  ISETP.GE.AND P1, PT, R27, R2, PT ;  /* 0x000000021b00720c */ /* 0x000fe20003f26270 */
[----:B--2---:R-:W-:Y:S02]  /*08f0*/  HMUL2 R26, R26, R28 ;  /* 0x0000001c1a1a7232 */ /* 0x004fe40000000000 */
[----:B----4-:R-:W-:-:S05]  /*0900*/  IMAD.WIDE R28, R29, 0x4, R18 ;  /* 0x000000041d1c7825 */ /* 0x010fca00078e0212 */
[----:B------:R2:W-:Y:S05]  /*0910*/  STG.E desc[UR4][R28.64], R26 ;  /* 0x0000001a1c007986 */ /* 0x0005ea000c101904 */
[----:B------:R-:W-:Y:S05]  /*0920*/  @!P1 BRA `(.L_x_498) ;  /* 0xfffffffc00649947 */ /* 0x000fea000383ffff */
[----:B------:R-:W-:Y:S05]  /*0930*/  EXIT ;  /* 0x000000000000794d */ /* 0x000fea0003800000 */
.L_x_495:
        /* <DEDUP_REMOVED lines=19> */
.L_x_499:
[----:B------:R-:W-:-:S04]  /*0a70*/  IMAD.IADD R25, R4, 0x1, R27 ;  /* 0x0000000104197824 */ /* 0x000fc800078e021b */
[----:B---3--:R-:W-:-:S05]  /*0a80*/  IMAD.WIDE R18, R25, 0x4, R8 ;  /* 0x0000000419127825 */ /* 0x008fca00078e0208 */
[----:B------:R1:W2:Y:S01]  /*0a90*/  LDG.E.CONSTANT R28, desc[UR4][R18.64] ;  /* 0x00000004121c7981 */ /* 0x0002a2000c1e9900 */
        /* <DEDUP_REMOVED lines=16> */
[----:B------:R-:W3:Y:S04]  /*0ba0*/  LDG.E.CONSTANT R19, desc[UR4][R18.64] ;  /* 0x0000000412137981 */ /* 0x000ee8000c1e9900 */
        /* <DEDUP_REMOVED lines=8> */
[----:B--2---:R0:W-:Y:S02]  /*0c30*/  STG.E desc[UR4][R20.64], R28 ;  /* 0x0000001c14007986 */ /* 0x0041e4000c101904 */
[----:B0-----:R-:W-:-:S05]  /*0c40*/  IMAD.WIDE R20, R25, 0x4, R12 ;  /* 0x0000000419147825 */ /* 0x001fca00078e020c */
[----:B------:R0:W3:Y:S02]  /*0c50*/  LDG.E.CONSTANT R22, desc[UR4][R20.64] ;  /* 0x0000000414167981 */ /* 0x0000e4000c1e9900 */
[----:B0-----:R-:W-:Y:S01]  /*0c60*/  IMAD.WIDE R20, R29, 0x4, R14 ;  /* 0x000000041d147825 */ /* 0x001fe200078e020e */
[----:B------:R-:W-:-:S04]  /*0c70*/  ISETP.NE.U32.AND P0, PT, RZ, UR12, PT ;  /* 0x0000000cff007c0c */ /* 0x000fc8000bf05070 */
[----:B------:R-:W-:Y:S01]  /*0c80*/  ISETP.NE.AND.EX P0, PT, RZ, UR13, PT, P0 ;  /* 0x0000000dff007c0c */ /* 0x000fe2000bf05300 */
[----:B---3--:R-:W-:-:S07]  /*0c90*/  HFMA2.MMA R23, R22, R19, -RZ ;  /* 0x0000001316177235 */ /* 0x008fce00001000ff */
        /* <DEDUP_REMOVED lines=9> */
[----:B------:R-:W2:Y:S01]  /*0d30*/  @!P0 LDG.E.CONSTANT R18, desc[UR4][R18.64] ;  /* 0x0000000412128981 */ /* 0x000ea2000c1e9900 */
        /* <DEDUP_REMOVED lines=9> */
.L_x_500:
        /* <DEDUP_REMOVED lines=11> */
.L_x_570:


//--------------------- .text._ZN17fastertransformer22addQKVBiasIA3TransposeI7__half2EEvPT_S3_S3_PKS2_S5_S5_S5_S5_S5_PKiS5_S5_iiii --------------------------
	.section	.text._ZN17fastertransformer22addQKVBiasIA3TransposeI7__half2EEvPT_S3_S3_PKS2_S5_S5_S5_S5_S5_PKiS5_S5_iiii,"ax",@progbits
	.align	128
        .global         _ZN17fastertransformer22addQKVBiasIA3TransposeI7__half2EEvPT_S3_S3_PKS2_S5_S5_S5_S5_S5_PKiS5_S5_iiii
        .type           _ZN17fastertransformer22addQKVBiasIA3TransposeI7__half2EEvPT_S3_S3_PKS2_S5_S5_S5_S5_S5_PKiS5_S5_iiii,@function
        .size           _ZN17fastertransformer22addQKVBiasIA3TransposeI7__half2EEvPT_S3_S3_PKS2_S5_S5_S5_S5_S5_PKiS5_S5_iiii,(.L_x_571 - _ZN17fastertransformer22addQKVBiasIA3TransposeI7__half2EEvPT_S3_S3_PKS2_S5_S5_S5_S5_S5_PKiS5_S5_iiii)
        .other          _ZN17fastertransformer22addQKVBiasIA3TransposeI7__half2EEvPT_S3_S3_PKS2_S5_S5_S5_S5_S5_PKiS5_S5_iiii,@"STO_CUDA_ENTRY STV_DEFAULT"
_ZN17fastertransformer22addQKVBiasIA3TransposeI7__half2EEvPT_S3_S3_PKS2_S5_S5_S5_S5_S5_PKiS5_S5_iiii:
.text._ZN17fastertransformer22addQKVBiasIA3TransposeI7__half2EEvPT_S3_S3_PKS2_S5_S5_S5_S5_S5_PKiS5_S5_iiii:
[----:B------:R-:W-:Y:S08]  /*0000*/  LDC R1, c[0x0][0x28] ;  /* 0x00000a00ff017b82 */ /* 0x000ff00000000800 */
[----:B------:R-:W0:Y:S01]  /*0010*/  LDC.64 R12, c[0x0][0x258] ;  /* 0x00009600ff0c7b82 */ /* 0x000e220000000a00 */
[----:B------:R-:W1:Y:S01]  /*0020*/  S2R R0, SR_CTAID.X ;  /* 0x0000000000007919 */ /* 0x000e620000002500 */
[----:B------:R-:W-:Y:S01]  /*0030*/  HFMA2.MMA R7, -RZ, RZ, 0, 0 ;  /* 0x00000000ff077435 */ /* 0x000fe200000001ff */
[----:B------:R-:W-:Y:S01]  /*0040*/  ULDC.64 UR4, c[0x0][0x208] ;  /* 0x0000820000047ab9 */ /* 0x000fe20000000a00 */
[----:B------:R-:W2:Y:S04]  /*0050*/  S2R R9, SR_TID.X ;  /* 0x0000000000097919 */ /* 0x000ea80000002100 */
[----:B------:R-:W3:Y:S08]  /*0060*/  LDC.64 R2, c[0x0][0x278] ;  /* 0x00009e00ff027b82 */ /* 0x000ef00000000a00 */
[----:B------:R-:W4:Y:S01]  /*0070*/  LDC.64 R10, c[0x0][0x268] ;  /* 0x00009a00ff0a7b82 */ /* 0x000f220000000a00 */
[----:B0-----:R-:W-:-:S04]  /*0080*/  ISETP.NE.U32.AND P0, PT, R12, RZ, PT ;  /* 0x000000ff0c00720c */ /* 0x001fc80003f05070 */
[----:B------:R-:W-:-:S13]  /*0090*/  ISETP.NE.AND.EX P0, PT, R13, RZ, PT, P0 ;  /* 0x000000ff0d00720c */ /* 0x000fda0003f05300 */
[----:B------:R-:W1:Y:S01]  /*00a0*/  @P0 LDC.64 R4, c[0x0][0x258] ;  /* 0x00009600ff040b82 */ /* 0x000e620000000a00 */
[----:B---3--:R-:W-:Y:S02]  /*00b0*/  IMAD R2, R3, R2, RZ ;  /* 0x0000000203027224 */ /* 0x008fe400078e02ff */
[----:B-1----:R-:W-:-:S05]  /*00c0*/  @P0 IMAD.WIDE R4, R0, 0x4, R4 ;  /* 0x0000000400040825 */ /* 0x002fca00078e0204 */
[----:B------:R0:W5:Y:S01]  /*00d0*/  @P0 LDG.E R7, desc[UR4][R4.64] ;  /* 0x0000000404070981 */ /* 0x000162000c1e1900 */
[----:B--2---:R-:W-:-:S13]  /*00e0*/  ISETP.GE.AND P0, PT, R9, R2, PT ;  /* 0x000000020900720c */ /* 0x004fda0003f06270 */
[----:B0---4-:R-:W-:Y:S05]  /*00f0*/  @P0 EXIT ;  /* 0x000000000000094d */ /* 0x011fea0003800000 */
        /* <DEDUP_REMOVED lines=8> */
[----:B------:R-:W-:Y:S02]  /*0180*/  ISETP.NE.AND.EX P2, PT, RZ, UR9, PT, P2 ;  /* 0x00000009ff007c0c */ /* 0x000fe4000bf45320 */
[----:B------:R-:W-:-:S04]  /*0190*/  ISETP.NE.U32.AND P1, PT, R10, RZ, PT ;  /* 0x000000ff0a00720c */ /* 0x000fc80003f25070 */
[----:B------:R-:W-:Y:S01]  /*01a0*/  ISETP.NE.AND.EX P1, PT, R11, RZ, P0, P1 ;  /* 0x000000ff0b00720c */ /* 0x000fe20000725310 */
[----:B0-----:R-:W-:-:S04]  /*01b0*/  IMAD R5, R0, R5, UR6 ;  /* 0x0000000600057e24 */ /* 0x001fc8000f8e0205 */
[----:B------:R-:W-:Y:S02]  /*01c0*/  IMAD R4, R2, R5, RZ ;  /* 0x0000000502047224 */ /* 0x000fe400078e02ff */
[----:B------:R-:W-:Y:S06]  /*01d0*/  @P0 BRA P2, `(.L_x_501) ;  /* 0x0000000800380947 */ /* 0x000fec0001000000 */
[----:B------:R-:W-:Y:S05]  /*01e0*/  @P1 BRA `(.L_x_502) ;  /* 0x0000000400101947 */ /* 0x000fea0003800000 */
        /* <DEDUP_REMOVED lines=20> */
[----:B------:R-:W0:Y:S08]  /*0330*/  LDC.64 R22, c[0x0][0x248] ;  /* 0x00009200ff167b82 */ /* 0x000e300000000a00 */
[----:B--234-:R-:W0:Y:S02]  /*0340*/  LDC.64 R24, c[0x0][0x250] ;  /* 0x00009400ff187b82 */ /* 0x01ce240000000a00 */
.L_x_503:
[----:B--2---:R-:W-:-:S04]  /*0350*/  IMAD.WIDE R32, R9, 0x4, R12 ;  /* 0x0000000409207825 */ /* 0x004fc800078e020c */
[----:B------:R-:W-:Y:S01]  /*0360*/  IMAD.IADD R31, R4, 0x1, R9 ;  /* 0x00000001041f7824 */ /* 0x000fe200078e0209 */
[----:B------:R2:W3:Y:S01]  /*0370*/  LDG.E.CONSTANT R35, desc[UR4][R32.64] ;  /* 0x0000000420237981 */ /* 0x0004e2000c1e9900 */
[----:B0-----:R-:W-:-:S04]  /*0380*/  IMAD.WIDE R26, R9, 0x4, R18 ;  /* 0x00000004091a7825 */ /* 0x001fc800078e0212 */
[C---:B------:R-:W-:Y:S01]  /*0390*/  IMAD.WIDE R36, R31.reuse, 0x4, R10 ;  /* 0x000000041f247825 */ /* 0x040fe200078e020a */
[----:B------:R0:W4:Y:S01]  /*03a0*/  LDG.E.CONSTANT R34, desc[UR4][R26.64] ;  /* 0x000000041a227981 */ /* 0x000122000c1e9900 */
[----:B--2---:R-:W-:Y:S02]  /*03b0*/  IABS R33, R9 ;  /* 0x0000000900217213 */ /* 0x004fe40000000000 */
[----:B------:R-:W-:Y:S02]  /*03c0*/  IMAD.WIDE R28, R31, 0x4, R16 ;  /* 0x000000041f1c7825 */ /* 0x000fe400078e0210 */
[----:B------:R-:W3:Y:S02]  /*03d0*/  LDG.E.CONSTANT R36, desc[UR4][R36.64] ;  /* 0x0000000424247981 */ /* 0x000ee4000c1e9900 */
[----:B0-----:R-:W-:-:S05]  /*03e0*/  IMAD.HI.U32 R26, R8, R33, RZ ;  /* 0x00000021081a7227 */ /* 0x001fca00078e00ff */
[----:B------:R-:W-:Y:S01]  /*03f0*/  IADD3 R32, -R26, RZ, RZ ;  /* 0x000000ff1a207210 */ /* 0x000fe20007ffe1ff */
[----:B------:R0:W4:Y:S01]  /*0400*/  LDG.E.CONSTANT R37, desc[UR4][R28.64] ;  /* 0x000000041c257981 */ /* 0x000122000c1e9900 */
[----:B------:R-:W-:-:S06]  /*0410*/  IMAD.WIDE R30, R31, 0x4, R22 ;  /* 0x000000041f1e7825 */ /* 0x000fcc00078e0216 */
[----:B------:R2:W5:Y:S01]  /*0420*/  LDG.E.CONSTANT R30, desc[UR4][R30.64] ;  /* 0x000000041e1e7981 */ /* 0x000562000c1e9900 */
[----:B0-----:R-:W-:-:S05]  /*0430*/  IABS R28, R7 ;  /* 0x00000007001c7213 */ /* 0x001fca0000000000 */
[----:B------:R-:W-:Y:S02]  /*0440*/  IMAD R27, R28, R32, R33 ;  /* 0x000000201c1b7224 */ /* 0x000fe400078e0221 */
[----:B------:R-:W-:-:S06]  /*0450*/  IMAD.WIDE R32, R9, 0x4, R24 ;  /* 0x0000000409207825 */ /* 0x000fcc00078e0218 */
[----:B------:R-:W5:Y:S01]  /*0460*/  LDG.E.CONSTANT R33, desc[UR4][R32.64] ;  /* 0x0000000420217981 */ /* 0x000f62000c1e9900 */
[----:B------:R-:W-:-:S13]  /*0470*/  ISETP.GT.U32.AND P2, PT, R5, R27, PT ;  /* 0x0000001b0500720c */ /* 0x000fda0003f44070 */
[----:B------:R-:W-:-:S04]  /*0480*/  @!P2 IADD3 R27, R27, -R28, RZ ;  /* 0x8000001c1b1ba210 */ /* 0x000fc80007ffe0ff */
[----:B------:R-:W-:Y:S02]  /*0490*/  ISETP.GE.U32.AND P1, PT, R27, R5, PT ;  /* 0x000000051b00720c */ /* 0x000fe40003f26070 */
[----:B------:R-:W-:-:S04]  /*04a0*/  LOP3.LUT R27, R9, R7, RZ, 0x3c, !PT ;  /* 0x00000007091b7212 */ /* 0x000fc800078e3cff */
[----:B------:R-:W-:Y:S02]  /*04b0*/  ISETP.GE.AND P3, PT, R27, RZ, PT ;  /* 0x000000ff1b00720c */ /* 0x000fe40003f66270 */
[----:B------:R-:W-:-:S05]  /*04c0*/  @!P2 IADD3 R26, R26, 0x1, RZ ;  /* 0x000000011a1aa810 */ /* 0x000fca0007ffe0ff */
[----:B------:R-:W-:-:S06]  /*04d0*/  @P1 VIADD R26, R26, 0x1 ;  /* 0x000000011a1a1836 */ /* 0x000fcc0000000000 */
[----:B------:R-:W-:-:S04]  /*04e0*/  @!P3 IADD3 R26, -R26, RZ, RZ ;  /* 0x000000ff1a1ab210 */ /* 0x000fc80007ffe1ff */
[----:B------:R-:W-:-:S04]  /*04f0*/  SEL R27, R3, R26, !P0 ;  /* 0x0000001a031b7207 */ /* 0x000fc80004000000 */
[----:B------:R-:W-:Y:S01]  /*0500*/  IADD3 R28, -R27, RZ, RZ ;  /* 0x000000ff1b1c7210 */ /* 0x000fe20007ffe1ff */
[----:B------:R-:W-:-:S04]  /*0510*/  IMAD R29, R0, UR8, R27 ;  /* 0x00000008001d7c24 */ /* 0x000fc8000f8e021b */
[----:B------:R-:W-:Y:S02]  /*0520*/  IMAD R26, R29, R6, UR6 ;  /* 0x000000061d1a7e24 */ /* 0x000fe4000f8e0206 */
[----:B--2---:R-:W-:Y:S02]  /*0530*/  IMAD R31, R7, R28, R9 ;  /* 0x0000001c071f7224 */ /* 0x004fe400078e0209 */
[----:B------:R-:W0:Y:S02]  /*0540*/  LDC.64 R28, c[0x0][0x220] ;  /* 0x00008800ff1c7b82 */ /* 0x000e240000000a00 */
[----:B------:R-:W-:-:S04]  /*0550*/  IMAD R31, R26, R7, R31 ;  /* 0x000000071a1f7224 */ /* 0x000fc800078e021f */
[----:B------:R-:W-:Y:S01]  /*0560*/  IMAD.WIDE R26, R31, 0x4, R14 ;  /* 0x000000041f1a7825 */ /* 0x000fe200078e020e */
[----:B------:R-:W-:-:S04]  /*0570*/  IADD3 R9, R9, UR7, RZ ;  /* 0x0000000709097c10 */ /* 0x000fc8000fffe0ff */
[----:B------:R-:W-:Y:S01]  /*0580*/  ISETP.GE.AND P1, PT, R9, R2, PT ;  /* 0x000000020900720c */ /* 0x000fe20003f26270 */
[----:B0-----:R-:W-:Y:S01]  /*0590*/  IMAD.WIDE R28, R31, 0x4, R28 ;  /* 0x000000041f1c7825 */ /* 0x001fe200078e021c */
[----:B---3--:R-:W-:-:S03]  /*05a0*/  HFMA2.MMA R35, R36, 1, 1, R35 ;  /* 0x3c003c0024237835 */ /* 0x008fc60000000023 */
[----:B----4-:R-:W-:-:S04]  /*05b0*/  HADD2 R37, R37, R34 ;  /* 0x0000002225257230 */ /* 0x010fc80000000000 */
[----:B------:R2:W-:Y:S01]  /*05c0*/  STG.E desc[UR4][R26.64], R35 ;  /* 0x000000231a007986 */ /* 0x0005e2000c101904 */
[----:B-----5:R-:W-:Y:S01]  /*05d0*/  HFMA2.MMA R30, R30, 1, 1, R33 ;  /* 0x3c003c001e1e7835 */ /* 0x020fe20000000021 */
[----:B-1----:R-:W-:-:S05]  /*05e0*/  IMAD.WIDE R32, R31, 0x4, R20 ;  /* 0x000000041f207825 */ /* 0x002fca00078e0214 */
[----:B------:R2:W-:Y:S04]  /*05f0*/  STG.E desc[UR4][R32.64], R37 ;  /* 0x0000002520007986 */ /* 0x0005e8000c101904 */
[----:B------:R2:W-:Y:S01]  /*0600*/  STG.E desc[UR4][R28.64], R30 ;  /* 0x0000001e1c007986 */ /* 0x0005e2000c101904 */
[----:B------:R-:W-:Y:S05]  /*0610*/  @!P1 BRA `(.L_x_503) ;  /* 0xfffffffc004c9947 */ /* 0x000fea000383ffff */
[----:B------:R-:W-:Y:S05]  /*0620*/  EXIT ;  /* 0x000000000000794d */ /* 0x000fea0003800000 */
.L_x_502:
        /* <DEDUP_REMOVED lines=12> */
[----:B------:R-:W1:Y:S03]  /*06f0*/  F2I.FTZ.U32.TRUNC.NTZ R11, R10 ;  /* 0x0000000a000b7305 */ /* 0x000e66000021f000 */
[----:B------:R-:W0:Y:S08]  /*0700*/  LDC.64 R18, c[0x0][0x238] ;  /* 0x00008e00ff127b82 */ /* 0x000e300000000a00 */
[----:B------:R-:W0:Y:S01]  /*0710*/  LDC.64 R20, c[0x0][0x240] ;  /* 0x00009000ff147b82 */ /* 0x000e220000000a00 */
[----:B-1----:R-:W-:-:S07]  /*0720*/  IADD3 R10, RZ, -R11, RZ ;  /* 0x8000000bff0a7210 */ /* 0x002fce0007ffe0ff */
[----:B------:R-:W1:Y:S01]  /*0730*/  LDC.64 R22, c[0x0][0x218] ;  /* 0x00008600ff167b82 */ /* 0x000e620000000a00 */
[----:B------:R-:W-:Y:S01]  /*0740*/  IMAD R27, R10, R5, RZ ;  /* 0x000000050a1b7224 */ /* 0x000fe200078e02ff */
[----:B------:R-:W-:-:S06]  /*0750*/  MOV R10, RZ ;  /* 0x000000ff000a7202 */ /* 0x000fcc0000000f00 */
[----:B------:R-:W0:Y:S01]  /*0760*/  LDC.64 R24, c[0x0][0x248] ;  /* 0x00009200ff187b82 */ /* 0x000e220000000a00 */
[----:B--23--:R-:W-:-:S07]  /*0770*/  IMAD.HI.U32 R10, R11, R27, R10 ;  /* 0x0000001b0b0a7227 */ /* 0x00cfce00078e000a */
.L_x_504:
[----:B------:R-:W-:Y:S01]  /*0780*/  IADD3 R31, R4, R9, RZ ;  /* 0x00000009041f7210 */ /* 0x000fe20007ffe0ff */
[----:B0-----:R-:W-:-:S04]  /*0790*/  IMAD.WIDE R26, R9, 0x4, R20 ;  /* 0x00000004091a7825 */ /* 0x001fc800078e0214 */
[----:B------:R-:W-:Y:S01]  /*07a0*/  IMAD.WIDE R28, R31, 0x4, R18 ;  /* 0x000000041f1c7825 */ /* 0x000fe200078e0212 */
[----:B--2---:R-:W2:Y:S03]  /*07b0*/  LDG.E.CONSTANT R37, desc[UR4][R26.64] ;  /* 0x000000041a257981 */ /* 0x004ea6000c1e9900 */
[----:B----4-:R-:W-:Y:S01]  /*07c0*/  IMAD.WIDE R32, R9, 0x4, R14 ;  /* 0x0000000409207825 */ /* 0x010fe200078e020e */
[----:B------:R0:W2:Y:S03]  /*07d0*/  LDG.E.CONSTANT R30, desc[UR4][R28.64] ;  /* 0x000000041c1e7981 */ /* 0x0000a6000c1e9900 */
[----:B------:R-:W-:Y:S02]  /*07e0*/  IMAD.WIDE R34, R31, 0x4, R12 ;  /* 0x000000041f227825 */ /* 0x000fe400078e020c */
[----:B------:R3:W4:Y:S04]  /*07f0*/  LDG.E.CONSTANT R32, desc[UR4][R32.64] ;  /* 0x0000000420207981 */ /* 0x000728000c1e9900 */
[----:B------:R5:W4:Y:S01]  /*0800*/  LDG.E.CONSTANT R35, desc[UR4][R34.64] ;  /* 0x0000000422237981 */ /* 0x000b22000c1e9900 */
[----:B------:R-:W-:Y:S01]  /*0810*/  IABS R36, R9 ;  /* 0x0000000900247213 */ /* 0x000fe20000000000 */
[----:B0-----:R-:W0:Y:S01]  /*0820*/  LDC.64 R28, c[0x0][0x250] ;  /* 0x00009400ff1c7b82 */ /* 0x001e220000000a00 */
[----:B------:R-:W-:-:S03]  /*0830*/  IABS R27, R8 ;  /* 0x00000008001b7213 */ /* 0x000fc60000000000 */
[----:B------:R-:W-:-:S04]  /*0840*/  IMAD.HI.U32 R11, R10, R36, RZ ;  /* 0x000000240a0b7227 */ /* 0x000fc800078e00ff */
[----:B---3--:R-:W-:-:S04]  /*0850*/  IMAD.MOV R33, RZ, RZ, -R11 ;  /* 0x000000ffff217224 */ /* 0x008fc800078e0a0b */
[----:B-----5:R-:W-:-:S05]  /*0860*/  IMAD R34, R27, R33, R36 ;  /* 0x000000211b227224 */ /* 0x020fca00078e0224 */
[----:B------:R-:W-:Y:S02]  /*0870*/  ISETP.GT.U32.AND P2, PT, R5, R34, PT ;  /* 0x000000220500720c */ /* 0x000fe40003f44070 */
[----:B------:R-:W-:-:S11]  /*0880*/  LOP3.LUT R26, R9, R8, RZ, 0x3c, !PT ;  /* 0x00000008091a7212 */ /* 0x000fd600078e3cff */
[----:B------:R-:W-:-:S04]  /*0890*/  @!P2 IADD3 R34, R34, -R27, RZ ;  /* 0x8000001b2222a210 */ /* 0x000fc80007ffe0ff */
[----:B------:R-:W-:Y:S02]  /*08a0*/  ISETP.GE.U32.AND P1, PT, R34, R5, PT ;  /* 0x000000052200720c */ /* 0x000fe40003f26070 */
[----:B------:R-:W-:Y:S02]  /*08b0*/  ISETP.GE.AND P3, PT, R26, RZ, PT ;  /* 0x000000ff1a00720c */ /* 0x000fe40003f66270 */
[----:B------:R-:W-:-:S09]  /*08c0*/  @!P2 IADD3 R11, R11, 0x1, RZ ;  /* 0x000000010b0ba810 */ /* 0x000fd20007ffe0ff */
[----:B------:R-:W-:-:S04]  /*08d0*/  @P1 IADD3 R11, R11, 0x1, RZ ;  /* 0x000000010b0b1810 */ /* 0x000fc80007ffe0ff */
[----:B------:R-:W-:-:S04]  /*08e0*/  @!P3 IADD3 R11, -R11, RZ, RZ ;  /* 0x000000ff0b0bb210 */ /* 0x000fc80007ffe1ff */
[----:B------:R-:W-:-:S05]  /*08f0*/  SEL R11, R3, R11, !P0 ;  /* 0x0000000b030b7207 */ /* 0x000fca0004000000 */
[--C-:B------:R-:W-:Y:S02]  /*0900*/  IMAD R26, R0, UR8, R11.reuse ;  /* 0x00000008001a7c24 */ /* 0x100fe4000f8e020b */
[----:B------:R-:W-:Y:S02]  /*0910*/  IMAD.MOV R27, RZ, RZ, -R11 ;  /* 0x000000ffff1b7224 */ /* 0x000fe400078e0a0b */
[----:B------:R-:W-:Y:S02]  /*0920*/  IMAD R11, R26, R7, UR6 ;  /* 0x000000061a0b7e24 */ /* 0x000fe4000f8e0207 */
[----:B------:R-:W-:-:S04]  /*0930*/  IMAD R26, R8, R27, R9 ;  /* 0x0000001b081a7224 */ /* 0x000fc800078e0209 */
[----:B------:R-:W-:Y:S02]  /*0940*/  IMAD R11, R11, R8, R26 ;  /* 0x000000080b0b7224 */ /* 0x000fe400078e021a */
[----:B------:R-:W3:Y:S01]  /*0950*/  LDC.64 R26, c[0x0][0x268] ;  /* 0x00009a00ff1a7b82 */ /* 0x000ee20000000a00 */
[----:B0-----:R-:W-:Y:S01]  /*0960*/  IMAD.WIDE R28, R9, 0x4, R28 ;  /* 0x00000004091c7825 */ /* 0x001fe200078e021c */
[----:B------:R-:W-:-:S05]  /*0970*/  IADD3 R33, R6, R9, RZ ;  /* 0x0000000906217210 */ /* 0x000fca0007ffe0ff */
[----:B------:R-:W5:Y:S01]  /*0980*/  LDG.E.CONSTANT R28, desc[UR4][R28.64] ;  /* 0x000000041c1c7981 */ /* 0x000f62000c1e9900 */
[----:B---3--:R-:W-:-:S04]  /*0990*/  IMAD.WIDE R26, R33, 0x4, R26 ;  /* 0x00000004211a7825 */ /* 0x008fc800078e021a */
[----:B--2---:R-:W-:Y:S02]  /*09a0*/  HADD2 R37, R30, R37 ;  /* 0x000000251e257230 */ /* 0x004fe40000000000 */
[----:B------:R-:W-:-:S06]  /*09b0*/  IMAD.WIDE R30, R31, 0x4, R24 ;  /* 0x000000041f1e7825 */ /* 0x000fcc00078e0218 */
[----:B------:R-:W5:Y:S01]  /*09c0*/  LDG.E.CONSTANT R31, desc[UR4][R30.64] ;  /* 0x000000041e1f7981 */ /* 0x000f62000c1e9900 */
[----:B----4-:R-:W-:Y:S01]  /*09d0*/  HFMA2.MMA R36, R35, 1, 1, R32 ;  /* 0x3c003c0023247835 */ /* 0x010fe20000000020 */
[----:B------:R-:W-:-:S04]  /*09e0*/  IMAD.WIDE R34, R11, 0x4, R16 ;  /* 0x000000040b227825 */ /* 0x000fc800078e0210 */
[----:B-1----:R-:W-:Y:S02]  /*09f0*/  IMAD.WIDE R32, R11, 0x4, R22 ;  /* 0x000000040b207825 */ /* 0x002fe400078e0216 */
[----:B------:R0:W-:Y:S04]  /*0a00*/  STG.E desc[UR4][R34.64], R36 ;  /* 0x0000002422007986 */ /* 0x0001e8000c101904 */
[----:B------:R2:W-:Y:S04]  /*0a10*/  STG.E desc[UR4][R32.64], R37 ;  /* 0x0000002520007986 */ /* 0x0005e8000c101904 */
[----:B------:R-:W3:Y:S01]  /*0a20*/  LDG.E R26, desc[UR4][R26.64] ;  /* 0x000000041a1a7981 */ /* 0x000ee2000c1e1900 */
[----:B0-----:R-:W0:Y:S01]  /*0a30*/  LDC.64 R34, c[0x0][0x220] ;  /* 0x00008800ff227b82 */ /* 0x001e220000000a00 */
[----:B------:R-:W-:-:S04]  /*0a40*/  IADD3 R9, R9, UR7, RZ ;  /* 0x0000000709097c10 */ /* 0x000fc8000fffe0ff */
[----:B------:R-:W-:Y:S01]  /*0a50*/  ISETP.GE.AND P1, PT, R9, R2, PT ;  /* 0x000000020900720c */ /* 0x000fe20003f26270 */
[----:B0-----:R-:W-:Y:S01]  /*0a60*/  IMAD.WIDE R34, R11, 0x4, R34 ;  /* 0x000000040b227825 */ /* 0x001fe200078e0222 */
[----:B-----5:R-:W-:-:S10]  /*0a70*/  HFMA2.MMA R31, R31, 1, 1, R28 ;  /* 0x3c003c001f1f7835 */ /* 0x020fd4000000001c */
[----:B---3--:R-:W-:-:S05]  /*0a80*/  HMUL2 R11, R31, R26 ;  /* 0x0000001a1f0b7232 */ /* 0x008fca0000000000 */
[----:B------:R2:W-:Y:S01]  /*0a90*/  STG.E desc[UR4][R34.64], R11 ;  /* 0x0000000b22007986 */ /* 0x0005e2000c101904 */
[----:B------:R-:W-:Y:S05]  /*0aa0*/  @!P1 BRA `(.L_x_504) ;  /* 0xfffffffc00349947 */ /* 0x000fea000383ffff */
[----:B------:R-:W-:Y:S05]  /*0ab0*/  EXIT ;  /* 0x000000000000794d */ /* 0x000fea0003800000 */
.L_x_501:
[----:B------:R-:W-:Y:S01]  /*0ac0*/  IABS R7, R3 ;  /* 0x0000000300077213 */ /* 0x000fe20000000000 */
[----:B------:R-:W0:Y:S01]  /*0ad0*/  LDC R8, c[0x0][0x274] ;  /* 0x00009d00ff087b82 */ /* 0x000e220000000800 */
[----:B------:R-:W-:Y:S01]  /*0ae0*/  ULDC UR10, c[0x0][0x278] ;  /* 0x00009e00000a7ab9 */ /* 0x000fe20000000800 */
[----:B------:R-:W-:Y:S01]  /*0af0*/  ULDC.64 UR8, c[0x0][0x220] ;  /* 0x0000880000087ab9 */ /* 0x000fe20000000a00 */
[----:B------:R-:W1:Y:S05]  /*0b00*/  I2F.RP R3, R7 ;  /* 0x0000000700037306 */ /* 0x000e6a0000209400 */
[----:B------:R-:W2:Y:S08]  /*0b10*/  LDC R26, c[0x0][0x27c] ;  /* 0x00009f00ff1a7b82 */ /* 0x000eb00000000800 */
[----:B------:R-:W3:Y:S01]  /*0b20*/  LDC.64 R16, c[0x0][0x228] ;  /* 0x00008a00ff107b82 */ /* 0x000ee20000000a00 */
[----:B-1----:R-:W1:Y:S07]  /*0b30*/  MUFU.RCP R3, R3 ;  /* 0x0000000300037308 */ /* 0x002e6e0000001000 */
[----:B------:R-:W4:Y:S08]  /*0b40*/  LDC.64 R14, c[0x0][0x230] ;  /* 0x00008c00ff0e7b82 */ /* 0x000f300000000a00 */
[----:B------:R-:W0:Y:S01]  /*0b50*/  LDC.64 R12, c[0x0][0x210] ;  /* 0x00008400ff0c7b82 */ /* 0x000e220000000a00 */
[----:B-1----:R-:W-:-:S04]  /*0b60*/  IADD3 R18, R3, 0xffffffe, RZ ;  /* 0x0ffffffe03127810 */ /* 0x002fc80007ffe0ff */
[----:B------:R1:W5:Y:S03]  /*0b70*/  F2I.FTZ.U32.TRUNC.NTZ R19, R18 ;  /* 0x0000001200137305 */ /* 0x000366000021f000 */
[----:B------:R-:W0:Y:S01]  /*0b80*/  LDC.64 R10, c[0x0][0x238] ;  /* 0x00008e00ff0a7b82 */ /* 0x000e220000000a00 */
[----:B-1----:R-:W-:Y:S01]  /*0b90*/  IMAD.MOV.U32 R18, RZ, RZ, RZ ;  /* 0x000000ffff127224 */ /* 0x002fe200078e00ff */
[----:B-----5:R-:W-:-:S05]  /*0ba0*/  IADD3 R20, RZ, -R19, RZ ;  /* 0x80000013ff147210 */ /* 0x020fca0007ffe0ff */
[----:B------:R-:W-:-:S04]  /*0bb0*/  IMAD R5, R20, R7, RZ ;  /* 0x0000000714057224 */ /* 0x000fc800078e02ff */
[----:B--2---:R-:W-:-:S07]  /*0bc0*/  IMAD.HI.U32 R5, R19, R5, R18 ;  /* 0x0000000513057227 */ /* 0x004fce00078e0012 */
.L_x_505:
[-C--:B-1----:R-:W-:Y:S01]  /*0bd0*/  IADD3 R3, R4, R9.reuse, RZ ;  /* 0x0000000904037210 */ /* 0x082fe20007ffe0ff */
[----:B----4-:R-:W-:Y:S01]  /*0be0*/  IMAD.WIDE R22, R9, 0x4, R14 ;  /* 0x0000000409167825 */ /* 0x010fe200078e020e */
[----:B------:R-:W-:Y:S01]  /*0bf0*/  IABS R28, R9 ;  /* 0x00000009001c7213 */ /* 0x000fe20000000000 */
[----:B------:R-:W1:Y:S02]  /*0c00*/  LDC.64 R30, c[0x0][0x240] ;  /* 0x00009000ff1e7b82 */ /* 0x000e640000000a00 */
[----:B---3--:R-:W-:Y:S01]  /*0c10*/  IMAD.WIDE R18, R3, 0x4, R16 ;  /* 0x0000000403127825 */ /* 0x008fe200078e0210 */
[----:B------:R-:W2:Y:S04]  /*0c20*/  LDG.E.CONSTANT R20, desc[UR4][R22.64] ;  /* 0x0000000416147981 */ /* 0x000ea8000c1e9900 */
[----:B------:R3:W2:Y:S01]  /*0c30*/  LDG.E.CONSTANT R21, desc[UR4][R18.64] ;  /* 0x0000000412157981 */ /* 0x0006a2000c1e9900 */
[----:B------:R-:W-:Y:S01]  /*0c40*/  IMAD.HI.U32 R24, R5, R28, RZ ;  /* 0x0000001c05187227 */ /* 0x000fe200078e00ff */
[----:B------:R-:W-:-:S03]  /*0c50*/  IABS R27, R26 ;  /* 0x0000001a001b7213 */ /* 0x000fc60000000000 */
[----:B0-----:R-:W-:Y:S01]  /*0c60*/  IMAD.WIDE R32, R3, 0x4, R10 ;  /* 0x0000000403207825 */ /* 0x001fe200078e020a */
[----:B------:R-:W-:Y:S02]  /*0c70*/  IADD3 R25, -R24, RZ, RZ ;  /* 0x000000ff18197210 */ /* 0x000fe40007ffe1ff */
[----:B---3--:R-:W-:-:S03]  /*0c80*/  LOP3.LUT R18, R9, R26, RZ, 0x3c, !PT ;  /* 0x0000001a09127212 */ /* 0x008fc600078e3cff */
[----:B------:R-:W-:Y:S01]  /*0c90*/  IMAD R28, R27, R25, R28 ;  /* 0x000000191b1c7224 */ /* 0x000fe200078e021c */
[----:B------:R-:W3:Y:S01]  /*0ca0*/  LDG.E.CONSTANT R32, desc[UR4][R32.64] ;  /* 0x0000000420207981 */ /* 0x000ee2000c1e9900 */
[----:B------:R-:W-:-:S03]  /*0cb0*/  ISETP.GE.AND P0, PT, R18, RZ, PT ;  /* 0x000000ff1200720c */ /* 0x000fc60003f06270 */
[----:B------:R-:W-:Y:S01]  /*0cc0*/  ISETP.GT.U32.AND P3, PT, R7, R28, PT ;  /* 0x0000001c0700720c */ /* 0x000fe20003f64070 */
[----:B------:R-:W0:Y:S01]  /*0cd0*/  LDC.64 R18, c[0x0][0x260] ;  /* 0x00009800ff127b82 */ /* 0x000e220000000a00 */
[----:B-1----:R-:W-:-:S06]  /*0ce0*/  IMAD.WIDE R30, R9, 0x4, R30 ;  /* 0x00000004091e7825 */ /* 0x002fcc00078e021e */
[----:B------:R-:W3:Y:S05]  /*0cf0*/  LDG.E.CONSTANT R31, desc[UR4][R30.64] ;  /* 0x000000041e1f7981 */ /* 0x000eea000c1e9900 */
[----:B------:R-:W-:Y:S02]  /*0d00*/  @!P3 IADD3 R28, R28, -R27, RZ ;  /* 0x8000001b1c1cb210 */ /* 0x000fe40007ffe0ff */
[----:B------:R-:W-:Y:S02]  /*0d10*/  @!P3 IADD3 R24, R24, 0x1, RZ ;  /* 0x000000011818b810 */ /* 0x000fe40007ffe0ff */
[----:B------:R-:W-:Y:S02]  /*0d20*/  ISETP.GE.U32.AND P2, PT, R28, R7, PT ;  /* 0x000000071c00720c */ /* 0x000fe40003f46070 */
[----:B------:R-:W-:-:S02]  /*0d30*/  ISETP.NE.AND P3, PT, R26, RZ, PT ;  /* 0x000000ff1a00720c */ /* 0x000fc40003f65270 */
[----:B------:R-:W-:-:S09]  /*0d40*/  IADD3 R28, R6, R9, RZ ;  /* 0x00000009061c7210 */ /* 0x000fd20007ffe0ff */
[----:B------:R-:W-:-:S05]  /*0d50*/  @P2 VIADD R24, R24, 0x1 ;  /* 0x0000000118182836 */ /* 0x000fca0000000000 */
[----:B------:R-:W-:Y:S02]  /*0d60*/  @!P0 IADD3 R24, -R24, RZ, RZ ;  /* 0x000000ff18188210 */ /* 0x000fe40007ffe1ff */
[----:B------:R-:W-:-:S04]  /*0d70*/  @!P3 LOP3.LUT R24, RZ, R26, RZ, 0x33, !PT ;  /* 0x0000001aff18b212 */ /* 0x000fc800078e33ff */
[----:B------:R-:W-:Y:S01]  /*0d80*/  IADD3 R27, -R24, RZ, RZ ;  /* 0x000000ff181b7210 */ /* 0x000fe20007ffe1ff */
[----:B------:R-:W-:Y:S02]  /*0d90*/  IMAD R23, R0, UR10, R24 ;  /* 0x0000000a00177c24 */ /* 0x000fe4000f8e0218 */
[----:B0-----:R-:W-:Y:S01]  /*0da0*/  IMAD.WIDE R36, R28, 0x4, R18 ;  /* 0x000000041c247825 */ /* 0x001fe200078e0212 */
[----:B------:R-:W0:Y:S03]  /*0db0*/  LDC.64 R24, c[0x0][0x248] ;  /* 0x00009200ff187b82 */ /* 0x000e260000000a00 */
[----:B------:R-:W-:Y:S02]  /*0dc0*/  IMAD R23, R23, R8, UR6 ;  /* 0x0000000617177e24 */ /* 0x000fe4000f8e0208 */
[----:B------:R-:W-:-:S03]  /*0dd0*/  IMAD R27, R26, R27, R9 ;  /* 0x0000001b1a1b7224 */ /* 0x000fc600078e0209 */
[----:B------:R-:W1:Y:S01]  /*0de0*/  @P1 LDC.64 R18, c[0x0][0x268] ;  /* 0x00009a00ff121b82 */ /* 0x000e620000000a00 */
[----:B------:R-:W-:-:S04]  /*0df0*/  IMAD R27, R23, R26, R27 ;  /* 0x0000001a171b7224 */ /* 0x000fc800078e021b */
[----:B------:R-:W-:-:S03]  /*0e00*/  IMAD.WIDE R34, R27, 0x4, R12 ;  /* 0x000000041b227825 */ /* 0x000fc600078e020c */
[----:B------:R-:W4:Y:S01]  /*0e10*/  LDC.64 R22, c[0x0][0x250] ;  /* 0x00009400ff167b82 */ /* 0x000f220000000a00 */
[----:B--2---:R-:W-:-:S07]  /*0e20*/  HFMA2.MMA R21, R21, 1, 1, R20 ;  /* 0x3c003c0015157835 */ /* 0x004fce0000000014 */
[----:B------:R2:W-:Y:S04]  /*0e30*/  STG.E desc[UR4][R34.64], R21 ;  /* 0x0000001522007986 */ /* 0x0005e8000c101904 */
[----:B------:R-:W5:Y:S01]  /*0e40*/  LDG.E R36, desc[UR4][R36.64] ;  /* 0x0000000424247981 */ /* 0x000f62000c1e1900 */
[----:B--2---:R-:W2:Y:S01]  /*0e50*/  LDC.64 R20, c[0x0][0x218] ;  /* 0x00008600ff147b82 */ /* 0x004ea20000000a00 */
[----:B----4-:R-:W-:-:S04]  /*0e60*/  IMAD.WIDE R22, R9, 0x4, R22 ;  /* 0x0000000409167825 */ /* 0x010fc800078e0216 */
[----:B0-----:R-:W-:-:S04]  /*0e70*/  IMAD.WIDE R24, R3, 0x4, R24 ;  /* 0x0000000403187825 */ /* 0x001fc800078e0218 */
[----:B---3--:R-:W-:Y:S01]  /*0e80*/  HADD2 R31, R32, R31 ;  /* 0x0000001f201f7230 */ /* 0x008fe20000000000 */
[----:B------:R-:W3:Y:S01]  /*0e90*/  LDG.E.CONSTANT R23, desc[UR4][R22.64] ;  /* 0x0000000416177981 */ /* 0x000ee2000c1e9900 */
[----:B------:R-:W-:Y:S02]  /*0ea0*/  SHF.R.S32.HI R29, RZ, 0x1f, R28 ;  /* 0x0000001fff1d7819 */ /* 0x000fe4000001141c */
[C---:B-1----:R-:W-:Y:S01]  /*0eb0*/  @P1 LEA R18, P0, R28.reuse, R18, 0x2 ;  /* 0x000000121c121211 */ /* 0x042fe200078010ff */
[----:B------:R-:W3:Y:S03]  /*0ec0*/  LDG.E.CONSTANT R24, desc[UR4][R24.64] ;  /* 0x0000000418187981 */ /* 0x000ee6000c1e9900 */
[----:B------:R-:W-:Y:S01]  /*0ed0*/  @P1 LEA.HI.X R19, R28, R19, R29, 0x2, P0 ;  /* 0x000000131c131211 */ /* 0x000fe200000f141d */
[----:B--2---:R-:W-:-:S04]  /*0ee0*/  IMAD.WIDE R20, R27, 0x4, R20 ;  /* 0x000000041b147825 */ /* 0x004fc800078e0214 */
[----:B-----5:R-:W-:-:S05]  /*0ef0*/  HMUL2 R31, R31, R36 ;  /* 0x000000241f1f7232 */ /* 0x020fca0000000000 */
[----:B------:R1:W-:Y:S04]  /*0f00*/  STG.E desc[UR4][R20.64], R31 ;  /* 0x0000001f14007986 */ /* 0x0003e8000c101904 */
[----:B------:R-:W2:Y:S01]  /*0f10*/  @P1 LDG.E R18, desc[UR4][R18.64] ;  /* 0x0000000412121981 */ /* 0x000ea2000c1e1900 */
[----:B------:R-:W-:Y:S02]  /*0f20*/  SHF.R.S32.HI R30, RZ, 0x1f, R27 ;  /* 0x0000001fff1e7819 */ /* 0x000fe4000001141b */
[----:B------:R-:W-:Y:S01]  /*0f30*/  LEA R28, P0, R27, UR8, 0x2 ;  /* 0x000000081b1c7c11 */ /* 0x000fe2000f8010ff */
[----:B---3--:R-:W-:-:S03]  /*0f40*/  HFMA2.MMA R3, R24, 1, 1, R23 ;  /* 0x3c003c0018037835 */ /* 0x008fc60000000017 */
[----:B------:R-:W-:Y:S02]  /*0f50*/  LEA.HI.X R29, R27, UR9, R30, 0x2, P0 ;  /* 0x000000091b1d7c11 */ /* 0x000fe400080f141e */
[----:B------:R-:W-:-:S04]  /*0f60*/  IADD3 R9, R9, UR7, RZ ;  /* 0x0000000709097c10 */ /* 0x000fc8000fffe0ff */
[----:B------:R-:W-:Y:S01]  /*0f70*/  ISETP.GE.AND P0, PT, R9, R2, PT ;  /* 0x000000020900720c */ /* 0x000fe20003f06270 */
[----:B--2---:R-:W-:-:S05]  /*0f80*/  @P1 HMUL2 R3, R3, R18 ;  /* 0x0000001203031232 */ /* 0x004fca0000000000 */
[----:B------:R1:W-:Y:S07]  /*0f90*/  STG.E desc[UR4][R28.64], R3 ;  /* 0x000000031c007986 */ /* 0x0003ee000c101904 */
[----:B------:R-:W-:Y:S05]  /*0fa0*/  @!P0 BRA `(.L_x_505) ;  /* 0xfffffffc00088947 */ /* 0x000fea000383ffff */
[----:B------:R-:W-:Y:S05]  /*0fb0*/  EXIT ;  /* 0x000000000000794d */ /* 0x000fea0003800000 */
.L_x_506:
        /* <DEDUP_REMOVED lines=12> */
.L_x_571:


//--------------------- .text._ZN17fastertransformer15QKVIA3TransposeIfEEvPT_S2_S2_PKS1_S4_S4_PKiS4_S4_iiii --------------------------
	.section	.text._ZN17fastertransformer15QKVIA3TransposeIfEEvPT_S2_S2_PKS1_S4_S4_PKiS4_S4_iiii,"ax",@progbits
	.align	128
        .global         _ZN17fastertransformer15QKVIA3TransposeIfEEvPT_S2_S2_PKS1_S4_S4_PKiS4_S4_iiii
        .type           _ZN17fastertransformer15QKVIA3TransposeIfEEvPT_S2_S2_PKS1_S4_S4_PKiS4_S4_iiii,@function
        .size           _ZN17fastertransformer15QKVIA3TransposeIfEEvPT_S2_S2_PKS1_S4_S4_PKiS4_S4_iiii,(.L_x_572 - _ZN17fastertransformer15QKVIA3TransposeIfEEvPT_S2_S2_PKS1_S4_S4_PKiS4_S4_iiii)
        .other          _ZN17fastertransformer15QKVIA3TransposeIfEEvPT_S2_S2_PKS1_S4_S4_PKiS4_S4_iiii,@"STO_CUDA_ENTRY STV_DEFAULT"
_ZN17fastertransformer15QKVIA3TransposeIfEEvPT_S2_S2_PKS1_S4_S4_PKiS4_S4_iiii:
.text._ZN17fastertransformer15QKVIA3TransposeIfEEvPT_S2_S2_PKS1_S4_S4_PKiS4_S4_iiii:
        /* <DEDUP_REMOVED lines=15> */
[----:B------:R-:W-:Y:S01]  /*00f0*/  IABS R3, R3 ;  /* 0x0000000300037213 */ /* 0x000fe20000000000 */
[----:B------:R-:W0:Y:S01]  /*0100*/  LDC.64 R6, c[0x0][0x250] ;  /* 0x00009400ff067b82 */ /* 0x000e220000000a00 */
[----:B------:R-:W-:Y:S01]  /*0110*/  ISETP.NE.U32.AND P1, PT, R20, RZ, PT ;  /* 0x000000ff1400720c */ /* 0x000fe20003f25070 */
[----:B-----5:R-:W-:Y:S01]  /*0120*/  IMAD R22, R2, R17, RZ ;  /* 0x0000001102167224 */ /* 0x020fe200078e02ff */
[----:B------:R-:W1:Y:S01]  /*0130*/  I2F.RP R8, R3 ;  /* 0x0000000300087306 */ /* 0x000e620000209400 */
[----:B------:R-:W-:Y:S01]  /*0140*/  ULDC UR7, c[0x0][0x0] ;  /* 0x0000000000077ab9 */ /* 0x000fe20000000800 */
[----:B------:R-:W-:Y:S01]  /*0150*/  ISETP.NE.AND.EX P1, PT, R21, RZ, PT, P1 ;  /* 0x000000ff1500720c */ /* 0x000fe20003f25310 */
[----:B------:R-:W-:Y:S01]  /*0160*/  ULDC UR14, c[0x0][0x260] ;  /* 0x00009800000e7ab9 */ /* 0x000fe20000000800 */
[----:B------:R-:W-:Y:S01]  /*0170*/  ULDC.64 UR8, c[0x0][0x218] ;  /* 0x0000860000087ab9 */ /* 0x000fe20000000a00 */
[----:B------:R-:W2:Y:S01]  /*0180*/  LDC.64 R14, c[0x0][0x248] ;  /* 0x00009200ff0e7b82 */ /* 0x000ea20000000a00 */
[----:B------:R-:W-:Y:S01]  /*0190*/  ULDC.64 UR10, c[0x0][0x238] ;  /* 0x00008e00000a7ab9 */ /* 0x000fe20000000a00 */
[----:B------:R-:W-:-:S06]  /*01a0*/  ULDC.64 UR12, c[0x0][0x220] ;  /* 0x00008800000c7ab9 */ /* 0x000fcc0000000a00 */
[----:B------:R-:W3:Y:S01]  /*01b0*/  S2UR UR6, SR_CTAID.Y ;  /* 0x00000000000679c3 */ /* 0x000ee20000002600 */
[----:B-1----:R-:W1:Y:S07]  /*01c0*/  MUFU.RCP R8, R8 ;  /* 0x0000000800087308 */ /* 0x002e6e0000001000 */
[----:B------:R-:W3:Y:S01]  /*01d0*/  LDC R25, c[0x0][0x25c] ;  /* 0x00009700ff197b82 */ /* 0x000ee20000000800 */
[----:B0-----:R-:W-:-:S04]  /*01e0*/  ISETP.NE.U32.AND P0, PT, R6, RZ, PT ;  /* 0x000000ff0600720c */ /* 0x001fc80003f05070 */
[----:B------:R-:W-:-:S03]  /*01f0*/  ISETP.NE.AND.EX P0, PT, R7, RZ, P1, P0 ;  /* 0x000000ff0700720c */ /* 0x000fc60000f05300 */
[----:B------:R-:W0:Y:S01]  /*0200*/  LDC R4, c[0x0][0x25c] ;  /* 0x00009700ff047b82 */ /* 0x000e220000000800 */
[----:B--2---:R-:W-:Y:S01]  /*0210*/  ISETP.NE.U32.AND P2, PT, R14, RZ, PT ;  /* 0x000000ff0e00720c */ /* 0x004fe20003f45070 */
[----:B-1----:R-:W-:-:S03]  /*0220*/  VIADD R18, R8, 0xffffffe ;  /* 0x0ffffffe08127836 */ /* 0x002fc60000000000 */
[----:B------:R-:W-:Y:S01]  /*0230*/  ISETP.NE.AND.EX P1, PT, R15, RZ, P1, P2 ;  /* 0x000000ff0f00720c */ /* 0x000fe20000f25320 */
[----:B------:R1:W2:Y:S02]  /*0240*/  F2I.FTZ.U32.TRUNC.NTZ R19, R18 ;  /* 0x0000001200137305 */ /* 0x0002a4000021f000 */
[----:B------:R-:W4:Y:S08]  /*0250*/  LDC R5, c[0x0][0x264] ;  /* 0x00009900ff057b82 */ /* 0x000f300000000800 */
[----:B------:R-:W0:Y:S01]  /*0260*/  LDC.64 R12, c[0x0][0x228] ;  /* 0x00008a00ff0c7b82 */ /* 0x000e220000000a00 */
[----:B-1----:R-:W-:Y:S01]  /*0270*/  HFMA2.MMA R18, -RZ, RZ, 0, 0 ;  /* 0x00000000ff127435 */ /* 0x002fe200000001ff */
[----:B---3--:R-:W-:-:S02]  /*0280*/  IMAD R7, R0, R25, UR6 ;  /* 0x0000000600077e24 */ /* 0x008fc4000f8e0219 */
[----:B--2---:R-:W-:-:S04]  /*0290*/  IMAD.MOV R16, RZ, RZ, -R19 ;  /* 0x000000ffff107224 */ /* 0x004fc800078e0a13 */
[----:B------:R-:W1:Y:S01]  /*02a0*/  LDC.64 R10, c[0x0][0x210] ;  /* 0x00008400ff0a7b82 */ /* 0x000e620000000a00 */
[----:B------:R-:W-:Y:S02]  /*02b0*/  IMAD R7, R2, R7, RZ ;  /* 0x0000000702077224 */ /* 0x000fe400078e02ff */
[----:B------:R-:W-:-:S04]  /*02c0*/  IMAD R21, R16, R3, RZ ;  /* 0x0000000310157224 */ /* 0x000fc800078e02ff */
[----:B------:R-:W-:Y:S01]  /*02d0*/  IMAD.HI.U32 R6, R19, R21, R18 ;  /* 0x0000001513067227 */ /* 0x000fe200078e0012 */
[----:B------:R-:W2:Y:S06]  /*02e0*/  LDC.64 R8, c[0x0][0x230] ;  /* 0x00008c00ff087b82 */ /* 0x000eac0000000a00 */
.L_x_507:
[----:B---3--:R-:W3:Y:S01]  /*02f0*/  @P1 LDC.64 R16, c[0x0][0x248] ;  /* 0x00009200ff101b82 */ /* 0x008ee20000000a00 */
[--C-:B------:R-:W-:Y:S01]  /*0300*/  IMAD.IADD R27, R7, 0x1, R23.reuse ;  /* 0x00000001071b7824 */ /* 0x100fe200078e0217 */
[C---:B------:R-:W-:Y:S01]  /*0310*/  @P0 IADD3 R29, R22.reuse, R23, RZ ;  /* 0x00000017161d0210 */ /* 0x040fe20007ffe0ff */
[----:B------:R-:W-:-:S03]  /*0320*/  @P1 IMAD.IADD R19, R22, 0x1, R23 ;  /* 0x0000000116131824 */ /* 0x000fc600078e0217 */
[----:B------:R-:W-:Y:S02]  /*0330*/  SHF.R.S32.HI R24, RZ, 0x1f, R27 ;  /* 0x0000001fff187819 */ /* 0x000fe4000001141b */
[----:B------:R-:W5:Y:S01]  /*0340*/  @P0 LDC.64 R14, c[0x0][0x250] ;  /* 0x00009400ff0e0b82 */ /* 0x000f620000000a00 */
[----:B------:R-:W-:-:S04]  /*0350*/  LEA R20, P2, R27, UR10, 0x2 ;  /* 0x0000000a1b147c11 */ /* 0x000fc8000f8410ff */
[----:B------:R-:W-:-:S06]  /*0360*/  LEA.HI.X R21, R27, UR11, R24, 0x2, P2 ;  /* 0x0000000b1b157c11 */ /* 0x000fcc00090f1418 */
[----:B------:R-:W4:Y:S01]  /*0370*/  LDG.E.CONSTANT R21, desc[UR4][R20.64] ;  /* 0x0000000414157981 */ /* 0x000f22000c1e9900 */
[----:B---3--:R-:W-:-:S04]  /*0380*/  @P1 IMAD.WIDE R16, R19, 0x4, R16 ;  /* 0x0000000413101825 */ /* 0x008fc800078e0210 */
[----:B--2---:R-:W-:Y:S01]  /*0390*/  IMAD.WIDE R18, R27, 0x4, R8 ;  /* 0x000000041b127825 */ /* 0x004fe200078e0208 */
[----:B------:R-:W2:Y:S03]  /*03a0*/  @P1 LDG.E.CONSTANT R24, desc[UR4][R16.64] ;  /* 0x0000000410181981 */ /* 0x000ea6000c1e9900 */
[----:B-----5:R-:W-:Y:S01]  /*03b0*/  @P0 IMAD.WIDE R14, R29, 0x4, R14 ;  /* 0x000000041d0e0825 */ /* 0x020fe200078e020e */
[----:B------:R4:W2:Y:S03]  /*03c0*/  LDG.E.CONSTANT R25, desc[UR4][R18.64] ;  /* 0x0000000412197981 */ /* 0x0008a6000c1e9900 */
[----:B0-----:R-:W-:Y:S01]  /*03d0*/  IMAD.WIDE R26, R27, 0x4, R12 ;  /* 0x000000041b1a7825 */ /* 0x001fe200078e020c */
[----:B------:R0:W3:Y:S05]  /*03e0*/  @P0 LDG.E.CONSTANT R28, desc[UR4][R14.64] ;  /* 0x000000040e1c0981 */ /* 0x0000ea000c1e9900 */
[----:B------:R-:W5:Y:S01]  /*03f0*/  LDG.E.CONSTANT R27, desc[UR4][R26.64] ;  /* 0x000000041a1b7981 */ /* 0x000f62000c1e9900 */
[----:B------:R-:W-:-:S02]  /*0400*/  IABS R29, R23 ;  /* 0x00000017001d7213 */ /* 0x000fc40000000000 */
[----:B----4-:R-:W-:-:S03]  /*0410*/  IABS R19, R5 ;  /* 0x0000000500137213 */ /* 0x010fc60000000000 */
[----:B------:R-:W-:-:S04]  /*0420*/  IMAD.HI.U32 R18, R6, R29, RZ ;  /* 0x0000001d06127227 */ /* 0x000fc800078e00ff */
[----:B------:R-:W-:-:S04]  /*0430*/  IMAD.MOV R16, RZ, RZ, -R18 ;  /* 0x000000ffff107224 */ /* 0x000fc800078e0a12 */
[----:B------:R-:W-:-:S05]  /*0440*/  IMAD R16, R19, R16, R29 ;  /* 0x0000001013107224 */ /* 0x000fca00078e021d */
[----:B------:R-:W-:Y:S02]  /*0450*/  ISETP.GT.U32.AND P4, PT, R3, R16, PT ;  /* 0x000000100300720c */ /* 0x000fe40003f84070 */
[----:B0-----:R-:W-:-:S11]  /*0460*/  LOP3.LUT R14, R23, R5, RZ, 0x3c, !PT ;  /* 0x00000005170e7212 */ /* 0x001fd600078e3cff */
[----:B------:R-:W-:Y:S01]  /*0470*/  @!P4 IMAD.IADD R16, R16, 0x1, -R19 ;  /* 0x000000011010c824 */ /* 0x000fe200078e0a13 */
[----:B------:R-:W-:-:S04]  /*0480*/  ISETP.GE.AND P3, PT, R14, RZ, PT ;  /* 0x000000ff0e00720c */ /* 0x000fc80003f66270 */
[----:B------:R-:W-:Y:S02]  /*0490*/  ISETP.GE.U32.AND P2, PT, R16, R3, PT ;  /* 0x000000031000720c */ /* 0x000fe40003f46070 */
[----:B------:R-:W-:Y:S02]  /*04a0*/  @!P4 IADD3 R18, R18, 0x1, RZ ;  /* 0x000000011212c810 */ /* 0x000fe40007ffe0ff */
[----:B------:R-:W-:-:S09]  /*04b0*/  ISETP.NE.AND P4, PT, R5, RZ, PT ;  /* 0x000000ff0500720c */ /* 0x000fd20003f85270 */
[----:B------:R-:W-:-:S04]  /*04c0*/  @P2 VIADD R18, R18, 0x1 ;  /* 0x0000000112122836 */ /* 0x000fc80000000000 */
[----:B------:R-:W-:Y:S01]  /*04d0*/  @!P3 IMAD.MOV R18, RZ, RZ, -R18 ;  /* 0x000000ffff12b224 */ /* 0x000fe200078e0a12 */
[----:B------:R-:W-:-:S05]  /*04e0*/  @!P4 LOP3.LUT R18, RZ, R5, RZ, 0x33, !PT ;  /* 0x00000005ff12c212 */ /* 0x000fca00078e33ff */
[----:B------:R-:W-:Y:S01]  /*04f0*/  IMAD R15, R0, UR14, R18 ;  /* 0x0000000e000f7c24 */ /* 0x000fe2000f8e0212 */
[----:B------:R-:W-:-:S03]  /*0500*/  IADD3 R18, -R18, RZ, RZ ;  /* 0x000000ff12127210 */ /* 0x000fc60007ffe1ff */
[----:B------:R-:W-:Y:S02]  /*0510*/  IMAD R14, R15, R4, UR6 ;  /* 0x000000060f0e7e24 */ /* 0x000fe4000f8e0204 */
[----:B------:R-:W-:-:S04]  /*0520*/  IMAD R15, R5, R18, R23 ;  /* 0x00000012050f7224 */ /* 0x000fc800078e0217 */
[----:B------:R-:W-:-:S04]  /*0530*/  IMAD R15, R14, R5, R15 ;  /* 0x000000050e0f7224 */ /* 0x000fc800078e020f */
[----:B------:R-:W-:Y:S01]  /*0540*/  IMAD.SHL.U32 R16, R15, 0x4, RZ ;  /* 0x000000040f107824 */ /* 0x000fe200078e00ff */
[----:B------:R-:W-:-:S04]  /*0550*/  SHF.R.S32.HI R14, RZ, 0x1f, R15 ;  /* 0x0000001fff0e7819 */ /* 0x000fc8000001140f */
[C---:B------:R-:W-:Y:S02]  /*0560*/  SHF.L.U64.HI R17, R15.reuse, 0x2, R14 ;  /* 0x000000020f117819 */ /* 0x040fe4000001020e */
[C---:B------:R-:W-:Y:S02]  /*0570*/  IADD3 R14, P2, R16.reuse, UR8, RZ ;  /* 0x00000008100e7c10 */ /* 0x040fe4000ff5e0ff */
[----:B------:R-:W-:Y:S01]  /*0580*/  IADD3 R16, P3, R16, UR12, RZ ;  /* 0x0000000c10107c10 */ /* 0x000fe2000ff7e0ff */
[----:B-1----:R-:W-:Y:S01]  /*0590*/  IMAD.WIDE R18, R15, 0x4, R10 ;  /* 0x000000040f127825 */ /* 0x002fe200078e020a */
[C---:B------:R-:W-:Y:S02]  /*05a0*/  IADD3.X R15, R17.reuse, UR9, RZ, P2, !PT ;  /* 0x00000009110f7c10 */ /* 0x040fe400097fe4ff */
[----:B------:R-:W-:Y:S02]  /*05b0*/  IADD3.X R17, R17, UR13, RZ, P3, !PT ;  /* 0x0000000d11117c10 */ /* 0x000fe40009ffe4ff */
[----:B------:R-:W-:-:S04]  /*05c0*/  IADD3 R23, R23, UR7, RZ ;  /* 0x0000000717177c10 */ /* 0x000fc8000fffe0ff */
[----:B------:R-:W-:Y:S01]  /*05d0*/  ISETP.GE.AND P2, PT, R23, R2, PT ;  /* 0x000000021700720c */ /* 0x000fe20003f46270 */
[----:B--2---:R-:W-:Y:S01]  /*05e0*/  @P1 FMUL.FTZ R25, R25, R24 ;  /* 0x0000001819191220 */ /* 0x004fe20000410000 */
[----:B---3--:R-:W-:Y:S01]  /*05f0*/  @P0 FMUL.FTZ R21, R21, R28 ;  /* 0x0000001c15150220 */ /* 0x008fe20000410000 */
[----:B-----5:R3:W-:Y:S04]  /*0600*/  STG.E desc[UR4][R18.64], R27 ;  /* 0x0000001b12007986 */ /* 0x0207e8000c101904 */
[----:B------:R3:W-:Y:S04]  /*0610*/  STG.E desc[UR4][R14.64], R25 ;  /* 0x000000190e007986 */ /* 0x0007e8000c101904 */
[----:B------:R3:W-:Y:S02]  /*0620*/  STG.E desc[UR4][R16.64], R21 ;  /* 0x0000001510007986 */ /* 0x0007e4000c101904 */
[----:B------:R-:W-:Y:S05]  /*0630*/  @!P2 BRA `(.L_x_507) ;  /* 0xfffffffc002ca947 */ /* 0x000fea000383ffff */
[----:B------:R-:W-:Y:S05]  /*0640*/  EXIT ;  /* 0x000000000000794d */ /* 0x000fea0003800000 */
.L_x_508:
        /* <DEDUP_REMOVED lines=11> */
.L_x_572:


//--------------------- .text._ZN17fastertransformer22addQKVBiasIA3TransposeIfEEvPT_S2_S2_PKS1_S4_S4_S4_S4_S4_PKiS4_S4_iiii --------------------------
	.section	.text._ZN17fastertransformer22addQKVBiasIA3TransposeIfEEvPT_S2_S2_PKS1_S4_S4_S4_S4_S4_PKiS4_S4_iiii,"ax",@progbits
	.align	128
        .global         _ZN17fastertransformer22addQKVBiasIA3TransposeIfEEvPT_S2_S2_PKS1_S4_S4_S4_S4_S4_PKiS4_S4_iiii
        .type           _ZN17fastertransformer22addQKVBiasIA3TransposeIfEEvPT_S2_S2_PKS1_S4_S4_S4_S4_S4_PKiS4_S4_iiii,@function
        .size           _ZN17fastertransformer22addQKVBiasIA3TransposeIfEEvPT_S2_S2_PKS1_S4_S4_S4_S4_S4_PKiS4_S4_iiii,(.L_x_573 - _ZN17fastertransformer22addQKVBiasIA3TransposeIfEEvPT_S2_S2_PKS1_S4_S4_S4_S4_S4_PKiS4_S4_iiii)
        .other          _ZN17fastertransformer22addQKVBiasIA3TransposeIfEEvPT_S2_S2_PKS1_S4_S4_S4_S4_S4_PKiS4_S4_iiii,@"STO_CUDA_ENTRY STV_DEFAULT"
_ZN17fastertransformer22addQKVBiasIA3TransposeIfEEvPT_S2_S2_PKS1_S4_S4_S4_S4_S4_PKiS4_S4_iiii:
.text._ZN17fastertransformer22addQKVBiasIA3TransposeIfEEvPT_S2_S2_PKS1_S4_S4_S4_S4_S4_PKiS4_S4_iiii:
        /* <DEDUP_REMOVED lines=18> */
[----:B------:R-:W-:Y:S01]  /*0120*/  BSSY B0, `(.L_x_509) ;  /* 0x0000062000007945 */ /* 0x000fe20003800000 */
[----:B------:R-:W1:Y:S01]  /*0130*/  I2F.RP R10, R3 ;  /* 0x00000003000a7306 */ /* 0x000e620000209400 */
[----:B------:R-:W-:Y:S01]  /*0140*/  ULDC UR7, c[0x0][0x0] ;  /* 0x0000000000077ab9 */ /* 0x000fe20000000800 */
[----:B------:R-:W-:Y:S01]  /*0150*/  ISETP.NE.AND.EX P1, PT, R23, RZ, PT, P1 ;  /* 0x000000ff1700720c */ /* 0x000fe20003f25310 */
[----:B------:R-:W-:Y:S01]  /*0160*/  ULDC UR16, c[0x0][0x278] ;  /* 0x00009e0000107ab9 */ /* 0x000fe20000000800 */
[----:B------:R-:W-:Y:S01]  /*0170*/  ULDC.64 UR8, c[0x0][0x218] ;  /* 0x0000860000087ab9 */ /* 0x000fe20000000a00 */
[----:B------:R-:W2:Y:S01]  /*0180*/  LDC.64 R8, c[0x0][0x260] ;  /* 0x00009800ff087b82 */ /* 0x000ea20000000a00 */
[----:B------:R-:W-:Y:S01]  /*0190*/  ULDC.64 UR10, c[0x0][0x248] ;  /* 0x00009200000a7ab9 */ /* 0x000fe20000000a00 */
[----:B------:R-:W-:Y:S01]  /*01a0*/  ULDC.64 UR12, c[0x0][0x250] ;  /* 0x00009400000c7ab9 */ /* 0x000fe20000000a00 */
[----:B------:R-:W-:-:S05]  /*01b0*/  ULDC.64 UR14, c[0x0][0x220] ;  /* 0x00008800000e7ab9 */ /* 0x000fca0000000a00 */
[----:B------:R-:W3:Y:S01]  /*01c0*/  S2UR UR6, SR_CTAID.Y ;  /* 0x00000000000679c3 */ /* 0x000ee20000002600 */
[----:B-1----:R-:W1:Y:S07]  /*01d0*/  MUFU.RCP R10, R10 ;  /* 0x0000000a000a7308 */ /* 0x002e6e0000001000 */
[----:B------:R-:W3:Y:S01]  /*01e0*/  LDC R29, c[0x0][0x274] ;  /* 0x00009d00ff1d7b82 */ /* 0x000ee20000000800 */
[----:B0-----:R-:W-:-:S04]  /*01f0*/  ISETP.NE.U32.AND P0, PT, R6, RZ, PT ;  /* 0x000000ff0600720c */ /* 0x001fc80003f05070 */
[----:B------:R-:W-:-:S03]  /*0200*/  ISETP.NE.AND.EX P0, PT, R7, RZ, P1, P0 ;  /* 0x000000ff0700720c */ /* 0x000fc60000f05300 */
[----:B------:R-:W0:Y:S01]  /*0210*/  LDC R4, c[0x0][0x274] ;  /* 0x00009d00ff047b82 */ /* 0x000e220000000800 */
[----:B--2---:R-:W-:Y:S01]  /*0220*/  ISETP.NE.U32.AND P2, PT, R8, RZ, PT ;  /* 0x000000ff0800720c */ /* 0x004fe20003f45070 */
[----:B-----5:R-:W-:Y:S02]  /*0230*/  IMAD R8, R2, R25, RZ ;  /* 0x0000001902087224 */ /* 0x020fe400078e02ff */
[----:B-1----:R-:W-:Y:S01]  /*0240*/  VIADD R20, R10, 0xffffffe ;  /* 0x0ffffffe0a147836 */ /* 0x002fe20000000000 */
[----:B------:R-:W-:Y:S01]  /*0250*/  ISETP.NE.AND.EX P1, PT, R9, RZ, P1, P2 ;  /* 0x000000ff0900720c */ /* 0x000fe20000f25320 */
[----:B------:R-:W-:Y:S02]  /*0260*/  IMAD.MOV.U32 R9, RZ, RZ, R27 ;  /* 0x000000ffff097224 */ /* 0x000fe400078e001b */
[----:B------:R-:W1:Y:S01]  /*0270*/  F2I.FTZ.U32.TRUNC.NTZ R21, R20 ;  /* 0x0000001400157305 */ /* 0x000e62000021f000 */
[----:B------:R-:W2:Y:S01]  /*0280*/  LDC R5, c[0x0][0x27c] ;  /* 0x00009f00ff057b82 */ /* 0x000ea20000000800 */
[----:B---3--:R-:W-:-:S07]  /*0290*/  IMAD R7, R0, R29, UR6 ;  /* 0x0000000600077e24 */ /* 0x008fce000f8e021d */
[----:B------:R-:W3:Y:S01]  /*02a0*/  LDC.64 R10, c[0x0][0x228] ;  /* 0x00008a00ff0a7b82 */ /* 0x000ee20000000a00 */
[----:B------:R-:W-:Y:S01]  /*02b0*/  IMAD R7, R2, R7, RZ ;  /* 0x0000000702077224 */ /* 0x000fe200078e02ff */
[----:B-1----:R-:W-:-:S06]  /*02c0*/  IADD3 R20, RZ, -R21, RZ ;  /* 0x80000015ff147210 */ /* 0x002fcc0007ffe0ff */
[----:B------:R-:W1:Y:S01]  /*02d0*/  LDC.64 R12, c[0x0][0x230] ;  /* 0x00008c00ff0c7b82 */ /* 0x000e620000000a00 */
[----:B------:R-:W-:Y:S02]  /*02e0*/  IMAD R23, R20, R3, RZ ;  /* 0x0000000314177224 */ /* 0x000fe400078e02ff */
[----:B------:R-:W-:-:S05]  /*02f0*/  IMAD.MOV.U32 R20, RZ, RZ, RZ ;  /* 0x000000ffff147224 */ /* 0x000fca00078e00ff */
[----:B------:R-:W4:Y:S01]  /*0300*/  LDC.64 R14, c[0x0][0x210] ;  /* 0x00008400ff0e7b82 */ /* 0x000f220000000a00 */
[----:B------:R-:W-:-:S07]  /*0310*/  IMAD.HI.U32 R6, R21, R23, R20 ;  /* 0x0000001715067227 */ /* 0x000fce00078e0014 */
[----:B------:R-:W0:Y:S08]  /*0320*/  LDC.64 R16, c[0x0][0x238] ;  /* 0x00008e00ff107b82 */ /* 0x000e300000000a00 */
[----:B--2---:R-:W0:Y:S02]  /*0330*/  LDC.64 R18, c[0x0][0x240] ;  /* 0x00009000ff127b82 */ /* 0x004e240000000a00 */
.L_x_510:
[----:B------:R-:W-:Y:S02]  /*0340*/  IABS R21, R9 ;  /* 0x0000000900157213 */ /* 0x000fe40000000000 */
[----:B------:R-:W-:Y:S02]  /*0350*/  IABS R26, R5 ;  /* 0x00000005001a7213 */ /* 0x000fe40000000000 */
[----:B------:R-:W-:Y:S01]  /*0360*/  IADD3 R27, R7, R9, RZ ;  /* 0x00000009071b7210 */ /* 0x000fe20007ffe0ff */
[----:B------:R-:W-:-:S04]  /*0370*/  IMAD.HI.U32 R24, R6, R21, RZ ;  /* 0x0000001506187227 */ /* 0x000fc800078e00ff */
[----:B------:R-:W-:Y:S02]  /*0380*/  IMAD.MOV R28, RZ, RZ, -R24 ;  /* 0x000000ffff1c7224 */ /* 0x000fe400078e0a18 */
[----:B--23--:R-:W-:-:S04]  /*0390*/  IMAD.WIDE R22, R27, 0x4, R10 ;  /* 0x000000041b167825 */ /* 0x00cfc800078e020a */
[----:B------:R-:W-:Y:S02]  /*03a0*/  IMAD R28, R26, R28, R21 ;  /* 0x0000001c1a1c7224 */ /* 0x000fe400078e0215 */
[----:B-1----:R-:W-:Y:S01]  /*03b0*/  IMAD.WIDE R20, R9, 0x4, R12 ;  /* 0x0000000409147825 */ /* 0x002fe200078e020c */
[----:B------:R-:W2:Y:S04]  /*03c0*/  LDG.E.CONSTANT R22, desc[UR4][R22.64] ;  /* 0x0000000416167981 */ /* 0x000ea8000c1e9900 */
[----:B------:R1:W2:Y:S01]  /*03d0*/  LDG.E.CONSTANT R25, desc[UR4][R20.64] ;  /* 0x0000000414197981 */ /* 0x0002a2000c1e9900 */
[----:B------:R-:W-:-:S13]  /*03e0*/  ISETP.GT.U32.AND P4, PT, R3, R28, PT ;  /* 0x0000001c0300720c */ /* 0x000fda0003f84070 */
[----:B------:R-:W-:Y:S01]  /*03f0*/  @!P4 IMAD.IADD R28, R28, 0x1, -R26 ;  /* 0x000000011c1cc824 */ /* 0x000fe200078e0a1a */
[----:B------:R-:W-:Y:S02]  /*0400*/  LOP3.LUT R26, R9, R5, RZ, 0x3c, !PT ;  /* 0x00000005091a7212 */ /* 0x000fe400078e3cff */
[----:B------:R-:W-:Y:S02]  /*0410*/  @!P4 IADD3 R24, R24, 0x1, RZ ;  /* 0x000000011818c810 */ /* 0x000fe40007ffe0ff */
[----:B------:R-:W-:Y:S02]  /*0420*/  ISETP.GE.U32.AND P2, PT, R28, R3, PT ;  /* 0x000000031c00720c */ /* 0x000fe40003f46070 */
[----:B------:R-:W-:Y:S02]  /*0430*/  ISETP.GE.AND P3, PT, R26, RZ, PT ;  /* 0x000000ff1a00720c */ /* 0x000fe40003f66270 */
[----:B------:R-:W-:-:S09]  /*0440*/  ISETP.NE.AND P4, PT, R5, RZ, PT ;  /* 0x000000ff0500720c */ /* 0x000fd20003f85270 */
[----:B------:R-:W-:-:S04]  /*0450*/  @P2 VIADD R24, R24, 0x1 ;  /* 0x0000000118182836 */ /* 0x000fc80000000000 */
[----:B------:R-:W-:Y:S01]  /*0460*/  @!P3 IMAD.MOV R24, RZ, RZ, -R24 ;  /* 0x000000ffff18b224 */ /* 0x000fe200078e0a18 */
[----:B------:R-:W-:-:S05]  /*0470*/  @!P4 LOP3.LUT R24, RZ, R5, RZ, 0x33, !PT ;  /* 0x00000005ff18c212 */ /* 0x000fca00078e33ff */
[----:B-1----:R-:W-:Y:S01]  /*0480*/  IMAD R21, R0, UR16, R24 ;  /* 0x0000001000157c24 */ /* 0x002fe2000f8e0218 */
[----:B------:R-:W-:-:S03]  /*0490*/  IADD3 R24, -R24, RZ, RZ ;  /* 0x000000ff18187210 */ /* 0x000fc60007ffe1ff */
[----:B0-----:R-:W-:Y:S02]  /*04a0*/  IMAD R20, R21, R4, UR6 ;  /* 0x0000000615147e24 */ /* 0x001fe4000f8e0204 */
[----:B------:R-:W-:-:S04]  /*04b0*/  IMAD R21, R5, R24, R9 ;  /* 0x0000001805157224 */ /* 0x000fc800078e0209 */
[----:B------:R-:W-:-:S04]  /*04c0*/  IMAD R21, R20, R5, R21 ;  /* 0x0000000514157224 */ /* 0x000fc800078e0215 */
[----:B----4-:R-:W-:-:S04]  /*04d0*/  IMAD.WIDE R28, R21, 0x4, R14 ;  /* 0x00000004151c7825 */ /* 0x010fc800078e020e */
[----:B--2---:R-:W-:Y:S01]  /*04e0*/  FADD.FTZ R20, R22, R25 ;  /* 0x0000001916147221 */ /* 0x004fe20000010000 */
[----:B------:R-:W-:Y:S01]  /*04f0*/  IMAD.WIDE R24, R9, 0x4, R18 ;  /* 0x0000000409187825 */ /* 0x000fe200078e0212 */
[----:B------:R-:W0:Y:S03]  /*0500*/  @P1 LDC.64 R22, c[0x0][0x260] ;  /* 0x00009800ff161b82 */ /* 0x000e260000000a00 */
[----:B------:R1:W-:Y:S04]  /*0510*/  STG.E desc[UR4][R28.64], R20 ;  /* 0x000000141c007986 */ /* 0x0003e8000c101904 */
[----:B------:R2:W3:Y:S02]  /*0520*/  LDG.E.CONSTANT R26, desc[UR4][R24.64] ;  /* 0x00000004181a7981 */ /* 0x0004e4000c1e9900 */
[----:B--2---:R-:W-:-:S06]  /*0530*/  IMAD.WIDE R24, R27, 0x4, R16 ;  /* 0x000000041b187825 */ /* 0x004fcc00078e0210 */
[----:B------:R-:W3:Y:S01]  /*0540*/  LDG.E.CONSTANT R25, desc[UR4][R24.64] ;  /* 0x0000000418197981 */ /* 0x000ee2000c1e9900 */
[----:B-1----:R-:W-:-:S04]  /*0550*/  @P1 IMAD.IADD R29, R8, 0x1, R9 ;  /* 0x00000001081d1824 */ /* 0x002fc800078e0209 */
[----:B0-----:R-:W-:-:S05]  /*0560*/  @P1 IMAD.WIDE R22, R29, 0x4, R22 ;  /* 0x000000041d161825 */ /* 0x001fca00078e0216 */
[----:B------:R0:W2:Y:S01]  /*0570*/  @P1 LDG.E R20, desc[UR4][R22.64] ;  /* 0x0000000416141981 */ /* 0x0000a2000c1e1900 */
[----:B------:R-:W-:Y:S02]  /*0580*/  SHF.R.S32.HI R28, RZ, 0x1f, R9 ;  /* 0x0000001fff1c7819 */ /* 0x000fe40000011409 */
[----:B0-----:R-:W-:Y:S02]  /*0590*/  SHF.R.S32.HI R22, RZ, 0x1f, R27 ;  /* 0x0000001fff167819 */ /* 0x001fe4000001141b */
[----:B------:R-:W-:-:S04]  /*05a0*/  SHF.R.S32.HI R24, RZ, 0x1f, R21 ;  /* 0x0000001fff187819 */ /* 0x000fc80000011415 */
[----:B------:R-:W-:Y:S01]  /*05b0*/  SHF.L.U64.HI R24, R21, 0x2, R24 ;  /* 0x0000000215187819 */ /* 0x000fe20000010218 */
[----:B---3--:R-:W-:Y:S01]  /*05c0*/  FADD.FTZ R29, R25, R26 ;  /* 0x0000001a191d7221 */ /* 0x008fe20000010000 */
[----:B------:R-:W-:-:S04]  /*05d0*/  LEA R26, P2, R27, UR10, 0x2 ;  /* 0x0000000a1b1a7c11 */ /* 0x000fc8000f8410ff */
[----:B------:R-:W-:Y:S02]  /*05e0*/  LEA.HI.X R27, R27, UR11, R22, 0x2, P2 ;  /* 0x0000000b1b1b7c11 */ /* 0x000fe400090f1416 */
[----:B------:R-:W-:-:S03]  /*05f0*/  LEA R22, P2, R9, UR12, 0x2 ;  /* 0x0000000c09167c11 */ /* 0x000fc6000f8410ff */
[----:B------:R-:W3:Y:S01]  /*0600*/  LDG.E.CONSTANT R26, desc[UR4][R26.64] ;  /* 0x000000041a1a7981 */ /* 0x000ee2000c1e9900 */
[----:B------:R-:W-:-:S05]  /*0610*/  LEA.HI.X R23, R9, UR13, R28, 0x2, P2 ;  /* 0x0000000d09177c11 */ /* 0x000fca00090f141c */
[----:B------:R0:W3:Y:S02]  /*0620*/  LDG.E.CONSTANT R25, desc[UR4][R22.64] ;  /* 0x0000000416197981 */ /* 0x0000e4000c1e9900 */
[----:B0-----:R-:W0:Y:S01]  /*0630*/  @P0 LDC.64 R22, c[0x0][0x268] ;  /* 0x00009a00ff160b82 */ /* 0x001e220000000a00 */
[----:B------:R-:W-:Y:S01]  /*0640*/  SHF.L.U32 R27, R21, 0x2, RZ ;  /* 0x00000002151b7819 */ /* 0x000fe200000006ff */
[----:B--2---:R-:W-:-:S03]  /*0650*/  @P1 FMUL.FTZ R29, R29, R20 ;  /* 0x000000141d1d1220 */ /* 0x004fc60000410000 */
[----:B------:R-:W-:Y:S01]  /*0660*/  IADD3 R20, P2, R27, UR8, RZ ;  /* 0x000000081b147c10 */ /* 0x000fe2000ff5e0ff */
[----:B------:R-:W-:-:S03]  /*0670*/  @P0 IMAD.IADD R28, R8, 0x1, R9 ;  /* 0x00000001081c0824 */ /* 0x000fc600078e0209 */
[----:B------:R-:W-:-:S05]  /*0680*/  IADD3.X R21, R24, UR9, RZ, P2, !PT ;  /* 0x0000000918157c10 */ /* 0x000fca00097fe4ff */
[----:B------:R0:W-:Y:S02]  /*0690*/  STG.E desc[UR4][R20.64], R29 ;  /* 0x0000001d14007986 */ /* 0x0001e4000c101904 */
[----:B0-----:R-:W-:-:S06]  /*06a0*/  @P0 IMAD.WIDE R28, R28, 0x4, R22 ;  /* 0x000000041c1c0825 */ /* 0x001fcc00078e0216 */
[----:B------:R-:W2:Y:S01]  /*06b0*/  @P0 LDG.E R28, desc[UR4][R28.64] ;  /* 0x000000041c1c0981 */ /* 0x000ea2000c1e1900 */
[----:B------:R-:W-:-:S04]  /*06c0*/  IADD3 R22, P2, R27, UR14, RZ ;  /* 0x0000000e1b167c10 */ /* 0x000fc8000ff5e0ff */
[----:B------:R-:W-:Y:S02]  /*06d0*/  IADD3.X R23, R24, UR15, RZ, P2, !PT ;  /* 0x0000000f18177c10 */ /* 0x000fe400097fe4ff */
[----:B------:R-:W-:-:S04]  /*06e0*/  IADD3 R9, R9, UR7, RZ ;  /* 0x0000000709097c10 */ /* 0x000fc8000fffe0ff */
[----:B------:R-:W-:Y:S01]  /*06f0*/  ISETP.GE.AND P2, PT, R9, R2, PT ;  /* 0x000000020900720c */ /* 0x000fe20003f46270 */
[----:B---3--:R-:W-:-:S04]  /*0700*/  FADD.FTZ R25, R26, R25 ;  /* 0x000000191a197221 */ /* 0x008fc80000010000 */
[----:B--2---:R-:W-:-:S05]  /*0710*/  @P0 FMUL.FTZ R25, R25, R28 ;  /* 0x0000001c19190220 */ /* 0x004fca0000410000 */
[----:B------:R2:W-:Y:S03]  /*0720*/  STG.E desc[UR4][R22.64], R25 ;  /* 0x0000001916007986 */ /* 0x0005e6000c101904 */
[----:B------:R-:W-:Y:S05]  /*0730*/  @!P2 BRA `(.L_x_510) ;  /* 0xfffffffc0000a947 */ /* 0x000fea000383ffff */
[----:B------:R-:W-:Y:S05]  /*0740*/  BSYNC B0 ;  /* 0x0000000000007941 */ /* 0x000fea0003800000 */
.L_x_509:
[----:B------:R-:W-:Y:S05]  /*0750*/  EXIT ;  /* 0x000000000000794d */ /* 0x000fea0003800000 */
.L_x_511:
        /* <DEDUP_REMOVED lines=10> */
.L_x_573:


//--------------------- .text._ZN17fastertransformer22add_head3Size_QKV_biasI7__half2EEvPKT_S4_PS2_S5_S5_iiiii --------------------------
	.section	.text._ZN17fastertransformer22add_head3Size_QKV_biasI7__half2EEvPKT_S4_PS2_S5_S5_iiiii,"ax",@progbits
	.align	128
        .global         _ZN17fastertransformer22add_head3Size_QKV_biasI7__half2EEvPKT_S4_PS2_S5_S5_iiiii
        .type           _ZN17fastertransformer22add_head3Size_QKV_biasI7__half2EEvPKT_S4_PS2_S5_S5_iiiii,@function
        .size           _ZN17fastertransformer22add_head3Size_QKV_biasI7__half2EEvPKT_S4_PS2_S5_S5_iiiii,(.L_x_574 - _ZN17fastertransformer22add_head3Size_QKV_biasI7__half2EEvPKT_S4_PS2_S5_S5_iiiii)
        .other          _ZN17fastertransformer22add_head3Size_QKV_biasI7__half2EEvPKT_S4_PS2_S5_S5_iiiii,@"STO_CUDA_ENTRY STV_DEFAULT"
_ZN17fastertransformer22add_head3Size_QKV_biasI7__half2EEvPKT_S4_PS2_S5_S5_iiiii:
.text._ZN17fastertransformer22add_head3Size_QKV_biasI7__half2EEvPKT_S4_PS2_S5_S5_iiiii:
[----:B------:R-:W-:Y:S08]  /*0000*/  LDC R1, c[0x0][0x28] ;  /* 0x00000a00ff017b82 */ /* 0x000ff00000000800 */
[----:B------:R-:W0:Y:S01]  /*0010*/  LDC R6, c[0x0][0x248] ;  /* 0x00009200ff067b82 */ /* 0x000e220000000800 */
[----:B------:R-:W1:Y:S07]  /*0020*/  S2R R5, SR_TID.X ;  /* 0x0000000000057919 */ /* 0x000e6e0000002100 */
[----:B------:R-:W2:Y:S08]  /*0030*/  S2UR UR4, SR_CTAID.Z ;  /* 0x00000000000479c3 */ /* 0x000eb00000002700 */
[----:B------:R-:W2:Y:S01]  /*0040*/  LDC R13, c[0x0][0x23c] ;  /* 0x00008f00ff0d7b82 */ /* 0x000ea20000000800 */
[----:B0-----:R-:W0:Y:S01]  /*0050*/  I2F.U32.RP R0, R6 ;  /* 0x0000000600007306 */ /* 0x001e220000209000 */
[----:B------:R-:W-:-:S06]  /*0060*/  ISETP.NE.U32.AND P2, PT, R6, RZ, PT ;  /* 0x000000ff0600720c */ /* 0x000fcc0003f45070 */
[----:B------:R-:W3:Y:S08]  /*0070*/  S2UR UR6, SR_CTAID.X ;  /* 0x00000000000679c3 */ /* 0x000ef00000002500 */
[----:B------:R-:W4:Y:S01]  /*0080*/  LDC.64 R10, c[0x0][0x218] ;  /* 0x00008600ff0a7b82 */ /* 0x000f220000000a00 */
[----:B0-----:R-:W0:Y:S07]  /*0090*/  MUFU.RCP R0, R0 ;  /* 0x0000000000007308 */ /* 0x001e2e0000001000 */
[----:B------:R-:W5:Y:S01]  /*00a0*/  LDC.64 R8, c[0x0][0x210] ;  /* 0x00008400ff087b82 */ /* 0x000f620000000a00 */
[----:B0-----:R-:W-:-:S02]  /*00b0*/  IADD3 R2, R0, 0xffffffe, RZ ;  /* 0x0ffffffe00027810 */ /* 0x001fc40007ffe0ff */
[----:B------:R-:W2:Y:S02]  /*00c0*/  S2R R0, SR_CTAID.Y ;  /* 0x0000000000007919 */ /* 0x000ea40000002600 */
[----:B------:R0:W1:Y:S02]  /*00d0*/  F2I.FTZ.U32.TRUNC.NTZ R3, R2 ;  /* 0x0000000200037305 */ /* 0x000064000021f000 */
[----:B0-----:R-:W-:Y:S01]  /*00e0*/  HFMA2.MMA R2, -RZ, RZ, 0, 0 ;  /* 0x00000000ff027435 */ /* 0x001fe200000001ff */
[----:B-1----:R-:W-:-:S05]  /*00f0*/  IADD3 R7, RZ, -R3, RZ ;  /* 0x80000003ff077210 */ /* 0x002fca0007ffe0ff */
[----:B------:R-:W-:-:S04]  /*0100*/  IMAD R7, R7, R6, RZ ;  /* 0x0000000607077224 */ /* 0x000fc800078e02ff */
[----:B------:R-:W-:-:S06]  /*0110*/  IMAD.HI.U32 R3, R3, R7, R2 ;  /* 0x0000000703037227 */ /* 0x000fcc00078e0002 */
[----:B------:R-:W-:-:S04]  /*0120*/  IMAD.HI.U32 R4, R3, R5, RZ ;  /* 0x0000000503047227 */ /* 0x000fc800078e00ff */
[----:B--2---:R-:W-:Y:S01]  /*0130*/  IMAD R0, R13, UR4, R0 ;  /* 0x000000040d007c24 */ /* 0x004fe2000f8e0200 */
[----:B------:R-:W-:Y:S01]  /*0140*/  IADD3 R3, -R4, RZ, RZ ;  /* 0x000000ff04037210 */ /* 0x000fe20007ffe1ff */
[----:B------:R-:W-:-:S04]  /*0150*/  ULDC.64 UR4, c[0x0][0x208] ;  /* 0x0000820000047ab9 */ /* 0x000fc80000000a00 */
[----:B------:R-:W-:-:S05]  /*0160*/  IMAD R3, R6, R3, R5 ;  /* 0x0000000306037224 */ /* 0x000fca00078e0205 */
[----:B------:R-:W-:-:S13]  /*0170*/  ISETP.GE.U32.AND P0, PT, R3, R6, PT ;  /* 0x000000060300720c */ /* 0x000fda0003f06070 */
[-C--:B------:R-:W-:Y:S02]  /*0180*/  @P0 IADD3 R3, R3, -R6.reuse, RZ ;  /* 0x8000000603030210 */ /* 0x080fe40007ffe0ff */
[----:B------:R-:W-:Y:S02]  /*0190*/  @P0 IADD3 R4, R4, 0x1, RZ ;  /* 0x0000000104040810 */ /* 0x000fe40007ffe0ff */
[----:B------:R-:W-:Y:S02]  /*01a0*/  ISETP.GE.U32.AND P1, PT, R3, R6, PT ;  /* 0x000000060300720c */ /* 0x000fe40003f26070 */
[----:B------:R-:W0:Y:S11]  /*01b0*/  LDC.64 R2, c[0x0][0x240] ;  /* 0x00009000ff027b82 */ /* 0x000e360000000a00 */
[----:B------:R-:W-:-:S02]  /*01c0*/  @P1 IADD3 R4, R4, 0x1, RZ ;  /* 0x0000000104041810 */ /* 0x000fc40007ffe0ff */
[----:B------:R-:W-:-:S04]  /*01d0*/  @!P2 LOP3.LUT R4, RZ, R6, RZ, 0x33, !PT ;  /* 0x00000006ff04a212 */ /* 0x000fc800078e33ff */
[C---:B------:R-:W-:Y:S02]  /*01e0*/  IADD3 R7, -R4.reuse, RZ, RZ ;  /* 0x000000ff04077210 */ /* 0x040fe40007ffe1ff */
[----:B------:R-:W-:-:S03]  /*01f0*/  LEA R13, R4, R4, 0x1 ;  /* 0x00000004040d7211 */ /* 0x000fc600078e08ff */
[C---:B------:R-:W-:Y:S02]  /*0200*/  IMAD R5, R6.reuse, R7, R5 ;  /* 0x0000000706057224 */ /* 0x040fe400078e0205 */
[----:B0-----:R-:W-:Y:S02]  /*0210*/  IMAD R7, R6, R3, RZ ;  /* 0x0000000306077224 */ /* 0x001fe400078e02ff */
[----:B------:R-:W-:-:S03]  /*0220*/  IMAD R13, R13, R6, R5 ;  /* 0x000000060d0d7224 */ /* 0x000fc600078e0205 */
[----:B------:R-:W-:Y:S01]  /*0230*/  LEA R12, R7, R7, 0x1 ;  /* 0x00000007070c7211 */ /* 0x000fe200078e08ff */
[----:B---3--:R-:W-:Y:S02]  /*0240*/  IMAD R7, R0, R2, UR6 ;  /* 0x0000000600077e24 */ /* 0x008fe4000f8e0202 */
[----:B----4-:R-:W-:Y:S02]  /*0250*/  IMAD.WIDE R20, R13, 0x4, R10 ;  /* 0x000000040d147825 */ /* 0x010fe400078e020a */
[----:B------:R-:W0:Y:S02]  /*0260*/  LDC.64 R10, c[0x0][0x228] ;  /* 0x00008a00ff0a7b82 */ /* 0x000e240000000a00 */
[----:B------:R-:W-:Y:S02]  /*0270*/  IMAD R7, R7, R12, R13 ;  /* 0x0000000c07077224 */ /* 0x000fe400078e020d */
[----:B------:R-:W-:-:S04]  /*0280*/  IMAD.WIDE R18, R6, 0x4, R20 ;  /* 0x0000000406127825 */ /* 0x000fc800078e0214 */
[----:B-----5:R-:W-:Y:S01]  /*0290*/  IMAD.WIDE R22, R7, 0x4, R8 ;  /* 0x0000000407167825 */ /* 0x020fe200078e0208 */
[----:B------:R-:W1:Y:S01]  /*02a0*/  LDC.64 R12, c[0x0][0x220] ;  /* 0x00008800ff0c7b82 */ /* 0x000e620000000a00 */
[----:B------:R-:W2:Y:S02]  /*02b0*/  LDG.E.CONSTANT R7, desc[UR4][R20.64] ;  /* 0x0000000414077981 */ /* 0x000ea4000c1e9900 */
[C---:B------:R-:W-:Y:S02]  /*02c0*/  IMAD.WIDE R24, R6.reuse, 0x4, R18 ;  /* 0x0000000406187825 */ /* 0x040fe400078e0212 */
[----:B------:R-:W3:Y:S02]  /*02d0*/  LDG.E.CONSTANT R18, desc[UR4][R18.64] ;  /* 0x0000000412127981 */ /* 0x000ee4000c1e9900 */
[C---:B------:R-:W-:Y:S01]  /*02e0*/  IMAD.WIDE R16, R6.reuse, 0x4, R22 ;  /* 0x0000000406107825 */ /* 0x040fe200078e0216 */
[----:B------:R-:W4:Y:S01]  /*02f0*/  LDC.64 R8, c[0x0][0x230] ;  /* 0x00008c00ff087b82 */ /* 0x000f220000000a00 */
[----:B------:R-:W2:Y:S02]  /*0300*/  LDG.E.CONSTANT R22, desc[UR4][R22.64] ;  /* 0x0000000416167981 */ /* 0x000ea4000c1e9900 */
[----:B------:R-:W-:-:S02]  /*0310*/  IMAD.WIDE R14, R6, 0x4, R16 ;  /* 0x00000004060e7825 */ /* 0x000fc400078e0210 */
[----:B------:R-:W5:Y:S04]  /*0320*/  LDG.E.CONSTANT R24, desc[UR4][R24.64] ;  /* 0x0000000418187981 */ /* 0x000f68000c1e9900 */
[----:B------:R-:W3:Y:S04]  /*0330*/  LDG.E.CONSTANT R17, desc[UR4][R16.64] ;  /* 0x0000000410117981 */ /* 0x000ee8000c1e9900 */
[----:B------:R-:W5:Y:S01]  /*0340*/  LDG.E.CONSTANT R15, desc[UR4][R14.64] ;  /* 0x000000040e0f7981 */ /* 0x000f62000c1e9900 */
[----:B------:R-:W-:-:S04]  /*0350*/  IMAD R3, R0, R3, R4 ;  /* 0x0000000300037224 */ /* 0x000fc800078e0204 */
[----:B------:R-:W-:-:S04]  /*0360*/  IMAD R3, R3, R2, UR6 ;  /* 0x0000000603037e24 */ /* 0x000fc8000f8e0202 */
[----:B------:R-:W-:-:S04]  /*0370*/  IMAD R3, R3, R6, R5 ;  /* 0x0000000603037224 */ /* 0x000fc800078e0205 */
[----:B-1----:R-:W-:-:S04]  /*0380*/  IMAD.WIDE R12, R3, 0x4, R12 ;  /* 0x00000004030c7825 */ /* 0x002fc800078e020c */
[----:B0-----:R-:W-:-:S04]  /*0390*/  IMAD.WIDE R10, R3, 0x4, R10 ;  /* 0x00000004030a7825 */ /* 0x001fc800078e020a */
[----:B----4-:R-:W-:-:S04]  /*03a0*/  IMAD.WIDE R8, R3, 0x4, R8 ;  /* 0x0000000403087825 */ /* 0x010fc800078e0208 */
[----:B--2---:R-:W-:Y:S01]  /*03b0*/  HADD2 R7, R22, R7 ;  /* 0x0000000716077230 */ /* 0x004fe20000000000 */
[----:B---3--:R-:W-:-:S04]  /*03c0*/  HFMA2.MMA R5, R17, 1, 1, R18 ;  /* 0x3c003c0011057835 */ /* 0x008fc80000000012 */
[----:B------:R-:W-:Y:S01]  /*03d0*/  STG.E desc[UR4][R12.64], R7 ;  /* 0x000000070c007986 */ /* 0x000fe2000c101904 */
[----:B-----5:R-:W-:-:S03]  /*03e0*/  HADD2 R19, R15, R24 ;  /* 0x000000180f137230 */ /* 0x020fc60000000000 */
[----:B------:R-:W-:Y:S04]  /*03f0*/  STG.E desc[UR4][R10.64], R5 ;  /* 0x000000050a007986 */ /* 0x000fe8000c101904 */
[----:B------:R-:W-:Y:S01]  /*0400*/  STG.E desc[UR4][R8.64], R19 ;  /* 0x0000001308007986 */ /* 0x000fe2000c101904 */
[----:B------:R-:W-:Y:S05]  /*0410*/  EXIT ;  /* 0x000000000000794d */ /* 0x000fea0003800000 */
.L_x_512:
        /* <DEDUP_REMOVED lines=14> */
.L_x_574:


//--------------------- .text._ZN17fastertransformer22add_head3Size_QKV_biasI6float2EEvPKT_S4_PS2_S5_S5_iiiii --------------------------
	.section	.text._ZN17fastertransformer22add_head3Size_QKV_biasI6float2EEvPKT_S4_PS2_S5_S5_iiiii,"ax",@progbits
	.align	128
        .global         _ZN17fastertransformer22add_head3Size_QKV_biasI6float2EEvPKT_S4_PS2_S5_S5_iiiii
        .type           _ZN17fastertransformer22add_head3Size_QKV_biasI6float2EEvPKT_S4_PS2_S5_S5_iiiii,@function
        .size           _ZN17fastertransformer22add_head3Size_QKV_biasI6float2EEvPKT_S4_PS2_S5_S5_iiiii,(.L_x_575 - _ZN17fastertransformer22add_head3Size_QKV_biasI6float2EEvPKT_S4_PS2_S5_S5_iiiii)
        .other          _ZN17fastertransformer22add_head3Size_QKV_biasI6float2EEvPKT_S4_PS2_S5_S5_iiiii,@"STO_CUDA_ENTRY STV_DEFAULT"
_ZN17fastertransformer22add_head3Size_QKV_biasI6float2EEvPKT_S4_PS2_S5_S5_iiiii:
.text._ZN17fastertransformer22add_head3Size_QKV_biasI6float2EEvPKT_S4_PS2_S5_S5_iiiii:
        /* <DEDUP_REMOVED lines=33> */
.L_x_513:
        /* <DEDUP_REMOVED lines=33> */
[----:B-----5:R-:W-:Y:S02]  /*0420*/  IMAD R12, R13, R2, UR7 ;  /* 0x000000070d0c7e24 */ /* 0x020fe4000f8e0202 */
[----:B------:R-:W-:Y:S02]  /*0430*/  IMAD R14, R14, 0x3, RZ ;  /* 0x000000030e0e7824 */ /* 0x000fe400078e02ff */
[----:B------:R-:W-:-:S04]  /*0440*/  IMAD R11, R11, UR8, R10 ;  /* 0x000000080b0b7c24 */ /* 0x000fc8000f8e020a */
[----:B------:R-:W-:Y:S02]  /*0450*/  IMAD R15, R12, R14, R11 ;  /* 0x0000000e0c0f7224 */ /* 0x000fe400078e020b */
[----:B--2---:R-:W-:-:S04]  /*0460*/  IMAD.WIDE R8, R11, 0x8, R8 ;  /* 0x000000080b087825 */ /* 0x004fc800078e0208 */
[----:B---3--:R-:W-:Y:S02]  /*0470*/  IMAD.WIDE R4, R15, 0x8, R4 ;  /* 0x000000080f047825 */ /* 0x008fe400078e0204 */
[----:B------:R-:W2:Y:S04]  /*0480*/  LDG.E.64.CONSTANT R8, desc[UR4][R8.64] ;  /* 0x0000000408087981 */ /* 0x000ea8000c1e9b00 */
[----:B------:R-:W2:Y:S01]  /*0490*/  LDG.E.64 R4, desc[UR4][R4.64] ;  /* 0x0000000404047981 */ /* 0x000ea2000c1e1b00 */
[----:B------:R-:W-:-:S04]  /*04a0*/  IMAD R3, R13, R3, R0 ;  /* 0x000000030d037224 */ /* 0x000fc800078e0200 */
[----:B------:R-:W-:-:S04]  /*04b0*/  IMAD R3, R3, R2, UR7 ;  /* 0x0000000703037e24 */ /* 0x000fc8000f8e0202 */
[----:B------:R-:W-:-:S04]  /*04c0*/  IMAD R3, R3, UR8, R10 ;  /* 0x0000000803037c24 */ /* 0x000fc8000f8e020a */
[----:B01----:R-:W-:-:S04]  /*04d0*/  IMAD.WIDE R2, R3, 0x8, R6 ;  /* 0x0000000803027825 */ /* 0x003fc800078e0206 */
[----:B--2---:R-:W-:Y:S01]  /*04e0*/  FADD.FTZ R7, R9, R5 ;  /* 0x0000000509077221 */ /* 0x004fe20000010000 */
[----:B------:R-:W-:-:S05]  /*04f0*/  FADD.FTZ R6, R8, R4 ;  /* 0x0000000408067221 */ /* 0x000fca0000010000 */
[----:B------:R-:W-:Y:S01]  /*0500*/  STG.E.64 desc[UR4][R2.64], R6 ;  /* 0x0000000602007986 */ /* 0x000fe2000c101b04 */
[----:B------:R-:W-:Y:S05]  /*0510*/  EXIT ;  /* 0x000000000000794d */ /* 0x000fea0003800000 */
.L_x_514:
        /* <DEDUP_REMOVED lines=14> */
.L_x_575:


//--------------------- .text._ZN17fastertransformer12transpose_4dI6__halfEEvPT_S3_iiiiii --------------------------
	.section	.text._ZN17fastertransformer12transpose_4dI6__halfEEvPT_S3_iiiiii,"ax",@progbits
	.align	128
        .global         _ZN17fastertransformer12transpose_4dI6__halfEEvPT_S3_iiiiii
        .type           _ZN17fastertransformer12transpose_4dI6__halfEEvPT_S3_iiiiii,@function
        .size           _ZN17fastertransformer12transpose_4dI6__halfEEvPT_S3_iiiiii,(.L_x_576 - _ZN17fastertransformer12transpose_4dI6__halfEEvPT_S3_iiiiii)
        .other          _ZN17fastertransformer12transpose_4dI6__halfEEvPT_S3_iiiiii,@"STO_CUDA_ENTRY STV_DEFAULT"
_ZN17fastertransformer12transpose_4dI6__halfEEvPT_S3_iiiiii:
.text._ZN17fastertransformer12transpose_4dI6__halfEEvPT_S3_iiiiii:
[----:B------:R-:W-:Y:S08]  /*0000*/  LDC R1, c[0x0][0x28] ;  /* 0x00000a00ff017b82 */ /* 0x000ff00000000800 */
[----:B------:R-:W0:Y:S01]  /*0010*/  LDC.64 R4, c[0x0][0x228] ;  /* 0x00008a00ff047b82 */ /* 0x000e220000000a00 */
[----:B------:R-:W1:Y:S01]  /*0020*/  S2R R17, SR_CTAID.X ;  /* 0x0000000000117919 */ /* 0x000e620000002500 */
[----:B------:R-:W-:Y:S01]  /*0030*/  ULDC.64 UR8, c[0x0][0x220] ;  /* 0x0000880000087ab9 */ /* 0x000fe20000000a00 */
[----:B------:R-:W-:Y:S01]  /*0040*/  ULDC UR5, c[0x0][0x0] ;  /* 0x0000000000057ab9 */ /* 0x000fe20000000800 */
[----:B------:R-:W-:Y:S01]  /*0050*/  UIMAD UR4, UR9, UR8, URZ ;  /* 0x00000008090472a4 */ /* 0x000fe2000f8e023f */
[----:B------:R-:W1:Y:S01]  /*0060*/  S2R R2, SR_TID.X ;  /* 0x0000000000027919 */ /* 0x000e620000002100 */
[----:B0-----:R-:W-:-:S04]  /*0070*/  LEA.HI R0, R5, R5, RZ, 0x1 ;  /* 0x0000000505007211 */ /* 0x001fc800078f08ff */
[----:B------:R-:W-:Y:S01]  /*0080*/  IMAD R3, R4, UR4, RZ ;  /* 0x0000000404037c24 */ /* 0x000fe2000f8e02ff */
[----:B------:R-:W-:-:S05]  /*0090*/  SHF.R.S32.HI R0, RZ, 0x1, R0 ;  /* 0x00000001ff007819 */ /* 0x000fca0000011400 */
[----:B------:R-:W-:Y:S02]  /*00a0*/  IMAD R8, R3, R0, RZ ;  /* 0x0000000003087224 */ /* 0x000fe400078e02ff */
[----:B-1----:R-:W-:-:S05]  /*00b0*/  IMAD R17, R17, UR5, R2 ;  /* 0x0000000511117c24 */ /* 0x002fca000f8e0202 */
        /* <DEDUP_REMOVED lines=15> */
[----:B------:R-:W0:Y:S01]  /*01b0*/  LDC.64 R4, c[0x0][0x210] ;  /* 0x00008400ff047b82 */ /* 0x000e220000000a00 */
[----:B-1----:R-:W-:-:S04]  /*01c0*/  VIADD R14, R6, 0xffffffe ;  /* 0x0ffffffe060e7836 */ /* 0x002fc80000000000 */
[----:B------:R1:W5:Y:S03]  /*01d0*/  F2I.FTZ.U32.TRUNC.NTZ R15, R14 ;  /* 0x0000000e000f7305 */ /* 0x000366000021f000 */
[----:B------:R-:W0:Y:S01]  /*01e0*/  LDC.64 R2, c[0x0][0x218] ;  /* 0x00008600ff027b82 */ /* 0x000e220000000a00 */
[----:B-1----:R-:W-:Y:S01]  /*01f0*/  HFMA2.MMA R14, -RZ, RZ, 0, 0 ;  /* 0x00000000ff0e7435 */ /* 0x002fe200000001ff */
[----:B-----5:R-:W-:-:S04]  /*0200*/  IMAD.MOV R16, RZ, RZ, -R15 ;  /* 0x000000ffff107224 */ /* 0x020fc800078e0a0f */
[----:B------:R-:W-:-:S05]  /*0210*/  IMAD R7, R16, R9, RZ ;  /* 0x0000000910077224 */ /* 0x000fca00078e02ff */
[----:B------:R-:W-:Y:S01]  /*0220*/  IMAD.HI.U32 R14, R15, R7, R14 ;  /* 0x000000070f0e7227 */ /* 0x000fe200078e000e */
[----:B--2---:R-:W-:-:S07]  /*0230*/  LOP3.LUT R15, RZ, UR8, RZ, 0x33, !PT ;  /* 0x00000008ff0f7c12 */ /* 0x004fce000f8e33ff */
.L_x_515:
[----:B01----:R-:W-:-:S05]  /*0240*/  IMAD.WIDE R6, R17, 0x4, R2 ;  /* 0x0000000411067825 */ /* 0x003fca00078e0202 */
[----:B------:R0:W2:Y:S01]  /*0250*/  LDG.E R16, desc[UR6][R6.64] ;  /* 0x0000000606107981 */ /* 0x0000a2000c1e1900 */
[----:B------:R-:W-:Y:S02]  /*0260*/  IABS R18, R10 ;  /* 0x0000000a00127213 */ /* 0x000fe40000000000 */
[----:B------:R-:W-:Y:S02]  /*0270*/  IABS R19, R0 ;  /* 0x0000000000137213 */ /* 0x000fe40000000000 */
[----:B------:R-:W1:Y:S01]  /*0280*/  I2F.RP R21, R18 ;  /* 0x0000001200157306 */ /* 0x000e620000209400 */
[----:B------:R-:W-:Y:S02]  /*0290*/  IABS R20, R17 ;  /* 0x0000001100147213 */ /* 0x000fe40000000000 */
[----:B------:R-:W-:Y:S01]  /*02a0*/  IMAD.MOV R22, RZ, RZ, -R19 ;  /* 0x000000ffff167224 */ /* 0x000fe200078e0a13 */
[----:B---3--:R-:W-:Y:S02]  /*02b0*/  IABS R23, R12 ;  /* 0x0000000c00177213 */ /* 0x008fe40000000000 */
[----:B------:R-:W-:Y:S01]  /*02c0*/  IMAD.HI.U32 R19, R14, R20, RZ ;  /* 0x000000140e137227 */ /* 0x000fe200078e00ff */
[----:B0-----:R-:W-:-:S02]  /*02d0*/  IABS R7, R0 ;  /* 0x0000000000077213 */ /* 0x001fc40000000000 */
[----:B------:R-:W-:Y:S01]  /*02e0*/  LOP3.LUT R6, R17, R0, RZ, 0x3c, !PT ;  /* 0x0000000011067212 */ /* 0x000fe200078e3cff */
[----:B------:R-:W-:-:S03]  /*02f0*/  IMAD R20, R19, R22, R20 ;  /* 0x0000001613147224 */ /* 0x000fc600078e0214 */
[----:B------:R-:W-:Y:S01]  /*0300*/  ISETP.GE.AND P2, PT, R6, RZ, PT ;  /* 0x000000ff0600720c */ /* 0x000fe20003f46270 */
[----:B------:R-:W-:Y:S01]  /*0310*/  IMAD.MOV.U32 R6, RZ, RZ, RZ ;  /* 0x000000ffff067224 */ /* 0x000fe200078e00ff */
[----:B-1----:R-:W0:Y:S01]  /*0320*/  MUFU.RCP R21, R21 ;  /* 0x0000001500157308 */ /* 0x002e220000001000 */
[----:B------:R-:W-:-:S13]  /*0330*/  ISETP.GT.U32.AND P3, PT, R9, R20, PT ;  /* 0x000000140900720c */ /* 0x000fda0003f64070 */
[----:B------:R-:W-:Y:S02]  /*0340*/  @!P3 IMAD.IADD R20, R20, 0x1, -R7 ;  /* 0x000000011414b824 */ /* 0x000fe400078e0a07 */
[----:B------:R-:W-:Y:S01]  /*0350*/  @!P3 VIADD R19, R19, 0x1 ;  /* 0x000000011313b836 */ /* 0x000fe20000000000 */
[----:B0-----:R-:W-:Y:S02]  /*0360*/  IADD3 R7, R21, 0xffffffe, RZ ;  /* 0x0ffffffe15077810 */ /* 0x001fe40007ffe0ff */
[----:B------:R-:W-:Y:S02]  /*0370*/  ISETP.GE.U32.AND P1, PT, R20, R9, PT ;  /* 0x000000091400720c */ /* 0x000fe40003f26070 */
[----:B------:R-:W-:Y:S02]  /*0380*/  ISETP.NE.AND P3, PT, R0, RZ, PT ;  /* 0x000000ff0000720c */ /* 0x000fe40003f65270 */
[----:B------:R-:W0:Y:S01]  /*0390*/  F2I.FTZ.U32.TRUNC.NTZ R7, R7 ;  /* 0x0000000700077305 */ /* 0x000e22000021f000 */
[----:B------:R-:W-:-:S08]  /*03a0*/  IABS R20, R11 ;  /* 0x0000000b00147213 */ /* 0x000fd00000000000 */
        /* <DEDUP_REMOVED lines=24> */
[----:B0-----:R-:W-:Y:S01]  /*0530*/  IMAD.MOV R21, RZ, RZ, -R7 ;  /* 0x000000ffff157224 */ /* 0x001fe200078e0a07 */
[----:B------:R-:W-:-:S03]  /*0540*/  MOV R6, RZ ;  /* 0x000000ff00067202 */ /* 0x000fc60000000f00 */
[----:B------:R-:W-:Y:S01]  /*0550*/  @!P2 IMAD.MOV R18, RZ, RZ, -R18 ;  /* 0x000000ffff12a224 */ /* 0x000fe200078e0a12 */
[----:B------:R-:W-:Y:S01]  /*0560*/  @!P3 LOP3.LUT R18, RZ, R10, RZ, 0x33, !PT ;  /* 0x0000000aff12b212 */ /* 0x000fe200078e33ff */
[----:B------:R-:W-:-:S03]  /*0570*/  IMAD R21, R21, R20, RZ ;  /* 0x0000001415157224 */ /* 0x000fc600078e02ff */
[----:B------:R-:W-:Y:S01]  /*0580*/  IABS R22, R18 ;  /* 0x0000001200167213 */ /* 0x000fe20000000000 */
[----:B------:R-:W-:-:S04]  /*0590*/  IMAD.HI.U32 R6, R7, R21, R6 ;  /* 0x0000001507067227 */ /* 0x000fc800078e0006 */
[----:B------:R-:W-:Y:S02]  /*05a0*/  IMAD.MOV.U32 R7, RZ, RZ, R22 ;  /* 0x000000ffff077224 */ /* 0x000fe400078e0016 */
[----:B------:R-:W-:Y:S02]  /*05b0*/  IMAD.MOV.U32 R21, RZ, RZ, R23 ;  /* 0x000000ffff157224 */ /* 0x000fe400078e0017 */
[----:B------:R-:W-:Y:S02]  /*05c0*/  IMAD.HI.U32 R6, R6, R7, RZ ;  /* 0x0000000706067227 */ /* 0x000fe400078e00ff */
[----:B------:R-:W0:Y:S03]  /*05d0*/  I2F.RP R22, R21 ;  /* 0x0000001500167306 */ /* 0x000e260000209400 */
[----:B------:R-:W-:-:S05]  /*05e0*/  IADD3 R23, -R6, RZ, RZ ;  /* 0x000000ff06177210 */ /* 0x000fca0007ffe1ff */
[----:B------:R-:W-:-:S05]  /*05f0*/  IMAD R7, R20, R23, R7 ;  /* 0x0000001714077224 */ /* 0x000fca00078e0207 */
[----:B------:R-:W-:Y:S01]  /*0600*/  ISETP.GT.U32.AND P3, PT, R20, R7, PT ;  /* 0x000000071400720c */ /* 0x000fe20003f64070 */
[----:B0-----:R-:W0:-:S12]  /*0610*/  MUFU.RCP R22, R22 ;  /* 0x0000001600167308 */ /* 0x001e180000001000 */
[----:B------:R-:W-:Y:S02]  /*0620*/  @!P3 IMAD.IADD R7, R7, 0x1, -R20 ;  /* 0x000000010707b824 */ /* 0x000fe400078e0a14 */
[----:B------:R-:W-:Y:S01]  /*0630*/  @!P3 VIADD R6, R6, 0x1 ;  /* 0x000000010606b836 */ /* 0x000fe20000000000 */
[----:B------:R-:W-:Y:S02]  /*0640*/  ISETP.NE.AND P3, PT, R11, RZ, PT ;  /* 0x000000ff0b00720c */ /* 0x000fe40003f65270 */
[----:B------:R-:W-:Y:S02]  /*0650*/  ISETP.GE.U32.AND P1, PT, R7, R20, PT ;  /* 0x000000140700720c */ /* 0x000fe40003f26070 */
[----:B0-----:R-:W-:Y:S02]  /*0660*/  IADD3 R23, R22, 0xffffffe, RZ ;  /* 0x0ffffffe16177810 */ /* 0x001fe40007ffe0ff */
[----:B------:R-:W-:Y:S02]  /*0670*/  LOP3.LUT R20, R18, R11, RZ, 0x3c, !PT ;  /* 0x0000000b12147212 */ /* 0x000fe400078e3cff */
[----:B------:R-:W0:Y:S02]  /*0680*/  F2I.FTZ.U32.TRUNC.NTZ R7, R23 ;  /* 0x0000001700077305 */ /* 0x000e24000021f000 */
[----:B------:R-:W-:-:S05]  /*0690*/  ISETP.GE.AND P2, PT, R20, RZ, PT ;  /* 0x000000ff1400720c */ /* 0x000fca0003f46270 */
        /* <DEDUP_REMOVED lines=12> */
[----:B------:R-:W-:-:S05]  /*0760*/  IMAD.HI.U32 R6, R6, R7, RZ ;  /* 0x0000000706067227 */ /* 0x000fca00078e00ff */
[----:B------:R-:W-:-:S05]  /*0770*/  IADD3 R6, -R6, RZ, RZ ;  /* 0x000000ff06067210 */ /* 0x000fca0007ffe1ff */
[----:B------:R-:W-:Y:S02]  /*0780*/  IMAD R6, R21, R6, R7 ;  /* 0x0000000615067224 */ /* 0x000fe400078e0207 */
[----:B------:R-:W-:-:S03]  /*0790*/  IMAD.MOV R7, RZ, RZ, -R18 ;  /* 0x000000ffff077224 */ /* 0x000fc600078e0a12 */
[----:B------:R-:W-:Y:S01]  /*07a0*/  ISETP.GT.U32.AND P1, PT, R21, R6, PT ;  /* 0x000000061500720c */ /* 0x000fe20003f24070 */
[----:B------:R-:W-:Y:S01]  /*07b0*/  IMAD R22, R10, R7, R19 ;  /* 0x000000070a167224 */ /* 0x000fe200078e0213 */
[----:B------:R-:W-:-:S03]  /*07c0*/  IADD3 R19, -R19, RZ, RZ ;  /* 0x000000ff13137210 */ /* 0x000fc60007ffe1ff */
[----:B----4-:R-:W-:-:S08]  /*07d0*/  IMAD R7, R22, R13, UR4 ;  /* 0x0000000416077e24 */ /* 0x010fd0000f8e020d */
[----:B------:R-:W-:-:S05]  /*07e0*/  @!P1 IMAD.IADD R6, R6, 0x1, -R21 ;  /* 0x0000000106069824 */ /* 0x000fca00078e0a15 */
[----:B------:R-:W-:-:S13]  /*07f0*/  ISETP.GT.U32.AND P1, PT, R21, R6, PT ;  /* 0x000000061500720c */ /* 0x000fda0003f24070 */
[----:B------:R-:W-:-:S04]  /*0800*/  @!P1 IADD3 R6, R6, -R21, RZ ;  /* 0x8000001506069210 */ /* 0x000fc80007ffe0ff */
[----:B------:R-:W-:-:S04]  /*0810*/  @!P2 IADD3 R6, -R6, RZ, RZ ;  /* 0x000000ff0606a210 */ /* 0x000fc80007ffe1ff */
[----:B------:R-:W-:-:S05]  /*0820*/  SEL R6, R15, R6, !P0 ;  /* 0x000000060f067207 */ /* 0x000fca0004000000 */
[----:B------:R-:W-:Y:S02]  /*0830*/  IMAD.IADD R6, R6, 0x1, R7 ;  /* 0x0000000106067824 */ /* 0x000fe400078e0207 */
[----:B------:R-:W-:Y:S02]  /*0840*/  IMAD R7, R11, R20, R18 ;  /* 0x000000140b077224 */ /* 0x000fe400078e0212 */
        /* <DEDUP_REMOVED lines=9> */
.L_x_516:
        /* <DEDUP_REMOVED lines=10> */
.L_x_576:


//--------------------- .text._ZN17fastertransformer9transposeIfEEvPKT_PS1_iiiiPKfi --------------------------
	.section	.text._ZN17fastertransformer9transposeIfEEvPKT_PS1_iiiiPKfi,"ax",@progbits
	.align	128
        .global         _ZN17fastertransformer9transposeIfEEvPKT_PS1_iiiiPKfi
        .type           _ZN17fastertransformer9transposeIfEEvPKT_PS1_iiiiPKfi,@function
        .size           _ZN17fastertransformer9transposeIfEEvPKT_PS1_iiiiPKfi,(.L_x_577 - _ZN17fastertransformer9transposeIfEEvPKT_PS1_iiiiPKfi)
        .other          _ZN17fastertransformer9transposeIfEEvPKT_PS1_iiiiPKfi,@"STO_CUDA_ENTRY STV_DEFAULT"
_ZN17fastertransformer9transposeIfEEvPKT_PS1_iiiiPKfi:
.text._ZN17fastertransformer9transposeIfEEvPKT_PS1_iiiiPKfi:
[----:B------:R-:W-:Y:S01]  /*0000*/  LDC R1, c[0x0][0x28] ;  /* 0x00000a00ff017b82 */ /* 0x000fe20000000800 */
[----:B------:R-:W0:Y:S07]  /*0010*/  S2R R0, SR_TID.X ;  /* 0x0000000000007919 */ /* 0x000e2e0000002100 */
[----:B------:R-:W1:Y:S01]  /*0020*/  LDC R6, c[0x0][0x238] ;  /* 0x00008e00ff067b82 */ /* 0x000e620000000800 */
[----:B------:R-:W-:-:S07]  /*0030*/  ULDC.64 UR4, c[0x0][0x208] ;  /* 0x0000820000047ab9 */ /* 0x000fce0000000a00 */
[----:B------:R-:W0:Y:S08]  /*0040*/  S2UR UR6, SR_CTAID.X ;  /* 0x00000000000679c3 */ /* 0x000e300000002500 */
[----:B------:R-:W0:Y:S08]  /*0050*/  LDC.64 R4, c[0x0][0x228] ;  /* 0x00008a00ff047b82 */ /* 0x000e300000000a00 */
[----:B------:R-:W2:Y:S01]  /*0060*/  LDC.64 R2, c[0x0][0x210] ;  /* 0x00008400ff027b82 */ /* 0x000ea20000000a00 */
[----:B-1----:R-:W-:Y:S01]  /*0070*/  ISETP.NE.AND P0, PT, R6, 0x2, PT ;  /* 0x000000020600780c */ /* 0x002fe20003f05270 */
[----:B0-----:R-:W-:-:S04]  /*0080*/  IMAD R7, R5, UR6, R0 ;  /* 0x0000000605077c24 */ /* 0x001fc8000f8e0200 */
[----:B--2---:R-:W-:Y:S02]  /*0090*/  IMAD.WIDE R2, R7, 0x4, R2 ;  /* 0x0000000407027825 */ /* 0x004fe400078e0202 */
[----:B------:R-:W0:Y:S06]  /*00a0*/  LDC R7, c[0x0][0x224] ;  /* 0x00008900ff077b82 */ /* 0x000e2c0000000800 */
[----:B------:R-:W2:Y:S01]  /*00b0*/  @P0 LDG.E R6, desc[UR4][R2.64] ;  /* 0x0000000402060981 */ /* 0x000ea2000c1e1900 */
[----:B------:R-:W-:Y:S02]  /*00c0*/  IMAD.MOV.U32 R10, RZ, RZ, RZ ;  /* 0x000000ffff0a7224 */ /* 0x000fe400078e00ff */
[C---:B0-----:R-:W-:Y:S01]  /*00d0*/  IMAD R8, R7.reuse, R4, RZ ;  /* 0x0000000407087224 */ /* 0x041fe200078e02ff */
[----:B------:R-:W0:Y:S01]  /*00e0*/  I2F.U32.RP R9, R7 ;  /* 0x0000000700097306 */ /* 0x000e220000209000 */
[----:B------:R-:W-:-:S03]  /*00f0*/  ISETP.NE.U32.AND P3, PT, R7, RZ, PT ;  /* 0x000000ff0700720c */ /* 0x000fc60003f65070 */
[----:B------:R-:W-:Y:S02]  /*0100*/  IADD3 R15, RZ, -R8, RZ ;  /* 0x80000008ff0f7210 */ /* 0x000fe40007ffe0ff */
[----:B------:R-:W-:Y:S02]  /*0110*/  ISETP.NE.U32.AND P2, PT, R8, RZ, PT ;  /* 0x000000ff0800720c */ /* 0x000fe40003f45070 */
[----:B------:R-:W1:Y:S08]  /*0120*/  I2F.U32.RP R12, R8 ;  /* 0x00000008000c7306 */ /* 0x000e700000209000 */
[----:B0-----:R-:W-:Y:S08]  /*0130*/  MUFU.RCP R9, R9 ;  /* 0x0000000900097308 */ /* 0x001ff00000001000 */
[----:B-1----:R-:W0:Y:S02]  /*0140*/  MUFU.RCP R12, R12 ;  /* 0x0000000c000c7308 */ /* 0x002e240000001000 */
[----:B0-----:R-:W-:-:S06]  /*0150*/  VIADD R13, R12, 0xffffffe ;  /* 0x0ffffffe0c0d7836 */ /* 0x001fcc0000000000 */
[----:B------:R-:W0:Y:S02]  /*0160*/  F2I.FTZ.U32.TRUNC.NTZ R11, R13 ;  /* 0x0000000d000b7305 */ /* 0x000e24000021f000 */
[----:B0-----:R-:W-:-:S04]  /*0170*/  IMAD R15, R15, R11, RZ ;  /* 0x0000000b0f0f7224 */ /* 0x001fc800078e02ff */
[----:B------:R-:W-:-:S06]  /*0180*/  IMAD.HI.U32 R10, R11, R15, R10 ;  /* 0x0000000f0b0a7227 */ /* 0x000fcc00078e000a */
[----:B------:R-:W-:Y:S01]  /*0190*/  IMAD.HI.U32 R11, R10, UR6, RZ ;  /* 0x000000060a0b7c27 */ /* 0x000fe2000f8e00ff */
[----:B------:R-:W-:-:S03]  /*01a0*/  IADD3 R10, R9, 0xffffffe, RZ ;  /* 0x0ffffffe090a7810 */ /* 0x000fc60007ffe0ff */
[----:B------:R-:W-:Y:S02]  /*01b0*/  IMAD.MOV R15, RZ, RZ, -R11 ;  /* 0x000000ffff0f7224 */ /* 0x000fe400078e0a0b */
[----:B------:R0:W1:Y:S02]  /*01c0*/  F2I.FTZ.U32.TRUNC.NTZ R11, R10 ;  /* 0x0000000a000b7305 */ /* 0x000064000021f000 */
[----:B------:R-:W-:-:S05]  /*01d0*/  IMAD R13, R8, R15, UR6 ;  /* 0x00000006080d7e24 */ /* 0x000fca000f8e020f */
[----:B------:R-:W-:Y:S01]  /*01e0*/  ISETP.GE.U32.AND P1, PT, R13, R8, PT ;  /* 0x000000080d00720c */ /* 0x000fe20003f26070 */
[----:B0-----:R-:W-:Y:S01]  /*01f0*/  HFMA2.MMA R10, -RZ, RZ, 0, 0 ;  /* 0x00000000ff0a7435 */ /* 0x001fe200000001ff */
[----:B-1----:R-:W-:-:S11]  /*0200*/  IADD3 R12, RZ, -R11, RZ ;  /* 0x8000000bff0c7210 */ /* 0x002fd60007ffe0ff */
[----:B------:R-:W-:Y:S02]  /*0210*/  @P1 IMAD.IADD R13, R13, 0x1, -R8 ;  /* 0x000000010d0d1824 */ /* 0x000fe400078e0a08 */
[----:B------:R-:W-:-:S03]  /*0220*/  IMAD R9, R12, R7, RZ ;  /* 0x000000070c097224 */ /* 0x000fc600078e02ff */
[----:B------:R-:W-:Y:S01]  /*0230*/  ISETP.GE.U32.AND P1, PT, R13, R8, PT ;  /* 0x000000080d00720c */ /* 0x000fe20003f26070 */
[----:B------:R-:W-:-:S06]  /*0240*/  IMAD.HI.U32 R11, R11, R9, R10 ;  /* 0x000000090b0b7227 */ /* 0x000fcc00078e000a */
[----:B------:R-:W-:-:S05]  /*0250*/  IMAD.HI.U32 R9, R11, UR6, RZ ;  /* 0x000000060b097c27 */ /* 0x000fca000f8e00ff */
[----:B------:R-:W-:Y:S01]  /*0260*/  IADD3 R10, -R9, RZ, RZ ;  /* 0x000000ff090a7210 */ /* 0x000fe20007ffe1ff */
[----:B------:R-:W-:Y:S01]  /*0270*/  @P1 IMAD.IADD R13, R13, 0x1, -R8 ;  /* 0x000000010d0d1824 */ /* 0x000fe200078e0a08 */
[----:B------:R-:W-:-:S03]  /*0280*/  @!P2 LOP3.LUT R13, RZ, R8, RZ, 0x33, !PT ;  /* 0x00000008ff0da212 */ /* 0x000fc600078e33ff */
[----:B------:R-:W-:Y:S02]  /*0290*/  IMAD R10, R7, R10, UR6 ;  /* 0x00000006070a7e24 */ /* 0x000fe4000f8e020a */
[----:B------:R-:W-:-:S03]  /*02a0*/  IMAD.HI.U32 R12, R11, R13, RZ ;  /* 0x0000000d0b0c7227 */ /* 0x000fc600078e00ff */
[----:B------:R-:W-:Y:S01]  /*02b0*/  ISETP.GE.U32.AND P2, PT, R10, R7, PT ;  /* 0x000000070a00720c */ /* 0x000fe20003f46070 */
[----:B------:R-:W-:-:S04]  /*02c0*/  IMAD.MOV R8, RZ, RZ, -R12 ;  /* 0x000000ffff087224 */ /* 0x000fc800078e0a0c */
[----:B------:R-:W-:Y:S01]  /*02d0*/  IMAD R8, R7, R8, R13 ;  /* 0x0000000807087224 */ /* 0x000fe200078e020d */
[----:B------:R-:W-:-:S04]  /*02e0*/  IADD3 R13, -R13, UR6, RZ ;  /* 0x000000060d0d7c10 */ /* 0x000fc8000fffe1ff */
[----:B------:R-:W-:-:S03]  /*02f0*/  ISETP.GE.U32.AND P1, PT, R8, R7, PT ;  /* 0x000000070800720c */ /* 0x000fc60003f26070 */
[----:B------:R-:W-:-:S04]  /*0300*/  @P2 IADD3 R10, R10, -R7, RZ ;  /* 0x800000070a0a2210 */ /* 0x000fc80007ffe0ff */
[----:B------:R-:W-:-:S06]  /*0310*/  ISETP.GE.U32.AND P2, PT, R10, R7, PT ;  /* 0x000000070a00720c */ /* 0x000fcc0003f46070 */
[----:B------:R-:W-:Y:S02]  /*0320*/  @P1 IMAD.IADD R8, R8, 0x1, -R7 ;  /* 0x0000000108081824 */ /* 0x000fe400078e0a07 */
[----:B------:R-:W-:-:S03]  /*0330*/  @P1 VIADD R12, R12, 0x1 ;  /* 0x000000010c0c1836 */ /* 0x000fc60000000000 */
[-C--:B------:R-:W-:Y:S02]  /*0340*/  ISETP.GE.U32.AND P4, PT, R8, R7.reuse, PT ;  /* 0x000000070800720c */ /* 0x080fe40003f86070 */
[----:B------:R-:W0:Y:S01]  /*0350*/  @P0 LDC.64 R8, c[0x0][0x218] ;  /* 0x00008600ff080b82 */ /* 0x000e220000000a00 */
[-C--:B------:R-:W-:Y:S02]  /*0360*/  @P2 IADD3 R10, R10, -R7.reuse, RZ ;  /* 0x800000070a0a2210 */ /* 0x080fe40007ffe0ff */
[----:B------:R-:W-:-:S04]  /*0370*/  LOP3.LUT R7, RZ, R7, RZ, 0x33, !PT ;  /* 0x00000007ff077212 */ /* 0x000fc800078e33ff */
[----:B------:R-:W-:-:S04]  /*0380*/  SEL R11, R7, R10, !P3 ;  /* 0x0000000a070b7207 */ /* 0x000fc80005800000 */
[----:B------:R-:W-:Y:S01]  /*0390*/  @P4 IADD3 R12, R12, 0x1, RZ ;  /* 0x000000010c0c4810 */ /* 0x000fe20007ffe0ff */
[----:B------:R-:W-:-:S03]  /*03a0*/  IMAD R4, R11, R4, R13 ;  /* 0x000000040b047224 */ /* 0x000fc600078e020d */
[----:B------:R-:W-:-:S05]  /*03b0*/  SEL R7, R7, R12, !P3 ;  /* 0x0000000c07077207 */ /* 0x000fca0005800000 */
[----:B------:R-:W-:-:S04]  /*03c0*/  IMAD.IADD R4, R7, 0x1, R4 ;  /* 0x0000000107047824 */ /* 0x000fc800078e0204 */
[----:B------:R-:W-:-:S04]  /*03d0*/  IMAD R7, R4, R5, R0 ;  /* 0x0000000504077224 */ /* 0x000fc800078e0200 */
[----:B0-----:R-:W-:-:S05]  /*03e0*/  @P0 IMAD.WIDE R8, R7, 0x4, R8 ;  /* 0x0000000407080825 */ /* 0x001fca00078e0208 */
[----:B--2---:R0:W-:Y:S01]  /*03f0*/  @P0 STG.E desc[UR4][R8.64], R6 ;  /* 0x0000000608000986 */ /* 0x0041e2000c101904 */
[----:B------:R-:W-:Y:S05]  /*0400*/  @P0 EXIT ;  /* 0x000000000000094d */ /* 0x000fea0003800000 */
[----:B------:R-:W1:Y:S01]  /*0410*/  LDC.64 R4, c[0x0][0x230] ;  /* 0x00008c00ff047b82 */ /* 0x000e620000000a00 */
[----:B------:R-:W2:Y:S01]  /*0420*/  LDG.E R2, desc[UR4][R2.64] ;  /* 0x0000000402027981 */ /* 0x000ea2000c1e1900 */
[----:B------:R-:W-:-:S03]  /*0430*/  ULDC.64 UR6, c[0x0][0x218] ;  /* 0x0000860000067ab9 */ /* 0x000fc60000000a00 */
[----:B-1----:R-:W2:Y:S01]  /*0440*/  LDG.E R5, desc[UR4][R4.64] ;  /* 0x0000000404057981 */ /* 0x002ea2000c1e1900 */
[----:B0-----:R-:W-:-:S04]  /*0450*/  IADD3 R6, P0, R7, UR6, RZ ;  /* 0x0000000607067c10 */ /* 0x001fc8000ff1e0ff */
[----:B------:R-:W-:Y:S01]  /*0460*/  LEA.HI.X.SX32 R7, R7, UR7, 0x1, P0 ;  /* 0x0000000707077c11 */ /* 0x000fe200080f0eff */
[----:B--2---:R-:W-:-:S06]  /*0470*/  FMUL.FTZ R0, R2, R5 ;  /* 0x0000000502007220 */ /* 0x004fcc0000410000 */
[----:B------:R-:W0:Y:S02]  /*0480*/  F2I.S8.NTZ R0, R0 ;  /* 0x0000000000007305 */ /* 0x000e240000202100 */
[----:B0-----:R-:W-:-:S04]  /*0490*/  PRMT R9, R0, 0x8880, RZ ;  /* 0x0000888000097816 */ /* 0x001fc800000000ff */
[----:B------:R-:W-:-:S05]  /*04a0*/  PRMT R9, R9, 0x7710, RZ ;  /* 0x0000771009097816 */ /* 0x000fca00000000ff */
[----:B------:R-:W-:Y:S01]  /*04b0*/  STG.E.U8 desc[UR4][R6.64], R9 ;  /* 0x0000000906007986 */ /* 0x000fe2000c101104 */
[----:B------:R-:W-:Y:S05]  /*04c0*/  EXIT ;  /* 0x000000000000794d */ /* 0x000fea0003800000 */
.L_x_517:
        /* <DEDUP_REMOVED lines=11> */
.L_x_577:


//--------------------- .nv.global.init           --------------------------
	.section	.nv.global.init,"aw",@progbits
	.align	4
.nv.global.init:
	.type		mrg32k3aM1SubSeq,@object
	.size		mrg32k3aM1SubSeq,(mrg32k3aM2SubSeq - mrg32k3aM1SubSeq)
mrg32k3aM1SubSeq:
        /*0000*/ 	.byte	0x0b, 0xcc, 0xee, 0x04, 0x73, 0x29, 0x8b, 0x6f, 0xf6, 0x53, 0x03, 0xf6, 0x23, 0xf6, 0xea, 0xda
        /* <DEDUP_REMOVED lines=125> */
	.type		mrg32k3aM2SubSeq,@object
	.size		mrg32k3aM2SubSeq,(mrg32k3aM1 - mrg32k3aM2SubSeq)
mrg32k3aM2SubSeq:
        /* <DEDUP_REMOVED lines=126> */
	.type		mrg32k3aM1,@object
	.size		mrg32k3aM1,(mrg32k3aM1Seq - mrg32k3aM1)
mrg32k3aM1:
        /* <DEDUP_REMOVED lines=144> */
	.type		mrg32k3aM1Seq,@object
	.size		mrg32k3aM1Seq,(mrg32k3aM2 - mrg32k3aM1Seq)
mrg32k3aM1Seq:
        /* <DEDUP_REMOVED lines=144> */
	.type		mrg32k3aM2,@object
	.size		mrg32k3aM2,(mrg32k3aM2Seq - mrg32k3aM2)
mrg32k3aM2:
        /* <DEDUP_REMOVED lines=144> */
	.type		mrg32k3aM2Seq,@object
	.size		mrg32k3aM2Seq,(precalc_xorwow_matrix - mrg32k3aM2Seq)
mrg32k3aM2Seq:
        /* <DEDUP_REMOVED lines=144> */
	.type		precalc_xorwow_matrix,@object
	.size		precalc_xorwow_matrix,(precalc_xorwow_offset_matrix - precalc_xorwow_matrix)
precalc_xorwow_matrix:
        /* <DEDUP_REMOVED lines=6400> */
	.type		precalc_xorwow_offset_matrix,@object
	.size		precalc_xorwow_offset_matrix,(.L_1 - precalc_xorwow_offset_matrix)
precalc_xorwow_offset_matrix:
        /* <DEDUP_REMOVED lines=6400> */
.L_1:


//--------------------- .nv.shared._ZN17fastertransformer20transpose_attentionsI6__halfEEvPT_PKS2_mmmm --------------------------
	.section	.nv.shared._ZN17fastertransformer20transpose_attentionsI6__halfEEvPT_PKS2_mmmm,"aw",@nobits
	.sectionflags	@""
	.align	16
	.zero		1024


//--------------------- .nv.shared.reserved.0     --------------------------
	.section	.nv.shared.reserved.0,"aw",@nobits
	.weak		__nv_reservedSMEM_offset_0_alias
	.size		__nv_reservedSMEM_offset_0_alias, 0, 0
	.other		__nv_reservedSMEM_offset_0_alias,@"STO_CUDA_RESERVED_SHARED STV_DEFAULT"
__nv_reservedSMEM_offset_0_alias:
	.zero		0


//--------------------- .nv.global                --------------------------
	.section	.nv.global,"aw",@nobits
.nv.global:
	.type		_ZN64_INTERNAL_50569b02_28_unfused_attention_kernels_cu_50ba424c_33194cuda3std6ranges3__45__cpo9iter_moveE,@object
	.size		_ZN64_INTERNAL_50569b02_28_unfused_attention_kernels_cu_50ba424c_33194cuda3std6ranges3__45__cpo9iter_moveE,(_ZN64_INTERNAL_50569b02_28_unfused_attention_kernels_cu_50ba424c_33194cuda3std3__466_GLOBAL__N__50569b02_28_unfused_attention_kernels_cu_50ba424c_33196ignoreE - _ZN64_INTERNAL_50569b02_28_unfused_attention_kernels_cu_50ba424c_33194cuda3std6ranges3__45__cpo9iter_moveE)
_ZN64_INTERNAL_50569b02_28_unfused_attention_kernels_cu_50ba424c_33194cuda3std6ranges3__45__cpo9iter_moveE:
	.zero		1
	.type		_ZN64_INTERNAL_50569b02_28_unfused_attention_kernels_cu_50ba424c_33194cuda3std3__466_GLOBAL__N__50569b02_28_unfused_attention_kernels_cu_50ba424c_33196ignoreE,@object
	.size		_ZN64_INTERNAL_50569b02_28_unfused_attention_kernels_cu_50ba424c_33194cuda3std3__466_GLOBAL__N__50569b02_28_unfused_attention_kernels_cu_50ba424c_33196ignoreE,(_ZN64_INTERNAL_50569b02_28_unfused_attention_kernels_cu_50ba424c_33194cuda3std3__45__cpo4cendE - _ZN64_INTERNAL_50569b02_28_unfused_attention_kernels_cu_50ba424c_33194cuda3std3__466_GLOBAL__N__50569b02_28_unfused_attention_kernels_cu_50ba424c_33196ignoreE)
_ZN64_INTERNAL_50569b02_28_unfused_attention_kernels_cu_50ba424c_33194cuda3std3__466_GLOBAL__N__50569b02_28_unfused_attention_kernels_cu_50ba424c_33196ignoreE:
	.zero		1
	.type		_ZN64_INTERNAL_50569b02_28_unfused_attention_kernels_cu_50ba424c_33194cuda3std3__45__cpo4cendE,@object
	.size		_ZN64_INTERNAL_50569b02_28_unfused_attention_kernels_cu_50ba424c_33194cuda3std3__45__cpo4cendE,(_ZN64_INTERNAL_50569b02_28_unfused_attention_kernels_cu_50ba424c_33194cuda3std3__45__cpo3endE - _ZN64_INTERNAL_50569b02_28_unfused_attention_kernels_cu_50ba424c_33194cuda3std3__45__cpo4cendE)
_ZN64_INTERNAL_50569b02_28_unfused_attention_kernels_cu_50ba424c_33194cuda3std3__45__cpo4cendE:
	.zero		1
	.type		_ZN64_INTERNAL_50569b02_28_unfused_attention_kernels_cu_50ba424c_33194cuda3std3__45__cpo3endE,@object
	.size		_ZN64_INTERNAL_50569b02_28_unfused_attention_kernels_cu_50ba424c_33194cuda3std3__45__cpo3endE,(_ZN64_INTERNAL_50569b02_28_unfused_attention_kernels_cu_50ba424c_33194cuda3std3__48in_placeE - _ZN64_INTERNAL_50569b02_28_unfused_attention_kernels_cu_50ba424c_33194cuda3std3__45__cpo3endE)
_ZN64_INTERNAL_50569b02_28_unfused_attention_kernels_cu_50ba424c_33194cuda3std3__45__cpo3endE:
	.zero		1
	.type		_ZN64_INTERNAL_50569b02_28_unfused_attention_kernels_cu_50ba424c_33194cuda3std3__48in_placeE,@object
	.size		_ZN64_INTERNAL_50569b02_28_unfused_attention_kernels_cu_50ba424c_33194cuda3std3__48in_placeE,(_ZN64_INTERNAL_50569b02_28_unfused_attention_kernels_cu_50ba424c_33194cuda3std6ranges3__45__cpo7advanceE - _ZN64_INTERNAL_50569b02_28_unfused_attention_kernels_cu_50ba424c_33194cuda3std3__48in_placeE)
_ZN64_INTERNAL_50569b02_28_unfused_attention_kernels_cu_50ba424c_33194cuda3std3__48in_placeE:
	.zero		1
	.type		_ZN64_INTERNAL_50569b02_28_unfused_attention_kernels_cu_50ba424c_33194cuda3std6ranges3__45__cpo7advanceE,@object
	.size		_ZN64_INTERNAL_50569b02_28_unfused_attention_kernels_cu_50ba424c_33194cuda3std6ranges3__45__cpo7advanceE,(_ZN64_INTERNAL_50569b02_28_unfused_attention_kernels_cu_50ba424c_33194cuda3std3__45__cpo5beginE - _ZN64_INTERNAL_50569b02_28_unfused_attention_kernels_cu_50ba424c_33194cuda3std6ranges3__45__cpo7advanceE)
_ZN64_INTERNAL_50569b02_28_unfused_attention_kernels_cu_50ba424c_33194cuda3std6ranges3__45__cpo7advanceE:
	.zero		1
	.type		_ZN64_INTERNAL_50569b02_28_unfused_attention_kernels_cu_50ba424c_33194cuda3std3__45__cpo5beginE,@object
	.size		_ZN64_INTERNAL_50569b02_28_unfused_attention_kernels_cu_50ba424c_33194cuda3std3__45__cpo5beginE,(_ZN64_INTERNAL_50569b02_28_unfused_attention_kernels_cu_50ba424c_33194cuda3std3__419piecewise_constructE - _ZN64_INTERNAL_50569b02_28_unfused_attention_kernels_cu_50ba424c_33194cuda3std3__45__cpo5beginE)
_ZN64_INTERNAL_50569b02_28_unfused_attention_kernels_cu_50ba424c_33194cuda3std3__45__cpo5beginE:
	.zero		1
	.type		_ZN64_INTERNAL_50569b02_28_unfused_attention_kernels_cu_50ba424c_33194cuda3std3__419piecewise_constructE,@object
	.size		_ZN64_INTERNAL_50569b02_28_unfused_attention_kernels_cu_50ba424c_33194cuda3std3__419piecewise_constructE,(_ZN64_INTERNAL_50569b02_28_unfused_attention_kernels_cu_50ba424c_33194cuda3std3__45__cpo6cbeginE - _ZN64_INTERNAL_50569b02_28_unfused_attention_kernels_cu_50ba424c_33194cuda3std3__419piecewise_constructE)
_ZN64_INTERNAL_50569b02_28_unfused_attention_kernels_cu_50ba424c_33194cuda3std3__419piecewise_constructE:
	.zero		1
	.type		_ZN64_INTERNAL_50569b02_28_unfused_attention_kernels_cu_50ba424c_33194cuda3std3__45__cpo6cbeginE,@object
	.size		_ZN64_INTERNAL_50569b02_28_unfused_attention_kernels_cu_50ba424c_33194cuda3std3__45__cpo6cbeginE,(_ZN64_INTERNAL_50569b02_28_unfused_attention_kernels_cu_50ba424c_33194cuda3std6ranges3__45__cpo4swapE - _ZN64_INTERNAL_50569b02_28_unfused_attention_kernels_cu_50ba424c_33194cuda3std3__45__cpo6cbeginE)
_ZN64_INTERNAL_50569b02_28_unfused_attention_kernels_cu_50ba424c_33194cuda3std3__45__cpo6cbeginE:
	.zero		1
	.type		_ZN64_INTERNAL_50569b02_28_unfused_attention_kernels_cu_50ba424c_33194cuda3std6ranges3__45__cpo4swapE,@object
	.size		_ZN64_INTERNAL_50569b02_28_unfused_attention_kernels_cu_50ba424c_33194cuda3std6ranges3__45__cpo4swapE,(.L_16 - _ZN64_INTERNAL_50569b02_28_unfused_attention_kernels_cu_50ba424c_33194cuda3std6ranges3__45__cpo4swapE)
_ZN64_INTERNAL_50569b02_28_unfused_attention_kernels_cu_50ba424c_33194cuda3std6ranges3__45__cpo4swapE:
	.zero		1
.L_16:


//--------------------- .nv.shared._ZN17fastertransformer20transpose_attentionsIfEEvPT_PKS1_mmmm --------------------------
	.section	.nv.shared._ZN17fastertransformer20transpose_attentionsIfEEvPT_PKS1_mmmm,"aw",@nobits
	.sectionflags	@""
	.align	16
	.zero		1024


//--------------------- .nv.shared._ZN17fastertransformer38softmax_withRelPosBias_element1_kernelI6__halfEEvPT_PKS2_S5_iiiiif --------------------------
	.section	.nv.shared._ZN17fastertransformer38softmax_withRelPosBias_element1_kernelI6__halfEEvPT_PKS2_S5_iiiiif,"aw",@nobits
	.sectionflags	@""
	.align	16
.nv.shared._ZN17fastertransformer38softmax_withRelPosBias_element1_kernelI6__halfEEvPT_PKS2_S5_iiiiif:
	.zero		1296


//--------------------- .nv.shared._ZN17fastertransformer38softmax_withRelPosBias_element1_kernelIfEEvPT_PKS1_S4_iiiiif --------------------------
	.section	.nv.shared._ZN17fastertransformer38softmax_withRelPosBias_element1_kernelIfEEvPT_PKS1_S4_iiiiif,"aw",@nobits
	.sectionflags	@""
	.align	16
.nv.shared._ZN17fastertransformer38softmax_withRelPosBias_element1_kernelIfEEvPT_PKS1_S4_iiiiif:
	.zero		1296


//--------------------- .nv.shared._ZN17fastertransformer38softmax_withRelPosBias_element2_kernelI7__half26__halfEEvPT_PKS3_S6_iiiiif --------------------------
	.section	.nv.shared._ZN17fastertransformer38softmax_withRelPosBias_element2_kernelI7__half26__halfEEvPT_PKS3_S6_iiiiif,"aw",@nobits
	.sectionflags	@""
	.align	16
.nv.shared._ZN17fastertransformer38softmax_withRelPosBias_element2_kernelI7__half26__halfEEvPT_PKS3_S6_iiiiif:
	.zero		1296


//--------------------- .nv.shared._ZN17fastertransformer38softmax_withRelPosBias_element2_kernelI6float2fEEvPT_PKS2_S5_iiiiif --------------------------
	.section	.nv.shared._ZN17fastertransformer38softmax_withRelPosBias_element2_kernelI6float2fEEvPT_PKS2_S5_iiiiif,"aw",@nobits
	.sectionflags	@""
	.align	16
.nv.shared._ZN17fastertransformer38softmax_withRelPosBias_element2_kernelI6float2fEEvPT_PKS2_S5_iiiiif:
	.zero		1296


//--------------------- .nv.shared._ZN17fastertransformer38softmax_withRelPosBias_element4_kernelINS_5half4E6__halfEEvPT_PKS3_S6_iiiiif --------------------------
	.section	.nv.shared._ZN17fastertransformer38softmax_withRelPosBias_element4_kernelINS_5half4E6__halfEEvPT_PKS3_S6_iiiiif,"aw",@nobits
	.sectionflags	@""
	.align	16
.nv.shared._ZN17fastertransformer38softmax_withRelPosBias_element4_kernelINS_5half4E6__halfEEvPT_PKS3_S6_iiiiif:
	.zero		1296


//--------------------- .nv.shared._ZN17fastertransformer38softmax_withRelPosBias_element4_kernelI6float4fEEvPT_PKS2_S5_iiiiif --------------------------
	.section	.nv.shared._ZN17fastertransformer38softmax_withRelPosBias_element4_kernelI6float4fEEvPT_PKS2_S5_iiiiif,"aw",@nobits
	.sectionflags	@""
	.align	16
.nv.shared._ZN17fastertransformer38softmax_withRelPosBias_element4_kernelI6float4fEEvPT_PKS2_S5_iiiiif:
	.zero		1296


//--------------------- .nv.shared._ZN17fastertransformer22add_head3Size_QKV_biasI6__halfEEvPKT_S4_PS2_S5_S5_iiiii --------------------------
	.section	.nv.shared._ZN17fastertransformer22add_head3Size_QKV_biasI6__halfEEvPKT_S4_PS2_S5_S5_iiiii,"aw",@nobits
	.sectionflags	@""
	.align	16
	.zero		1024


//--------------------- .nv.shared._ZN17fastertransformer22add_head3Size_QKV_biasIfEEvPKT_S3_PS1_S4_S4_iiiii --------------------------
	.section	.nv.shared._ZN17fastertransformer22add_head3Size_QKV_biasIfEEvPKT_S3_PS1_S4_S4_iiiii,"aw",@nobits
	.sectionflags	@""
	.align	16
	.zero		1024


//--------------------- .nv.shared._ZN17fastertransformer24addRelativeAttentionBiasI6__halfEEvPT_PKS2_iii --------------------------
	.section	.nv.shared._ZN17fastertransformer24addRelativeAttentionBiasI6__halfEEvPT_PKS2_iii,"aw",@nobits
	.sectionflags	@""
	.align	16
	.zero		1024


//--------------------- .nv.shared._ZN17fastertransformer24addRelativeAttentionBiasIfEEvPT_PKS1_iii --------------------------
	.section	.nv.shared._ZN17fastertransformer24addRelativeAttentionBiasIfEEvPT_PKS1_iii,"aw",@nobits
	.sectionflags	@""
	.align	16
	.zero		1024


//--------------------- .nv.shared._ZN17fastertransformer24addRelativeAttentionBiasI7__half2EEvPT_PKS2_iii --------------------------
	.section	.nv.shared._ZN17fastertransformer24addRelativeAttentionBiasI7__half2EEvPT_PKS2_iii,"aw",@nobits
	.sectionflags	@""
	.align	16
	.zero		1024


//--------------------- .nv.shared._ZN17fastertransformer32transpose_4d_batch_major_v_cacheI6__halfEEvPT_PKS2_iiii --------------------------
	.section	.nv.shared._ZN17fastertransformer32transpose_4d_batch_major_v_cacheI6__halfEEvPT_PKS2_iiii,"aw",@nobits
	.sectionflags	@""
	.align	16
	.zero		1024


//--------------------- .nv.shared._ZN17fastertransformer32transpose_4d_batch_major_k_cacheI6__halfEEvPT_PKS2_iiii --------------------------
	.section	.nv.shared._ZN17fastertransformer32transpose_4d_batch_major_k_cacheI6__halfEEvPT_PKS2_iiii,"aw",@nobits
	.sectionflags	@""
	.align	16
	.zero		1024


//--------------------- .nv.shared._ZN17fastertransformer32transpose_4d_batch_major_v_cacheIfEEvPT_PKS1_iiii --------------------------
	.section	.nv.shared._ZN17fastertransformer32transpose_4d_batch_major_v_cacheIfEEvPT_PKS1_iiii,"aw",@nobits
	.sectionflags	@""
	.align	16
	.zero		1024


//--------------------- .nv.shared._ZN17fastertransformer32transpose_4d_batch_major_k_cacheIfEEvPT_PKS1_iiii --------------------------
	.section	.nv.shared._ZN17fastertransformer32transpose_4d_batch_major_k_cacheIfEEvPT_PKS1_iiii,"aw",@nobits
	.sectionflags	@""
	.align	16
	.zero		1024


//--------------------- .nv.shared._ZN17fastertransformer12transpose_4dIfEEvPT_S2_iiiiii --------------------------
	.section	.nv.shared._ZN17fastertransformer12transpose_4dIfEEvPT_S2_iiiiii,"aw",@nobits
	.sectionflags	@""
	.align	16
	.zero		1024


//--------------------- .nv.shared._ZN17fastertransformer34add_fusedQKV_bias_transpose_kernelI6__halfLb1EEEvPT_S3_S3_NS_29PrefixPromptBatchWeightsParamIS2_EES3_PKS2_PKiiiiiib --------------------------
	.section	.nv.shared._ZN17fastertransformer34add_fusedQKV_bias_transpose_kernelI6__halfLb1EEEvPT_S3_S3_NS_29PrefixPromptBatchWeightsParamIS2_EES3_PKS2_PKiiiiiib,"aw",@nobits
	.sectionflags	@""
	.align	16
	.zero		1024


//--------------------- .nv.shared._ZN17fastertransformer34add_fusedQKV_bias_transpose_kernelI6__halfLb0EEEvPT_S3_S3_NS_29PrefixPromptBatchWeightsParamIS2_EES3_PKS2_PKiiiiiib --------------------------
	.section	.nv.shared._ZN17fastertransformer34add_fusedQKV_bias_transpose_kernelI6__halfLb0EEEvPT_S3_S3_NS_29PrefixPromptBatchWeightsParamIS2_EES3_PKS2_PKiiiiiib,"aw",@nobits
	.sectionflags	@""
	.align	16
	.zero		1024


//--------------------- .nv.shared._ZN17fastertransformer34add_fusedQKV_bias_transpose_kernelI6__halfEEvPT_S3_S3_S3_PKS2_PKiiiiiiPKfi --------------------------
	.section	.nv.shared._ZN17fastertransformer34add_fusedQKV_bias_transpose_kernelI6__halfEEvPT_S3_S3_S3_PKS2_PKiiiiiiPKfi,"aw",@nobits
	.sectionflags	@""
	.align	16
	.zero		1024


//--------------------- .nv.shared._ZN17fastertransformer34add_fusedQKV_bias_transpose_kernelIfLb1EEEvPT_S2_S2_NS_29PrefixPromptBatchWeightsParamIS1_EES2_PKS1_PKiiiiiib --------------------------
	.section	.nv.shared._ZN17fastertransformer34add_fusedQKV_bias_transpose_kernelIfLb1EEEvPT_S2_S2_NS_29PrefixPromptBatchWeightsParamIS1_EES2_PKS1_PKiiiiiib,"aw",@nobits
	.sectionflags	@""
	.align	16
	.zero		1024


//--------------------- .nv.shared._ZN17fastertransformer34add_fusedQKV_bias_transpose_kernelIfLb0EEEvPT_S2_S2_NS_29PrefixPromptBatchWeightsParamIS1_EES2_PKS1_PKiiiiiib --------------------------
	.section	.nv.shared._ZN17fastertransformer34add_fusedQKV_bias_transpose_kernelIfLb0EEEvPT_S2_S2_NS_29PrefixPromptBatchWeightsParamIS1_EES2_PKS1_PKiiiiiib,"aw",@nobits
	.sectionflags	@""
	.align	16
	.zero		1024


//--------------------- .nv.shared._ZN17fastertransformer34add_fusedQKV_bias_transpose_kernelIfEEvPT_S2_S2_S2_PKS1_PKiiiiiiPKfi --------------------------
	.section	.nv.shared._ZN17fastertransformer34add_fusedQKV_bias_transpose_kernelIfEEvPT_S2_S2_S2_PKS1_PKiiiiiiPKfi,"aw",@nobits
	.sectionflags	@""
	.align	16
	.zero		1024


//--------------------- .nv.shared._ZN17fastertransformer24transpose_remove_paddingI6__halfEEvPKT_PS2_iiiiPKiPKfi --------------------------
	.section	.nv.shared._ZN17fastertransformer24transpose_remove_paddingI6__halfEEvPKT_PS2_iiiiPKiPKfi,"aw",@nobits
	.sectionflags	@""
	.align	16
	.zero		1024


//--------------------- .nv.shared._ZN17fastertransformer24transpose_remove_paddingIfEEvPKT_PS1_iiiiPKiPKfi --------------------------
	.section	.nv.shared._ZN17fastertransformer24transpose_remove_paddingIfEEvPKT_PS1_iiiiPKiPKfi,"aw",@nobits
	.sectionflags	@""
	.align	16
	.zero		1024


//--------------------- .nv.shared._ZN17fastertransformer24transpose_remove_paddingI7__half2EEvPKT_PS2_iiiiPKiPKfi --------------------------
	.section	.nv.shared._ZN17fastertransformer24transpose_remove_paddingI7__half2EEvPKT_PS2_iiiiPKiPKfi,"aw",@nobits
	.sectionflags	@""
	.align	16
	.zero		1024


//--------------------- .nv.shared._ZN17fastertransformer32add_QKV_bias_rebuild_padding_ia3I6__halfEEvPKT_S4_S4_S4_S4_S4_PS2_S5_S5_PKiS4_S4_iiiiS7_ --------------------------
	.section	.nv.shared._ZN17fastertransformer32add_QKV_bias_rebuild_padding_ia3I6__halfEEvPKT_S4_S4_S4_S4_S4_PS2_S5_S5_PKiS4_S4_iiiiS7_,"aw",@nobits
	.sectionflags	@""
	.align	16
	.zero		1024


//--------------------- .nv.shared._ZN17fastertransformer19rebuild_padding_ia3I6__halfEEvPKT_S4_S4_PS2_S5_S5_PKiS4_S4_iiiiS7_ --------------------------
	.section	.nv.shared._ZN17fastertransformer19rebuild_padding_ia3I6__halfEEvPKT_S4_S4_PS2_S5_S5_PKiS4_S4_iiiiS7_,"aw",@nobits
	.sectionflags	@""
	.align	16
	.zero		1024


//--------------------- .nv.shared._ZN17fastertransformer32add_QKV_bias_rebuild_padding_ia3IfEEvPKT_S3_S3_S3_S3_S3_PS1_S4_S4_PKiS3_S3_iiiiS6_ --------------------------
	.section	.nv.shared._ZN17fastertransformer32add_QKV_bias_rebuild_padding_ia3IfEEvPKT_S3_S3_S3_S3_S3_PS1_S4_S4_PKiS3_S3_iiiiS6_,"aw",@nobits
	.sectionflags	@""
	.align	16
	.zero		1024


//--------------------- .nv.shared._ZN17fastertransformer32add_QKV_bias_rebuild_padding_ia3I7__half2EEvPKT_S4_S4_S4_S4_S4_PS2_S5_S5_PKiS4_S4_iiiiS7_ --------------------------
	.section	.nv.shared._ZN17fastertransformer32add_QKV_bias_rebuild_padding_ia3I7__half2EEvPKT_S4_S4_S4_S4_S4_PS2_S5_S5_PKiS4_S4_iiiiS7_,"aw",@nobits
	.sectionflags	@""
	.align	16
	.zero		1024


//--------------------- .nv.shared._ZN17fastertransformer19rebuild_padding_ia3IfEEvPKT_S3_S3_PS1_S4_S4_PKiS3_S3_iiiiS6_ --------------------------
	.section	.nv.shared._ZN17fastertransformer19rebuild_padding_ia3IfEEvPKT_S3_S3_PS1_S4_S4_PKiS3_S3_iiiiS6_,"aw",@nobits
	.sectionflags	@""
	.align	16
	.zero		1024


//--------------------- .nv.shared._ZN17fastertransformer19rebuild_padding_ia3I7__half2EEvPKT_S4_S4_PS2_S5_S5_PKiS4_S4_iiiiS7_ --------------------------
	.section	.nv.shared._ZN17fastertransformer19rebuild_padding_ia3I7__half2EEvPKT_S4_S4_PS2_S5_S5_PKiS4_S4_iiiiS7_,"aw",@nobits
	.sectionflags	@""
	.align	16
	.zero		1024


//--------------------- .nv.shared._ZN17fastertransformer9transposeI6__halfEEvPKT_PS2_iiiiPKfi --------------------------
	.section	.nv.shared._ZN17fastertransformer9transposeI6__halfEEvPKT_PS2_iiiiPKfi,"aw",@nobits
	.sectionflags	@""
	.align	16
	.zero		1024


//--------------------- .nv.shared._ZN17fastertransformer9transposeI7__half2EEvPKT_PS2_iiiiPKfi --------------------------
	.section	.nv.shared._ZN17fastertransformer9transposeI7__half2EEvPKT_PS2_iiiiPKfi,"aw",@nobits
	.sectionflags	@""
	.align	16
	.zero		1024


//--------------------- .nv.shared._ZN17fastertransformer14softmax_kernelI6__halfS1_Li1EEEvPT_PKT0_PKS2_S8_iiiif --------------------------
	.section	.nv.shared._ZN17fastertransformer14softmax_kernelI6__halfS1_Li1EEEvPT_PKT0_PKS2_S8_iiiif,"aw",@nobits
	.sectionflags	@""
	.align	16
.nv.shared._ZN17fastertransformer14softmax_kernelI6__halfS1_Li1EEEvPT_PKT0_PKS2_S8_iiiif:
	.zero		1296


//--------------------- .nv.shared._ZN17fastertransformer14softmax_kernelI6__halfS1_Li2EEEvPT_PKT0_PKS2_S8_iiiif --------------------------
	.section	.nv.shared._ZN17fastertransformer14softmax_kernelI6__halfS1_Li2EEEvPT_PKT0_PKS2_S8_iiiif,"aw",@nobits
	.sectionflags	@""
	.align	16
.nv.shared._ZN17fastertransformer14softmax_kernelI6__halfS1_Li2EEEvPT_PKT0_PKS2_S8_iiiif:
	.zero		1296


//--------------------- .nv.shared._ZN17fastertransformer14softmax_kernelI6__halfS1_Li4EEEvPT_PKT0_PKS2_S8_iiiif --------------------------
	.section	.nv.shared._ZN17fastertransformer14softmax_kernelI6__halfS1_Li4EEEvPT_PKT0_PKS2_S8_iiiif,"aw",@nobits
	.sectionflags	@""
	.align	16
.nv.shared._ZN17fastertransformer14softmax_kernelI6__halfS1_Li4EEEvPT_PKT0_PKS2_S8_iiiif:
	.zero		1296


//--------------------- .nv.shared._ZN17fastertransformer14softmax_kernelI6__halffLi1EEEvPT_PKT0_PKS2_S8_iiiif --------------------------
	.section	.nv.shared._ZN17fastertransformer14softmax_kernelI6__halffLi1EEEvPT_PKT0_PKS2_S8_iiiif,"aw",@nobits
	.sectionflags	@""
	.align	16
.nv.shared._ZN17fastertransformer14softmax_kernelI6__halffLi1EEEvPT_PKT0_PKS2_S8_iiiif:
	.zero		1296


//--------------------- .nv.shared._ZN17fastertransformer14softmax_kernelI6__halffLi2EEEvPT_PKT0_PKS2_S8_iiiif --------------------------
	.section	.nv.shared._ZN17fastertransformer14softmax_kernelI6__halffLi2EEEvPT_PKT0_PKS2_S8_iiiif,"aw",@nobits
	.sectionflags	@""
	.align	16
.nv.shared._ZN17fastertransformer14softmax_kernelI6__halffLi2EEEvPT_PKT0_PKS2_S8_iiiif:
	.zero		1296


//--------------------- .nv.shared._ZN17fastertransformer14softmax_kernelI6__halffLi4EEEvPT_PKT0_PKS2_S8_iiiif --------------------------
	.section	.nv.shared._ZN17fastertransformer14softmax_kernelI6__halffLi4EEEvPT_PKT0_PKS2_S8_iiiif,"aw",@nobits
	.sectionflags	@""
	.align	16
.nv.shared._ZN17fastertransformer14softmax_kernelI6__halffLi4EEEvPT_PKT0_PKS2_S8_iiiif:
	.zero		1296


//--------------------- .nv.shared._ZN17fastertransformer14softmax_kernelIffLi1EEEvPT_PKT0_PKS1_S7_iiiif --------------------------
	.section	.nv.shared._ZN17fastertransformer14softmax_kernelIffLi1EEEvPT_PKT0_PKS1_S7_iiiif,"aw",@nobits
	.sectionflags	@""
	.align	16
.nv.shared._ZN17fastertransformer14softmax_kernelIffLi1EEEvPT_PKT0_PKS1_S7_iiiif:
	.zero		1296


//--------------------- .nv.shared._ZN17fastertransformer17softmax_kernel_h2I6__halfLi1EEEvPT_PKS2_S5_S5_iiiiS2_ --------------------------
	.section	.nv.shared._ZN17fastertransformer17softmax_kernel_h2I6__halfLi1EEEvPT_PKS2_S5_S5_iiiiS2_,"aw",@nobits
	.sectionflags	@""
	.align	16
.nv.shared._ZN17fastertransformer17softmax_kernel_h2I6__halfLi1EEEvPT_PKS2_S5_S5_iiiiS2_:
	.zero		1296


//--------------------- .nv.shared._ZN17fastertransformer20softmax_kernel_h2_v2I6__halfLi1ELi4EEEvPT_PKS2_S5_S5_iiiiS2_ --------------------------
	.section	.nv.shared._ZN17fastertransformer20softmax_kernel_h2_v2I6__halfLi1ELi4EEEvPT_PKS2_S5_S5_iiiiS2_,"aw",@nobits
	.sectionflags	@""
	.align	16
.nv.shared._ZN17fastertransformer20softmax_kernel_h2_v2I6__halfLi1ELi4EEEvPT_PKS2_S5_S5_iiiiS2_:
	.zero		2096


//--------------------- .nv.shared._ZN17fastertransformer14softmax_kernelIffLi2EEEvPT_PKT0_PKS1_S7_iiiif --------------------------
	.section	.nv.shared._ZN17fastertransformer14softmax_kernelIffLi2EEEvPT_PKT0_PKS1_S7_iiiif,"aw",@nobits
	.sectionflags	@""
	.align	16
.nv.shared._ZN17fastertransformer14softmax_kernelIffLi2EEEvPT_PKT0_PKS1_S7_iiiif:
	.zero		1296


//--------------------- .nv.shared._ZN17fastertransformer17softmax_kernel_h2I6__halfLi2EEEvPT_PKS2_S5_S5_iiiiS2_ --------------------------
	.section	.nv.shared._ZN17fastertransformer17softmax_kernel_h2I6__halfLi2EEEvPT_PKS2_S5_S5_iiiiS2_,"aw",@nobits
	.sectionflags	@""
	.align	16
.nv.shared._ZN17fastertransformer17softmax_kernel_h2I6__halfLi2EEEvPT_PKS2_S5_S5_iiiiS2_:
	.zero		1296


//--------------------- .nv.shared._ZN17fastertransformer20softmax_kernel_h2_v2I6__halfLi2ELi4EEEvPT_PKS2_S5_S5_iiiiS2_ --------------------------
	.section	.nv.shared._ZN17fastertransformer20softmax_kernel_h2_v2I6__halfLi2ELi4EEEvPT_PKS2_S5_S5_iiiiS2_,"aw",@nobits
	.sectionflags	@""
	.align	16
.nv.shared._ZN17fastertransformer20softmax_kernel_h2_v2I6__halfLi2ELi4EEEvPT_PKS2_S5_S5_iiiiS2_:
	.zero		2096


//--------------------- .nv.shared._ZN17fastertransformer14softmax_kernelIffLi4EEEvPT_PKT0_PKS1_S7_iiiif --------------------------
	.section	.nv.shared._ZN17fastertransformer14softmax_kernelIffLi4EEEvPT_PKT0_PKS1_S7_iiiif,"aw",@nobits
	.sectionflags	@""
	.align	16
.nv.shared._ZN17fastertransformer14softmax_kernelIffLi4EEEvPT_PKT0_PKS1_S7_iiiif:
	.zero		1296


//--------------------- .nv.shared._ZN17fastertransformer17softmax_kernel_h2I6__halfLi4EEEvPT_PKS2_S5_S5_iiiiS2_ --------------------------
	.section	.nv.shared._ZN17fastertransformer17softmax_kernel_h2I6__halfLi4EEEvPT_PKS2_S5_S5_iiiiS2_,"aw",@nobits
	.sectionflags	@""
	.align	16
.nv.shared._ZN17fastertransformer17softmax_kernel_h2I6__halfLi4EEEvPT_PKS2_S5_S5_iiiiS2_:
	.zero		1296


//--------------------- .nv.shared._ZN17fastertransformer20softmax_kernel_h2_v2I6__halfLi4ELi4EEEvPT_PKS2_S5_S5_iiiiS2_ --------------------------
	.section	.nv.shared._ZN17fastertransformer20softmax_kernel_h2_v2I6__halfLi4ELi4EEEvPT_PKS2_S5_S5_iiiiS2_,"aw",@nobits
	.sectionflags	@""
	.align	16
.nv.shared._ZN17fastertransformer20softmax_kernel_h2_v2I6__halfLi4ELi4EEEvPT_PKS2_S5_S5_iiiiS2_:
	.zero		2096


//--------------------- .nv.shared._ZN17fastertransformer15QKVIA3TransposeI6__halfEEvPT_S3_S3_PKS2_S5_S5_PKiS5_S5_iiii --------------------------
	.section	.nv.shared._ZN17fastertransformer15QKVIA3TransposeI6__halfEEvPT_S3_S3_PKS2_S5_S5_PKiS5_S5_iiii,"aw",@nobits
	.sectionflags	@""
	.align	16
	.zero		1024


//--------------------- .nv.shared._ZN17fastertransformer22addQKVBiasIA3TransposeI6__halfEEvPT_S3_S3_PKS2_S5_S5_S5_S5_S5_PKiS5_S5_iiii --------------------------
	.section	.nv.shared._ZN17fastertransformer22addQKVBiasIA3TransposeI6__halfEEvPT_S3_S3_PKS2_S5_S5_S5_S5_S5_PKiS5_S5_iiii,"aw",@nobits
	.sectionflags	@""
	.align	16
	.zero		1024


//--------------------- .nv.shared._ZN17fastertransformer15QKVIA3TransposeI7__half2EEvPT_S3_S3_PKS2_S5_S5_PKiS5_S5_iiii --------------------------
	.section	.nv.shared._ZN17fastertransformer15QKVIA3TransposeI7__half2EEvPT_S3_S3_PKS2_S5_S5_PKiS5_S5_iiii,"aw",@nobits
	.sectionflags	@""
	.align	16
	.zero		1024


//--------------------- .nv.shared._ZN17fastertransformer22addQKVBiasIA3TransposeI7__half2EEvPT_S3_S3_PKS2_S5_S5_S5_S5_S5_PKiS5_S5_iiii --------------------------
	.section	.nv.shared._ZN17fastertransformer22addQKVBiasIA3TransposeI7__half2EEvPT_S3_S3_PKS2_S5_S5_S5_S5_S5_PKiS5_S5_iiii,"aw",@nobits
	.sectionflags	@""
	.align	16
	.zero		1024


//--------------------- .nv.shared._ZN17fastertransformer15QKVIA3TransposeIfEEvPT_S2_S2_PKS1_S4_S4_PKiS4_S4_iiii --------------------------
	.section	.nv.shared._ZN17fastertransformer15QKVIA3TransposeIfEEvPT_S2_S2_PKS1_S4_S4_PKiS4_S4_iiii,"aw",@nobits
	.sectionflags	@""
	.align	16
	.zero		1024


//--------------------- .nv.shared._ZN17fastertransformer22addQKVBiasIA3TransposeIfEEvPT_S2_S2_PKS1_S4_S4_S4_S4_S4_PKiS4_S4_iiii --------------------------
	.section	.nv.shared._ZN17fastertransformer22addQKVBiasIA3TransposeIfEEvPT_S2_S2_PKS1_S4_S4_S4_S4_S4_PKiS4_S4_iiii,"aw",@nobits
	.sectionflags	@""
	.align	16
	.zero		1024


//--------------------- .nv.shared._ZN17fastertransformer22add_head3Size_QKV_biasI7__half2EEvPKT_S4_PS2_S5_S5_iiiii --------------------------
	.section	.nv.shared._ZN17fastertransformer22add_head3Size_QKV_biasI7__half2EEvPKT_S4_PS2_S5_S5_iiiii,"aw",@nobits
	.sectionflags	@""
	.align	16
	.zero		1024


//--------------------- .nv.shared._ZN17fastertransformer22add_head3Size_QKV_biasI6float2EEvPKT_S4_PS2_S5_S5_iiiii --------------------------
	.section	.nv.shared._ZN17fastertransformer22add_head3Size_QKV_biasI6float2EEvPKT_S4_PS2_S5_S5_iiiii,"aw",@nobits
	.sectionflags	@""
	.align	16
	.zero		1024


//--------------------- .nv.shared._ZN17fastertransformer12transpose_4dI6__halfEEvPT_S3_iiiiii --------------------------
	.section	.nv.shared._ZN17fastertransformer12transpose_4dI6__halfEEvPT_S3_iiiiii,"aw",@nobits
	.sectionflags	@""
	.align	16
	.zero		1024


//--------------------- .nv.shared._ZN17fastertransformer9transposeIfEEvPKT_PS1_iiiiPKfi --------------------------
	.section	.nv.shared._ZN17fastertransformer9transposeIfEEvPKT_PS1_iiiiPKfi,"aw",@nobits
	.sectionflags	@""
	.align	16
	.zero		1024


//--------------------- .nv.constant0._ZN17fastertransformer20transpose_attentionsI6__halfEEvPT_PKS2_mmmm --------------------------
	.section	.nv.constant0._ZN17fastertransformer20transpose_attentionsI6__halfEEvPT_PKS2_mmmm,"a",@progbits
	.sectionflags	@""
	.align	4
.nv.constant0._ZN17fastertransformer20transpose_attentionsI6__halfEEvPT_PKS2_mmmm:
	.zero		576


//--------------------- .nv.constant0._ZN17fastertransformer20transpose_attentionsIfEEvPT_PKS1_mmmm --------------------------
	.section	.nv.constant0._ZN17fastertransformer20transpose_attentionsIfEEvPT_PKS1_mmmm,"a",@progbits
	.sectionflags	@""
	.align	4
.nv.constant0._ZN17fastertransformer20transpose_attentionsIfEEvPT_PKS1_mmmm:
	.zero		576


//--------------------- .nv.constant0._ZN17fastertransformer38softmax_withRelPosBias_element1_kernelI6__halfEEvPT_PKS2_S5_iiiiif --------------------------
	.section	.nv.constant0._ZN17fastertransformer38softmax_withRelPosBias_element1_kernelI6__halfEEvPT_PKS2_S5_iiiiif,"a",@progbits
	.sectionflags	@""
	.align	4
.nv.constant0._ZN17fastertransformer38softmax_withRelPosBias_element1_kernelI6__halfEEvPT_PKS2_S5_iiiiif:
	.zero		576


//--------------------- .nv.constant0._ZN17fastertransformer38softmax_withRelPosBias_element1_kernelIfEEvPT_PKS1_S4_iiiiif --------------------------
	.section	.nv.constant0._ZN17fastertransformer38softmax_withRelPosBias_element1_kernelIfEEvPT_PKS1_S4_iiiiif,"a",@progbits
	.sectionflags	@""
	.align	4
.nv.constant0._ZN17fastertransformer38softmax_withRelPosBias_element1_kernelIfEEvPT_PKS1_S4_iiiiif:
	.zero		576


//--------------------- .nv.constant0._ZN17fastertransformer38softmax_withRelPosBias_element2_kernelI7__half26__halfEEvPT_PKS3_S6_iiiiif --------------------------
	.section	.nv.constant0._ZN17fastertransformer38softmax_withRelPosBias_element2_kernelI7__half26__halfEEvPT_PKS3_S6_iiiiif,"a",@progbits
	.sectionflags	@""
	.align	4
.nv.constant0._ZN17fastertransformer38softmax_withRelPosBias_element2_kernelI7__half26__halfEEvPT_PKS3_S6_iiiiif:
	.zero		576


//--------------------- .nv.constant0._ZN17fastertransformer38softmax_withRelPosBias_element2_kernelI6float2fEEvPT_PKS2_S5_iiiiif --------------------------
	.section	.nv.constant0._ZN17fastertransformer38softmax_withRelPosBias_element2_kernelI6float2fEEvPT_PKS2_S5_iiiiif,"a",@progbits
	.sectionflags	@""
	.align	4
.nv.constant0._ZN17fastertransformer38softmax_withRelPosBias_element2_kernelI6float2fEEvPT_PKS2_S5_iiiiif:
	.zero		576


//--------------------- .nv.constant0._ZN17fastertransformer38softmax_withRelPosBias_element4_kernelINS_5half4E6__halfEEvPT_PKS3_S6_iiiiif --------------------------
	.section	.nv.constant0._ZN17fastertransformer38softmax_withRelPosBias_element4_kernelINS_5half4E6__halfEEvPT_PKS3_S6_iiiiif,"a",@progbits
	.sectionflags	@""
	.align	4
.nv.constant0._ZN17fastertransformer38softmax_withRelPosBias_element4_kernelINS_5half4E6__halfEEvPT_PKS3_S6_iiiiif:
	.zero		576


//--------------------- .nv.constant0._ZN17fastertransformer38softmax_withRelPosBias_element4_kernelI6float4fEEvPT_PKS2_S5_iiiiif --------------------------
	.section	.nv.constant0._ZN17fastertransformer38softmax_withRelPosBias_element4_kernelI6float4fEEvPT_PKS2_S5_iiiiif,"a",@progbits
	.sectionflags	@""
	.align	4
.nv.constant0._ZN17fastertransformer38softmax_withRelPosBias_element4_kernelI6float4fEEvPT_PKS2_S5_iiiiif:
	.zero		576


//--------------------- .nv.constant0._ZN17fastertransformer22add_head3Size_QKV_biasI6__halfEEvPKT_S4_PS2_S5_S5_iiiii --------------------------
	.section	.nv.constant0._ZN17fastertransformer22add_head3Size_QKV_biasI6__halfEEvPKT_S4_PS2_S5_S5_iiiii,"a",@progbits
	.sectionflags	@""
	.align	4
.nv.constant0._ZN17fastertransformer22add_head3Size_QKV_biasI6__halfEEvPKT_S4_PS2_S5_S5_iiiii:
	.zero		588


//--------------------- .nv.constant0._ZN17fastertransformer22add_head3Size_QKV_biasIfEEvPKT_S3_PS1_S4_S4_iiiii --------------------------
	.section	.nv.constant0._ZN17fastertransformer22add_head3Size_QKV_biasIfEEvPKT_S3_PS1_S4_S4_iiiii,"a",@progbits
	.sectionflags	@""
	.align	4
.nv.constant0._ZN17fastertransformer22add_head3Size_QKV_biasIfEEvPKT_S3_PS1_S4_S4_iiiii:
	.zero		588


//--------------------- .nv.constant0._ZN17fastertransformer24addRelativeAttentionBiasI6__halfEEvPT_PKS2_iii --------------------------
	.section	.nv.constant0._ZN17fastertransformer24addRelativeAttentionBiasI6__halfEEvPT_PKS2_iii,"a",@progbits
	.sectionflags	@""
	.align	4
.nv.constant0._ZN17fastertransformer24addRelativeAttentionBiasI6__halfEEvPT_PKS2_iii:
	.zero		556


//--------------------- .nv.constant0._ZN17fastertransformer24addRelativeAttentionBiasIfEEvPT_PKS1_iii --------------------------
	.section	.nv.constant0._ZN17fastertransformer24addRelativeAttentionBiasIfEEvPT_PKS1_iii,"a",@progbits
	.sectionflags	@""
	.align	4
.nv.constant0._ZN17fastertransformer24addRelativeAttentionBiasIfEEvPT_PKS1_iii:
	.zero		556


//--------------------- .nv.constant0._ZN17fastertransformer24addRelativeAttentionBiasI7__half2EEvPT_PKS2_iii --------------------------
	.section	.nv.constant0._ZN17fastertransformer24addRelativeAttentionBiasI7__half2EEvPT_PKS2_iii,"a",@progbits
	.sectionflags	@""
	.align	4
.nv.constant0._ZN17fastertransformer24addRelativeAttentionBiasI7__half2EEvPT_PKS2_iii:
	.zero		556


//--------------------- .nv.constant0._ZN17fastertransformer32transpose_4d_batch_major_v_cacheI6__halfEEvPT_PKS2_iiii --------------------------
	.section	.nv.constant0._ZN17fastertransformer32transpose_4d_batch_major_v_cacheI6__halfEEvPT_PKS2_iiii,"a",@progbits
	.sectionflags	@""
	.align	4
.nv.constant0._ZN17fastertransformer32transpose_4d_batch_major_v_cacheI6__halfEEvPT_PKS2_iiii:
	.zero		560


//--------------------- .nv.constant0._ZN17fastertransformer32transpose_4d_batch_major_k_cacheI6__halfEEvPT_PKS2_iiii --------------------------
	.section	.nv.constant0._ZN17fastertransformer32transpose_4d_batch_major_k_cacheI6__halfEEvPT_PKS2_iiii,"a",@progbits
	.sectionflags	@""
	.align	4
.nv.constant0._ZN17fastertransformer32transpose_4d_batch_major_k_cacheI6__halfEEvPT_PKS2_iiii:
	.zero		560


//--------------------- .nv.constant0._ZN17fastertransformer32transpose_4d_batch_major_v_cacheIfEEvPT_PKS1_iiii --------------------------
	.section	.nv.constant0._ZN17fastertransformer32transpose_4d_batch_major_v_cacheIfEEvPT_PKS1_iiii,"a",@progbits
	.sectionflags	@""
	.align	4
.nv.constant0._ZN17fastertransformer32transpose_4d_batch_major_v_cacheIfEEvPT_PKS1_iiii:
	.zero		560


//--------------------- .nv.constant0._ZN17fastertransformer32transpose_4d_batch_major_k_cacheIfEEvPT_PKS1_iiii --------------------------
	.section	.nv.constant0._ZN17fastertransformer32transpose_4d_batch_major_k_cacheIfEEvPT_PKS1_iiii,"a",@progbits
	.sectionflags	@""
	.align	4
.nv.constant0._ZN17fastertransformer32transpose_4d_batch_major_k_cacheIfEEvPT_PKS1_iiii:
	.zero		560


//--------------------- .nv.constant0._ZN17fastertransformer12transpose_4dIfEEvPT_S2_iiiiii --------------------------
	.section	.nv.constant0._ZN17fastertransformer12transpose_4dIfEEvPT_S2_iiiiii,"a",@progbits
	.sectionflags	@""
	.align	4
.nv.constant0._ZN17fastertransformer12transpose_4dIfEEvPT_S2_iiiiii:
	.zero		568


//--------------------- .nv.constant0._ZN17fastertransformer34add_fusedQKV_bias_transpose_kernelI6__halfLb1EEEvPT_S3_S3_NS_29PrefixPromptBatchWeightsParamIS2_EES3_PKS2_PKiiiiiib --------------------------
	.section	.nv.constant0._ZN17fastertransformer34add_fusedQKV_bias_transpose_kernelI6__halfLb1EEEvPT_S3_S3_NS_29PrefixPromptBatchWeightsParamIS2_EES3_PKS2_PKiiiiiib,"a",@progbits
	.sectionflags	@""
	.align	4
.nv.constant0._ZN17fastertransformer34add_fusedQKV_bias_transpose_kernelI6__halfLb1EEEvPT_S3_S3_NS_29PrefixPromptBatchWeightsParamIS2_EES3_PKS2_PKiiiiiib:
	.zero		629


//--------------------- .nv.constant0._ZN17fastertransformer34add_fusedQKV_bias_transpose_kernelI6__halfLb0EEEvPT_S3_S3_NS_29PrefixPromptBatchWeightsParamIS2_EES3_PKS2_PKiiiiiib --------------------------
	.section	.nv.constant0._ZN17fastertransformer34add_fusedQKV_bias_transpose_kernelI6__halfLb0EEEvPT_S3_S3_NS_29PrefixPromptBatchWeightsParamIS2_EES3_PKS2_PKiiiiiib,"a",@progbits
	.sectionflags	@""
	.align	4
.nv.constant0._ZN17fastertransformer34add_fusedQKV_bias_transpose_kernelI6__halfLb0EEEvPT_S3_S3_NS_29PrefixPromptBatchWeightsParamIS2_EES3_PKS2_PKiiiiiib:
	.zero		629


//--------------------- .nv.constant0._ZN17fastertransformer34add_fusedQKV_bias_transpose_kernelI6__halfEEvPT_S3_S3_S3_PKS2_PKiiiiiiPKfi --------------------------
	.section	.nv.constant0._ZN17fastertransformer34add_fusedQKV_bias_transpose_kernelI6__halfEEvPT_S3_S3_S3_PKS2_PKiiiiiiPKfi,"a",@progbits
	.sectionflags	@""
	.align	4
.nv.constant0._ZN17fastertransformer34add_fusedQKV_bias_transpose_kernelI6__halfEEvPT_S3_S3_S3_PKS2_PKiiiiiiPKfi:
	.zero		612


//--------------------- .nv.constant0._ZN17fastertransformer34add_fusedQKV_bias_transpose_kernelIfLb1EEEvPT_S2_S2_NS_29PrefixPromptBatchWeightsParamIS1_EES2_PKS1_PKiiiiiib --------------------------
	.section	.nv.constant0._ZN17fastertransformer34add_fusedQKV_bias_transpose_kernelIfLb1EEEvPT_S2_S2_NS_29PrefixPromptBatchWeightsParamIS1_EES2_PKS1_PKiiiiiib,"a",@progbits
	.sectionflags	@""
	.align	4
.nv.constant0._ZN17fastertransformer34add_fusedQKV_bias_transpose_kernelIfLb1EEEvPT_S2_S2_NS_29PrefixPromptBatchWeightsParamIS1_EES2_PKS1_PKiiiiiib:
	.zero		629


//--------------------- .nv.constant0._ZN17fastertransformer34add_fusedQKV_bias_transpose_kernelIfLb0EEEvPT_S2_S2_NS_29PrefixPromptBatchWeightsParamIS1_EES2_PKS1_PKiiiiiib --------------------------
	.section	.nv.constant0._ZN17fastertransformer34add_fusedQKV_bias_transpose_kernelIfLb0EEEvPT_S2_S2_NS_29PrefixPromptBatchWeightsParamIS1_EES2_PKS1_PKiiiiiib,"a",@progbits
	.sectionflags	@""
	.align	4
.nv.constant0._ZN17fastertransformer34add_fusedQKV_bias_transpose_kernelIfLb0EEEvPT_S2_S2_NS_29PrefixPromptBatchWeightsParamIS1_EES2_PKS1_PKiiiiiib:
	.zero		629


//--------------------- .nv.constant0._ZN17fastertransformer34add_fusedQKV_bias_transpose_kernelIfEEvPT_S2_S2_S2_PKS1_PKiiiiiiPKfi --------------------------
	.section	.nv.constant0._ZN17fastertransformer34add_fusedQKV_bias_transpose_kernelIfEEvPT_S2_S2_S2_PKS1_PKiiiiiiPKfi,"a",@progbits
	.sectionflags	@""
	.align	4
.nv.constant0._ZN17fastertransformer34add_fusedQKV_bias_transpose_kernelIfEEvPT_S2_S2_S2_PKS1_PKiiiiiiPKfi:
	.zero		612


//--------------------- .nv.constant0._ZN17fastertransformer24transpose_remove_paddingI6__halfEEvPKT_PS2_iiiiPKiPKfi --------------------------
	.section	.nv.constant0._ZN17fastertransformer24transpose_remove_paddingI6__halfEEvPKT_PS2_iiiiPKiPKfi,"a",@progbits
	.sectionflags	@""
	.align	4
.nv.constant0._ZN17fastertransformer24transpose_remove_paddingI6__halfEEvPKT_PS2_iiiiPKiPKfi:
	.zero		580


//--------------------- .nv.constant0._ZN17fastertransformer24transpose_remove_paddingIfEEvPKT_PS1_iiiiPKiPKfi --------------------------
	.section	.nv.constant0._ZN17fastertransformer24transpose_remove_paddingIfEEvPKT_PS1_iiiiPKiPKfi,"a",@progbits
	.sectionflags	@""
	.align	4
.nv.constant0._ZN17fastertransformer24transpose_remove_paddingIfEEvPKT_PS1_iiiiPKiPKfi:
	.zero		580


//--------------------- .nv.constant0._ZN17fastertransformer24transpose_remove_paddingI7__half2EEvPKT_PS2_iiiiPKiPKfi --------------------------
	.section	.nv.constant0._ZN17fastertransformer24transpose_remove_paddingI7__half2EEvPKT_PS2_iiiiPKiPKfi,"a",@progbits
	.sectionflags	@""
	.align	4
.nv.constant0._ZN17fastertransformer24transpose_remove_paddingI7__half2EEvPKT_PS2_iiiiPKiPKfi:
	.zero		580


//--------------------- .nv.constant0._ZN17fastertransformer32add_QKV_bias_rebuild_padding_ia3I6__halfEEvPKT_S4_S4_S4_S4_S4_PS2_S5_S5_PKiS4_S4_iiiiS7_ --------------------------
	.section	.nv.constant0._ZN17fastertransformer32add_QKV_bias_rebuild_padding_ia3I6__halfEEvPKT_S4_S4_S4_S4_S4_PS2_S5_S5_PKiS4_S4_iiiiS7_,"a",@progbits
	.sectionflags	@""
	.align	4
.nv.constant0._ZN17fastertransformer32add_QKV_bias_rebuild_padding_ia3I6__halfEEvPKT_S4_S4_S4_S4_S4_PS2_S5_S5_PKiS4_S4_iiiiS7_:
	.zero		648


//--------------------- .nv.constant0._ZN17fastertransformer19rebuild_padding_ia3I6__halfEEvPKT_S4_S4_PS2_S5_S5_PKiS4_S4_iiiiS7_ --------------------------
	.section	.nv.constant0._ZN17fastertransformer19rebuild_padding_ia3I6__halfEEvPKT_S4_S4_PS2_S5_S5_PKiS4_S4_iiiiS7_,"a",@progbits
	.sectionflags	@""
	.align	4
.nv.constant0._ZN17fastertransformer19rebuild_padding_ia3I6__halfEEvPKT_S4_S4_PS2_S5_S5_PKiS4_S4_iiiiS7_:
	.zero		624


//--------------------- .nv.constant0._ZN17fastertransformer32add_QKV_bias_rebuild_padding_ia3IfEEvPKT_S3_S3_S3_S3_S3_PS1_S4_S4_PKiS3_S3_iiiiS6_ --------------------------
	.section	.nv.constant0._ZN17fastertransformer32add_QKV_bias_rebuild_padding_ia3IfEEvPKT_S3_S3_S3_S3_S3_PS1_S4_S4_PKiS3_S3_iiiiS6_,"a",@progbits
	.sectionflags	@""
	.align	4
.nv.constant0._ZN17fastertransformer32add_QKV_bias_rebuild_padding_ia3IfEEvPKT_S3_S3_S3_S3_S3_PS1_S4_S4_PKiS3_S3_iiiiS6_:
	.zero		648


//--------------------- .nv.constant0._ZN17fastertransformer32add_QKV_bias_rebuild_padding_ia3I7__half2EEvPKT_S4_S4_S4_S4_S4_PS2_S5_S5_PKiS4_S4_iiiiS7_ --------------------------
	.section	.nv.constant0._ZN17fastertransformer32add_QKV_bias_rebuild_padding_ia3I7__half2EEvPKT_S4_S4_S4_S4_S4_PS2_S5_S5_PKiS4_S4_iiiiS7_,"a",@progbits
	.sectionflags	@""
	.align	4
.nv.constant0._ZN17fastertransformer32add_QKV_bias_rebuild_padding_ia3I7__half2EEvPKT_S4_S4_S4_S4_S4_PS2_S5_S5_PKiS4_S4_iiiiS7_:
	.zero		648


//--------------------- .nv.constant0._ZN17fastertransformer19rebuild_padding_ia3IfEEvPKT_S3_S3_PS1_S4_S4_PKiS3_S3_iiiiS6_ --------------------------
	.section	.nv.constant0._ZN17fastertransformer19rebuild_padding_ia3IfEEvPKT_S3_S3_PS1_S4_S4_PKiS3_S3_iiiiS6_,"a",@progbits
	.sectionflags	@""
	.align	4
.nv.constant0._ZN17fastertransformer19rebuild_padding_ia3IfEEvPKT_S3_S3_PS1_S4_S4_PKiS3_S3_iiiiS6_:
	.zero		624


//--------------------- .nv.constant0._ZN17fastertransformer19rebuild_padding_ia3I7__half2EEvPKT_S4_S4_PS2_S5_S5_PKiS4_S4_iiiiS7_ --------------------------
	.section	.nv.constant0._ZN17fastertransformer19rebuild_padding_ia3I7__half2EEvPKT_S4_S4_PS2_S5_S5_PKiS4_S4_iiiiS7_,"a",@progbits
	.sectionflags	@""
	.align	4
.nv.constant0._ZN17fastertransformer19rebuild_padding_ia3I7__half2EEvPKT_S4_S4_PS2_S5_S5_PKiS4_S4_iiiiS7_:
	.zero		624


//--------------------- .nv.constant0._ZN17fastertransformer9transposeI6__halfEEvPKT_PS2_iiiiPKfi --------------------------
	.section	.nv.constant0._ZN17fastertransformer9transposeI6__halfEEvPKT_PS2_iiiiPKfi,"a",@progbits
	.sectionflags	@""
	.align	4
.nv.constant0._ZN17fastertransformer9transposeI6__halfEEvPKT_PS2_iiiiPKfi:
	.zero		572


//--------------------- .nv.constant0._ZN17fastertransformer9transposeI7__half2EEvPKT_PS2_iiiiPKfi --------------------------
	.section	.nv.constant0._ZN17fastertransformer9transposeI7__half2EEvPKT_PS2_iiiiPKfi,"a",@progbits
	.sectionflags	@""
	.align	4
.nv.constant0._ZN17fastertransformer9transposeI7__half2EEvPKT_PS2_iiiiPKfi:
	.zero		572


//--------------------- .nv.constant0._ZN17fastertransformer14softmax_kernelI6__halfS1_Li1EEEvPT_PKT0_PKS2_S8_iiiif --------------------------
	.section	.nv.constant0._ZN17fastertransformer14softmax_kernelI6__halfS1_Li1EEEvPT_PKT0_PKS2_S8_iiiif,"a",@progbits
	.sectionflags	@""
	.align	4
.nv.constant0._ZN17fastertransformer14softmax_kernelI6__halfS1_Li1EEEvPT_PKT0_PKS2_S8_iiiif:
	.zero		580


//--------------------- .nv.constant0._ZN17fastertransformer14softmax_kernelI6__halfS1_Li2EEEvPT_PKT0_PKS2_S8_iiiif --------------------------
	.section	.nv.constant0._ZN17fastertransformer14softmax_kernelI6__halfS1_Li2EEEvPT_PKT0_PKS2_S8_iiiif,"a",@progbits
	.sectionflags	@""
	.align	4
.nv.constant0._ZN17fastertransformer14softmax_kernelI6__halfS1_Li2EEEvPT_PKT0_PKS2_S8_iiiif:
	.zero		580


//--------------------- .nv.constant0._ZN17fastertransformer14softmax_kernelI6__halfS1_Li4EEEvPT_PKT0_PKS2_S8_iiiif --------------------------
	.section	.nv.constant0._ZN17fastertransformer14softmax_kernelI6__halfS1_Li4EEEvPT_PKT0_PKS2_S8_iiiif,"a",@progbits
	.sectionflags	@""
	.align	4
.nv.constant0._ZN17fastertransformer14softmax_kernelI6__halfS1_Li4EEEvPT_PKT0_PKS2_S8_iiiif:
	.zero		580


//--------------------- .nv.constant0._ZN17fastertransformer14softmax_kernelI6__halffLi1EEEvPT_PKT0_PKS2_S8_iiiif --------------------------
	.section	.nv.constant0._ZN17fastertransformer14softmax_kernelI6__halffLi1EEEvPT_PKT0_PKS2_S8_iiiif,"a",@progbits
	.sectionflags	@""
	.align	4
.nv.constant0._ZN17fastertransformer14softmax_kernelI6__halffLi1EEEvPT_PKT0_PKS2_S8_iiiif:
	.zero		580


//--------------------- .nv.constant0._ZN17fastertransformer14softmax_kernelI6__halffLi2EEEvPT_PKT0_PKS2_S8_iiiif --------------------------
	.section	.nv.constant0._ZN17fastertransformer14softmax_kernelI6__halffLi2EEEvPT_PKT0_PKS2_S8_iiiif,"a",@progbits
	.sectionflags	@""
	.align	4
.nv.constant0._ZN17fastertransformer14softmax_kernelI6__halffLi2EEEvPT_PKT0_PKS2_S8_iiiif:
	.zero		580


//--------------------- .nv.constant0._ZN17fastertransformer14softmax_kernelI6__halffLi4EEEvPT_PKT0_PKS2_S8_iiiif --------------------------
	.section	.nv.constant0._ZN17fastertransformer14softmax_kernelI6__halffLi4EEEvPT_PKT0_PKS2_S8_iiiif,"a",@progbits
	.sectionflags	@""
	.align	4
.nv.constant0._ZN17fastertransformer14softmax_kernelI6__halffLi4EEEvPT_PKT0_PKS2_S8_iiiif:
	.zero		580


//--------------------- .nv.constant0._ZN17fastertransformer14softmax_kernelIffLi1EEEvPT_PKT0_PKS1_S7_iiiif --------------------------
	.section	.nv.constant0._ZN17fastertransformer14softmax_kernelIffLi1EEEvPT_PKT0_PKS1_S7_iiiif,"a",@progbits
	.sectionflags	@""
	.align	4
.nv.constant0._ZN17fastertransformer14softmax_kernelIffLi1EEEvPT_PKT0_PKS1_S7_iiiif:
	.zero		580


//--------------------- .nv.constant0._ZN17fastertransformer17softmax_kernel_h2I6__halfLi1EEEvPT_PKS2_S5_S5_iiiiS2_ --------------------------
	.section	.nv.constant0._ZN17fastertransformer17softmax_kernel_h2I6__halfLi1EEEvPT_PKS2_S5_S5_iiiiS2_,"a",@progbits
	.sectionflags	@""
	.align	4
.nv.constant0._ZN17fastertransformer17softmax_kernel_h2I6__halfLi1EEEvPT_PKS2_S5_S5_iiiiS2_:
	.zero		578


//--------------------- .nv.constant0._ZN17fastertransformer20softmax_kernel_h2_v2I6__halfLi1ELi4EEEvPT_PKS2_S5_S5_iiiiS2_ --------------------------
	.section	.nv.constant0._ZN17fastertransformer20softmax_kernel_h2_v2I6__halfLi1ELi4EEEvPT_PKS2_S5_S5_iiiiS2_,"a",@progbits
	.sectionflags	@""
	.align	4
.nv.constant0._ZN17fastertransformer20softmax_kernel_h2_v2I6__halfLi1ELi4EEEvPT_PKS2_S5_S5_iiiiS2_:
	.zero		578


//--------------------- .nv.constant0._ZN17fastertransformer14softmax_kernelIffLi2EEEvPT_PKT0_PKS1_S7_iiiif --------------------------
	.section	.nv.constant0._ZN17fastertransformer14softmax_kernelIffLi2EEEvPT_PKT0_PKS1_S7_iiiif,"a",@progbits
	.sectionflags	@""
	.align	4
.nv.constant0._ZN17fastertransformer14softmax_kernelIffLi2EEEvPT_PKT0_PKS1_S7_iiiif:
	.zero		580


//--------------------- .nv.constant0._ZN17fastertransformer17softmax_kernel_h2I6__halfLi2EEEvPT_PKS2_S5_S5_iiiiS2_ --------------------------
	.section	.nv.constant0._ZN17fastertransformer17softmax_kernel_h2I6__halfLi2EEEvPT_PKS2_S5_S5_iiiiS2_,"a",@progbits
	.sectionflags	@""
	.align	4
.nv.constant0._ZN17fastertransformer17softmax_kernel_h2I6__halfLi2EEEvPT_PKS2_S5_S5_iiiiS2_:
	.zero		578


//--------------------- .nv.constant0._ZN17fastertransformer20softmax_kernel_h2_v2I6__halfLi2ELi4EEEvPT_PKS2_S5_S5_iiiiS2_ --------------------------
	.section	.nv.constant0._ZN17fastertransformer20softmax_kernel_h2_v2I6__halfLi2ELi4EEEvPT_PKS2_S5_S5_iiiiS2_,"a",@progbits
	.sectionflags	@""
	.align	4
.nv.constant0._ZN17fastertransformer20softmax_kernel_h2_v2I6__halfLi2ELi4EEEvPT_PKS2_S5_S5_iiiiS2_:
	.zero		578


//--------------------- .nv.constant0._ZN17fastertransformer14softmax_kernelIffLi4EEEvPT_PKT0_PKS1_S7_iiiif --------------------------
	.section	.nv.constant0._ZN17fastertransformer14softmax_kernelIffLi4EEEvPT_PKT0_PKS1_S7_iiiif,"a",@progbits
	.sectionflags	@""
	.align	4
.nv.constant0._ZN17fastertransformer14softmax_kernelIffLi4EEEvPT_PKT0_PKS1_S7_iiiif:
	.zero		580


//--------------------- .nv.constant0._ZN17fastertransformer17softmax_kernel_h2I6__halfLi4EEEvPT_PKS2_S5_S5_iiiiS2_ --------------------------
	.section	.nv.constant0._ZN17fastertransformer17softmax_kernel_h2I6__halfLi4EEEvPT_PKS2_S5_S5_iiiiS2_,"a",@progbits
	.sectionflags	@""
	.align	4
.nv.constant0._ZN17fastertransformer17softmax_kernel_h2I6__halfLi4EEEvPT_PKS2_S5_S5_iiiiS2_:
	.zero		578


//--------------------- .nv.constant0._ZN17fastertransformer20softmax_kernel_h2_v2I6__halfLi4ELi4EEEvPT_PKS2_S5_S5_iiiiS2_ --------------------------
	.section	.nv.constant0._ZN17fastertransformer20softmax_kernel_h2_v2I6__halfLi4ELi4EEEvPT_PKS2_S5_S5_iiiiS2_,"a",@progbits
	.sectionflags	@""
	.align	4
.nv.constant0._ZN17fastertransformer20softmax_kernel_h2_v2I6__halfLi4ELi4EEEvPT_PKS2_S5_S5_iiiiS2_:
	.zero		578


//--------------------- .nv.constant0._ZN17fastertransformer15QKVIA3TransposeI6__halfEEvPT_S3_S3_PKS2_S5_S5_PKiS5_S5_iiii --------------------------
	.section	.nv.constant0._ZN17fastertransformer15QKVIA3TransposeI6__halfEEvPT_S3_S3_PKS2_S5_S5_PKiS5_S5_iiii,"a",@progbits
	.sectionflags	@""
	.align	4
.nv.constant0._ZN17fastertransformer15QKVIA3TransposeI6__halfEEvPT_S3_S3_PKS2_S5_S5_PKiS5_S5_iiii:
	.zero		616


//--------------------- .nv.constant0._ZN17fastertransformer22addQKVBiasIA3TransposeI6__halfEEvPT_S3_S3_PKS2_S5_S5_S5_S5_S5_PKiS5_S5_iiii --------------------------
	.section	.nv.constant0._ZN17fastertransformer22addQKVBiasIA3TransposeI6__halfEEvPT_S3_S3_PKS2_S5_S5_S5_S5_S5_PKiS5_S5_iiii,"a",@progbits
	.sectionflags	@""
	.align	4
.nv.constant0._ZN17fastertransformer22addQKVBiasIA3TransposeI6__halfEEvPT_S3_S3_PKS2_S5_S5_S5_S5_S5_PKiS5_S5_iiii:
	.zero		640


//--------------------- .nv.constant0._ZN17fastertransformer15QKVIA3TransposeI7__half2EEvPT_S3_S3_PKS2_S5_S5_PKiS5_S5_iiii --------------------------
	.section	.nv.constant0._ZN17fastertransformer15QKVIA3TransposeI7__half2EEvPT_S3_S3_PKS2_S5_S5_PKiS5_S5_iiii,"a",@progbits
	.sectionflags	@""
	.align	4
.nv.constant0._ZN17fastertransformer15QKVIA3TransposeI7__half2EEvPT_S3_S3_PKS2_S5_S5_PKiS5_S5_iiii:
	.zero		616


//--------------------- .nv.constant0._ZN17fastertransformer22addQKVBiasIA3TransposeI7__half2EEvPT_S3_S3_PKS2_S5_S5_S5_S5_S5_PKiS5_S5_iiii --------------------------
	.section	.nv.constant0._ZN17fastertransformer22addQKVBiasIA3TransposeI7__half2EEvPT_S3_S3_PKS2_S5_S5_S5_S5_S5_PKiS5_S5_iiii,"a",@progbits
	.sectionflags	@""
	.align	4
.nv.constant0._ZN17fastertransformer22addQKVBiasIA3TransposeI7__half2EEvPT_S3_S3_PKS2_S5_S5_S5_S5_S5_PKiS5_S5_iiii:
	.zero		640


//--------------------- .nv.constant0._ZN17fastertransformer15QKVIA3TransposeIfEEvPT_S2_S2_PKS1_S4_S4_PKiS4_S4_iiii --------------------------
	.section	.nv.constant0._ZN17fastertransformer15QKVIA3TransposeIfEEvPT_S2_S2_PKS1_S4_S4_PKiS4_S4_iiii,"a",@progbits
	.sectionflags	@""
	.align	4
.nv.constant0._ZN17fastertransformer15QKVIA3TransposeIfEEvPT_S2_S2_PKS1_S4_S4_PKiS4_S4_iiii:
	.zero		616


//--------------------- .nv.constant0._ZN17fastertransformer22addQKVBiasIA3TransposeIfEEvPT_S2_S2_PKS1_S4_S4_S4_S4_S4_PKiS4_S4_iiii --------------------------
	.section	.nv.constant0._ZN17fastertransformer22addQKVBiasIA3TransposeIfEEvPT_S2_S2_PKS1_S4_S4_S4_S4_S4_PKiS4_S4_iiii,"a",@progbits
	.sectionflags	@""
	.align	4
.nv.constant0._ZN17fastertransformer22addQKVBiasIA3TransposeIfEEvPT_S2_S2_PKS1_S4_S4_S4_S4_S4_PKiS4_S4_iiii:
	.zero		640


//--------------------- .nv.constant0._ZN17fastertransformer22add_head3Size_QKV_biasI7__half2EEvPKT_S4_PS2_S5_S5_iiiii --------------------------
	.section	.nv.constant0._ZN17fastertransformer22add_head3Size_QKV_biasI7__half2EEvPKT_S4_PS2_S5_S5_iiiii,"a",@progbits
	.sectionflags	@""
	.align	4
.nv.constant0._ZN17fastertransformer22add_head3Size_QKV_biasI7__half2EEvPKT_S4_PS2_S5_S5_iiiii:
	.zero		588


//--------------------- .nv.constant0._ZN17fastertransformer22add_head3Size_QKV_biasI6float2EEvPKT_S4_PS2_S5_S5_iiiii --------------------------
	.section	.nv.constant0._ZN17fastertransformer22add_head3Size_QKV_biasI6float2EEvPKT_S4_PS2_S5_S5_iiiii,"a",@progbits
	.sectionflags	@""
	.align	4
.nv.constant0._ZN17fastertransformer22add_head3Size_QKV_biasI6float2EEvPKT_S4_PS2_S5_S5_iiiii:
	.zero		588


//--------------------- .nv.constant0._ZN17fastertransformer12transpose_4dI6__halfEEvPT_S3_iiiiii --------------------------
	.section	.nv.constant0._ZN17fastertransformer12transpose_4dI6__halfEEvPT_S3_iiiiii,"a",@progbits
	.sectionflags	@""
	.align	4
.nv.constant0._ZN17fastertransformer12transpose_4dI6__halfEEvPT_S3_iiiiii:
	.zero		568


//--------------------- .nv.constant0._ZN17fastertransformer9transposeIfEEvPKT_PS1_iiiiPKfi --------------------------
	.section	.nv.constant0._ZN17fastertransformer9transposeIfEEvPKT_PS1_iiiiPKfi,"a",@progbits
	.sectionflags	@""
	.align	4
.nv.constant0._ZN17fastertransformer9transposeIfEEvPKT_PS1_iiiiPKfi:
	.zero		572


//--------------------- SYMBOLS --------------------------

	.type		.nv.reservedSmem.offset0,@object
	.size		.nv.reservedSmem.offset0,0x4
